//
// Generated by NVIDIA NVVM Compiler
//
// Compiler Build ID: CL-36424714
// Cuda compilation tools, release 13.0, V13.0.88
// Based on NVVM 20.0.0
//

.version 9.0
.target sm_100
.address_size 64

	// .globl	_Z15attn_softmax_v2ILi1EEvPfS0_iiiii
// _ZZ15attn_softmax_v2ILi1EEvPfS0_iiiiiE10partialSum has been demoted
// _ZZ15attn_softmax_v2ILi2EEvPfS0_iiiiiE10partialSum has been demoted
// _ZZ15attn_softmax_v2ILi4EEvPfS0_iiiiiE10partialSum has been demoted
// _ZZ15attn_softmax_v2ILi8EEvPfS0_iiiiiE10partialSum has been demoted

.visible .entry _Z15attn_softmax_v2ILi1EEvPfS0_iiiii(
	.param .u64 .ptr .align 1 _Z15attn_softmax_v2ILi1EEvPfS0_iiiii_param_0,
	.param .u64 .ptr .align 1 _Z15attn_softmax_v2ILi1EEvPfS0_iiiii_param_1,
	.param .u32 _Z15attn_softmax_v2ILi1EEvPfS0_iiiii_param_2,
	.param .u32 _Z15attn_softmax_v2ILi1EEvPfS0_iiiii_param_3,
	.param .u32 _Z15attn_softmax_v2ILi1EEvPfS0_iiiii_param_4,
	.param .u32 _Z15attn_softmax_v2ILi1EEvPfS0_iiiii_param_5,
	.param .u32 _Z15attn_softmax_v2ILi1EEvPfS0_iiiii_param_6
)
{
	.reg .pred 	%p<42>;
	.reg .b32 	%r<63>;
	.reg .b32 	%f<113>;
	.reg .b64 	%rd<29>;
	// demoted variable
	.shared .align 4 .b8 _ZZ15attn_softmax_v2ILi1EEvPfS0_iiiiiE10partialSum[128];
	ld.param.u64 	%rd10, [_Z15attn_softmax_v2ILi1EEvPfS0_iiiii_param_0];
	ld.param.u64 	%rd11, [_Z15attn_softmax_v2ILi1EEvPfS0_iiiii_param_1];
	ld.param.u32 	%r20, [_Z15attn_softmax_v2ILi1EEvPfS0_iiiii_param_2];
	ld.param.u32 	%r17, [_Z15attn_softmax_v2ILi1EEvPfS0_iiiii_param_4];
	ld.param.u32 	%r18, [_Z15attn_softmax_v2ILi1EEvPfS0_iiiii_param_5];
	ld.param.u32 	%r19, [_Z15attn_softmax_v2ILi1EEvPfS0_iiiii_param_6];
	mov.u32 	%r21, %tid.x;
	shr.u32 	%r1, %r21, 5;
	and.b32  	%r2, %r21, 31;
	mov.u32 	%r22, %ntid.x;
	shr.u32 	%r3, %r22, 5;
	shr.s32 	%r4, %r19, 5;
	rem.u32 	%r5, %r21, %r19;
	mov.u32 	%r23, %ctaid.x;
	div.s32 	%r24, %r3, %r4;
	div.s32 	%r25, %r1, %r4;
	mad.lo.s32 	%r6, %r24, %r23, %r25;
	setp.ge.s32 	%p1, %r6, %r20;
	@%p1 bra 	$L__BB0_43;
	cvta.to.global.u64 	%rd12, %rd10;
	mul.lo.s32 	%r26, %r6, %r17;
	mul.wide.s32 	%rd13, %r26, 4;
	add.s64 	%rd1, %rd12, %rd13;
	rem.s32 	%r7, %r6, %r18;
	add.s32 	%r8, %r5, %r19;
	add.s32 	%r9, %r8, %r19;
	add.s32 	%r10, %r9, %r19;
	setp.eq.s64 	%p2, %rd11, 0;
	mul.wide.s32 	%rd14, %r8, 4;
	add.s64 	%rd2, %rd1, %rd14;
	mul.wide.s32 	%rd15, %r9, 4;
	add.s64 	%rd3, %rd1, %rd15;
	mul.wide.s32 	%rd16, %r10, 4;
	add.s64 	%rd4, %rd1, %rd16;
	@%p2 bra 	$L__BB0_10;
	setp.ge.s32 	%p3, %r5, %r17;
	cvt.u64.u32 	%rd5, %r5;
	mul.lo.s32 	%r27, %r7, %r17;
	cvt.s64.s32 	%rd17, %r27;
	add.s64 	%rd18, %rd17, %rd5;
	cvta.to.global.u64 	%rd19, %rd11;
	shl.b64 	%rd20, %rd18, 2;
	add.s64 	%rd6, %rd19, %rd20;
	mov.f32 	%f104, 0fC61C4000;
	@%p3 bra 	$L__BB0_4;
	shl.b64 	%rd21, %rd5, 2;
	add.s64 	%rd22, %rd1, %rd21;
	ld.global.f32 	%f40, [%rd22];
	ld.global.f32 	%f41, [%rd6];
	add.f32 	%f104, %f40, %f41;
$L__BB0_4:
	setp.ge.s32 	%p4, %r8, %r17;
	mul.wide.s32 	%rd23, %r19, 4;
	add.s64 	%rd7, %rd6, %rd23;
	mov.f32 	%f103, 0fC61C4000;
	@%p4 bra 	$L__BB0_6;
	ld.global.f32 	%f43, [%rd2];
	ld.global.f32 	%f44, [%rd7];
	add.f32 	%f103, %f43, %f44;
$L__BB0_6:
	setp.ge.s32 	%p5, %r9, %r17;
	add.s64 	%rd9, %rd7, %rd23;
	mov.f32 	%f102, 0fC61C4000;
	@%p5 bra 	$L__BB0_8;
	ld.global.f32 	%f46, [%rd3];
	ld.global.f32 	%f47, [%rd9];
	add.f32 	%f102, %f46, %f47;
$L__BB0_8:
	setp.ge.s32 	%p6, %r10, %r17;
	mov.f32 	%f101, 0fC61C4000;
	@%p6 bra 	$L__BB0_18;
	ld.global.f32 	%f49, [%rd4];
	add.s64 	%rd24, %rd9, %rd23;
	ld.global.f32 	%f50, [%rd24];
	add.f32 	%f101, %f49, %f50;
	bra.uni 	$L__BB0_18;
$L__BB0_10:
	setp.ge.s32 	%p7, %r5, %r17;
	mov.f32 	%f104, 0fC61C4000;
	@%p7 bra 	$L__BB0_12;
	mul.wide.u32 	%rd25, %r5, 4;
	add.s64 	%rd26, %rd1, %rd25;
	ld.global.f32 	%f104, [%rd26];
$L__BB0_12:
	setp.ge.s32 	%p8, %r8, %r17;
	mov.f32 	%f103, 0fC61C4000;
	@%p8 bra 	$L__BB0_14;
	ld.global.f32 	%f103, [%rd2];
$L__BB0_14:
	setp.ge.s32 	%p9, %r9, %r17;
	mov.f32 	%f102, 0fC61C4000;
	@%p9 bra 	$L__BB0_16;
	ld.global.f32 	%f102, [%rd3];
$L__BB0_16:
	setp.ge.s32 	%p10, %r10, %r17;
	mov.f32 	%f101, 0fC61C4000;
	@%p10 bra 	$L__BB0_18;
	ld.global.f32 	%f101, [%rd4];
$L__BB0_18:
	max.f32 	%f55, %f104, 0fC61C4000;
	setp.gt.f32 	%p11, %f103, %f55;
	selp.f32 	%f56, %f103, %f55, %p11;
	setp.gt.f32 	%p12, %f102, %f56;
	selp.f32 	%f57, %f102, %f56, %p12;
	setp.gt.f32 	%p13, %f101, %f57;
	selp.f32 	%f58, %f101, %f57, %p13;
	mov.b32 	%r28, %f58;
	shfl.sync.bfly.b32	%r29|%p14, %r28, 16, 31, -1;
	mov.b32 	%f59, %r29;
	max.f32 	%f60, %f58, %f59;
	mov.b32 	%r30, %f60;
	shfl.sync.bfly.b32	%r31|%p15, %r30, 8, 31, -1;
	mov.b32 	%f61, %r31;
	max.f32 	%f62, %f60, %f61;
	mov.b32 	%r32, %f62;
	shfl.sync.bfly.b32	%r33|%p16, %r32, 4, 31, -1;
	mov.b32 	%f63, %r33;
	max.f32 	%f64, %f62, %f63;
	mov.b32 	%r34, %f64;
	shfl.sync.bfly.b32	%r35|%p17, %r34, 2, 31, -1;
	mov.b32 	%f65, %r35;
	max.f32 	%f66, %f64, %f65;
	mov.b32 	%r36, %f66;
	shfl.sync.bfly.b32	%r37|%p18, %r36, 1, 31, -1;
	mov.b32 	%f67, %r37;
	max.f32 	%f107, %f66, %f67;
	setp.lt.s32 	%p19, %r19, 33;
	shl.b32 	%r38, %r1, 2;
	mov.u32 	%r39, _ZZ15attn_softmax_v2ILi1EEvPfS0_iiiiiE10partialSum;
	add.s32 	%r11, %r39, %r38;
	shl.b32 	%r40, %r2, 2;
	add.s32 	%r12, %r39, %r40;
	@%p19 bra 	$L__BB0_27;
	setp.ne.s32 	%p20, %r2, 0;
	@%p20 bra 	$L__BB0_21;
	st.shared.f32 	[%r11], %f107;
$L__BB0_21:
	bar.sync 	0;
	setp.ge.u32 	%p21, %r2, %r3;
	@%p21 bra 	$L__BB0_23;
	ld.shared.f32 	%f107, [%r12];
$L__BB0_23:
	bar.sync 	0;
	setp.lt.s32 	%p22, %r4, 2;
	@%p22 bra 	$L__BB0_26;
	mov.b32 	%r61, 1;
$L__BB0_25:
	mov.b32 	%r42, %f107;
	shfl.sync.bfly.b32	%r43|%p23, %r42, %r61, 31, -1;
	mov.b32 	%f68, %r43;
	max.f32 	%f107, %f107, %f68;
	shl.b32 	%r61, %r61, 1;
	setp.lt.s32 	%p24, %r61, %r4;
	@%p24 bra 	$L__BB0_25;
$L__BB0_26:
	mov.b32 	%r44, %f107;
	shfl.sync.idx.b32	%r45|%p25, %r44, %r1, 31, -1;
	mov.b32 	%f107, %r45;
$L__BB0_27:
	setp.lt.s32 	%p26, %r19, 33;
	sub.f32 	%f69, %f104, %f107;
	mul.f32 	%f70, %f69, 0f3FB8AA3B;
	ex2.approx.f32 	%f27, %f70;
	sub.f32 	%f71, %f103, %f107;
	mul.f32 	%f72, %f71, 0f3FB8AA3B;
	ex2.approx.f32 	%f28, %f72;
	sub.f32 	%f73, %f102, %f107;
	mul.f32 	%f74, %f73, 0f3FB8AA3B;
	ex2.approx.f32 	%f29, %f74;
	sub.f32 	%f75, %f101, %f107;
	mul.f32 	%f76, %f75, 0f3FB8AA3B;
	ex2.approx.f32 	%f30, %f76;
	add.f32 	%f77, %f27, %f28;
	add.f32 	%f78, %f77, %f29;
	add.f32 	%f79, %f78, %f30;
	add.f32 	%f80, %f79, 0f00000000;
	mov.b32 	%r46, %f80;
	shfl.sync.bfly.b32	%r47|%p27, %r46, 16, 31, -1;
	mov.b32 	%f81, %r47;
	add.f32 	%f82, %f80, %f81;
	mov.b32 	%r48, %f82;
	shfl.sync.bfly.b32	%r49|%p28, %r48, 8, 31, -1;
	mov.b32 	%f83, %r49;
	add.f32 	%f84, %f82, %f83;
	mov.b32 	%r50, %f84;
	shfl.sync.bfly.b32	%r51|%p29, %r50, 4, 31, -1;
	mov.b32 	%f85, %r51;
	add.f32 	%f86, %f84, %f85;
	mov.b32 	%r52, %f86;
	shfl.sync.bfly.b32	%r53|%p30, %r52, 2, 31, -1;
	mov.b32 	%f87, %r53;
	add.f32 	%f88, %f86, %f87;
	mov.b32 	%r54, %f88;
	shfl.sync.bfly.b32	%r55|%p31, %r54, 1, 31, -1;
	mov.b32 	%f89, %r55;
	add.f32 	%f111, %f88, %f89;
	@%p26 bra 	$L__BB0_36;
	setp.ne.s32 	%p32, %r2, 0;
	@%p32 bra 	$L__BB0_30;
	st.shared.f32 	[%r11], %f111;
$L__BB0_30:
	bar.sync 	0;
	setp.ge.u32 	%p33, %r2, %r3;
	@%p33 bra 	$L__BB0_32;
	ld.shared.f32 	%f111, [%r12];
$L__BB0_32:
	bar.sync 	0;
	setp.lt.s32 	%p34, %r4, 2;
	@%p34 bra 	$L__BB0_35;
	mov.b32 	%r62, 1;
$L__BB0_34:
	mov.b32 	%r57, %f111;
	shfl.sync.bfly.b32	%r58|%p35, %r57, %r62, 31, -1;
	mov.b32 	%f90, %r58;
	add.f32 	%f111, %f111, %f90;
	shl.b32 	%r62, %r62, 1;
	setp.lt.s32 	%p36, %r62, %r4;
	@%p36 bra 	$L__BB0_34;
$L__BB0_35:
	mov.b32 	%r59, %f111;
	shfl.sync.idx.b32	%r60|%p37, %r59, %r1, 31, -1;
	mov.b32 	%f111, %r60;
$L__BB0_36:
	setp.ge.s32 	%p38, %r5, %r17;
	@%p38 bra 	$L__BB0_43;
	setp.ge.s32 	%p39, %r8, %r17;
	div.rn.f32 	%f91, %f27, %f111;
	mul.wide.u32 	%rd27, %r5, 4;
	add.s64 	%rd28, %rd1, %rd27;
	st.global.f32 	[%rd28], %f91;
	@%p39 bra 	$L__BB0_39;
	div.rn.f32 	%f92, %f28, %f111;
	st.global.f32 	[%rd2], %f92;
$L__BB0_39:
	setp.ge.s32 	%p40, %r9, %r17;
	@%p40 bra 	$L__BB0_41;
	div.rn.f32 	%f93, %f29, %f111;
	st.global.f32 	[%rd3], %f93;
$L__BB0_41:
	setp.ge.s32 	%p41, %r10, %r17;
	@%p41 bra 	$L__BB0_43;
	div.rn.f32 	%f94, %f30, %f111;
	st.global.f32 	[%rd4], %f94;
$L__BB0_43:
	ret;

}
	// .globl	_Z15attn_softmax_v2ILi2EEvPfS0_iiiii
.visible .entry _Z15attn_softmax_v2ILi2EEvPfS0_iiiii(
	.param .u64 .ptr .align 1 _Z15attn_softmax_v2ILi2EEvPfS0_iiiii_param_0,
	.param .u64 .ptr .align 1 _Z15attn_softmax_v2ILi2EEvPfS0_iiiii_param_1,
	.param .u32 _Z15attn_softmax_v2ILi2EEvPfS0_iiiii_param_2,
	.param .u32 _Z15attn_softmax_v2ILi2EEvPfS0_iiiii_param_3,
	.param .u32 _Z15attn_softmax_v2ILi2EEvPfS0_iiiii_param_4,
	.param .u32 _Z15attn_softmax_v2ILi2EEvPfS0_iiiii_param_5,
	.param .u32 _Z15attn_softmax_v2ILi2EEvPfS0_iiiii_param_6
)
{
	.reg .pred 	%p<65>;
	.reg .b32 	%r<82>;
	.reg .b32 	%f<199>;
	.reg .b64 	%rd<70>;
	// demoted variable
	.shared .align 4 .b8 _ZZ15attn_softmax_v2ILi2EEvPfS0_iiiiiE10partialSum[128];
	ld.param.u64 	%rd14, [_Z15attn_softmax_v2ILi2EEvPfS0_iiiii_param_0];
	ld.param.u64 	%rd15, [_Z15attn_softmax_v2ILi2EEvPfS0_iiiii_param_1];
	ld.param.u32 	%r37, [_Z15attn_softmax_v2ILi2EEvPfS0_iiiii_param_2];
	ld.param.u32 	%r34, [_Z15attn_softmax_v2ILi2EEvPfS0_iiiii_param_4];
	ld.param.u32 	%r35, [_Z15attn_softmax_v2ILi2EEvPfS0_iiiii_param_5];
	ld.param.u32 	%r36, [_Z15attn_softmax_v2ILi2EEvPfS0_iiiii_param_6];
	cvta.to.global.u64 	%rd1, %rd15;
	mov.u32 	%r38, %tid.x;
	shr.u32 	%r1, %r38, 5;
	and.b32  	%r2, %r38, 31;
	mov.u32 	%r39, %ntid.x;
	shr.u32 	%r3, %r39, 5;
	shr.s32 	%r4, %r36, 5;
	rem.u32 	%r5, %r38, %r36;
	mov.u32 	%r40, %ctaid.x;
	div.s32 	%r41, %r3, %r4;
	div.s32 	%r42, %r1, %r4;
	mad.lo.s32 	%r6, %r41, %r40, %r42;
	setp.ge.s32 	%p1, %r6, %r37;
	@%p1 bra 	$L__BB1_68;
	cvta.to.global.u64 	%rd16, %rd14;
	mul.lo.s32 	%r43, %r6, %r34;
	mul.wide.s32 	%rd17, %r43, 4;
	add.s64 	%rd2, %rd16, %rd17;
	rem.s32 	%r44, %r6, %r35;
	mul.lo.s32 	%r45, %r44, %r34;
	shl.b32 	%r7, %r36, 2;
	setp.ne.s64 	%p2, %rd15, 0;
	cvt.s64.s32 	%rd3, %r45;
	cvt.u64.u32 	%rd4, %r5;
	mul.wide.u32 	%rd18, %r5, 4;
	add.s64 	%rd5, %rd2, %rd18;
	@%p2 bra 	$L__BB1_19;
	setp.ge.s32 	%p18, %r5, %r34;
	add.s32 	%r8, %r5, %r36;
	add.s32 	%r9, %r8, %r36;
	add.s32 	%r10, %r9, %r36;
	mov.f32 	%f189, 0fC61C4000;
	@%p18 bra 	$L__BB1_4;
	ld.global.f32 	%f189, [%rd5];
$L__BB1_4:
	setp.ge.s32 	%p19, %r8, %r34;
	mov.f32 	%f188, 0fC61C4000;
	@%p19 bra 	$L__BB1_6;
	mul.wide.s32 	%rd43, %r36, 4;
	add.s64 	%rd44, %rd5, %rd43;
	ld.global.f32 	%f188, [%rd44];
$L__BB1_6:
	setp.ge.s32 	%p20, %r9, %r34;
	mov.f32 	%f187, 0fC61C4000;
	@%p20 bra 	$L__BB1_8;
	mul.wide.s32 	%rd45, %r9, 4;
	add.s64 	%rd46, %rd2, %rd45;
	ld.global.f32 	%f187, [%rd46];
$L__BB1_8:
	setp.ge.s32 	%p21, %r10, %r34;
	mov.f32 	%f186, 0fC61C4000;
	@%p21 bra 	$L__BB1_10;
	mul.wide.s32 	%rd47, %r10, 4;
	add.s64 	%rd48, %rd2, %rd47;
	ld.global.f32 	%f186, [%rd48];
$L__BB1_10:
	add.s32 	%r11, %r10, %r36;
	setp.ge.s32 	%p22, %r11, %r34;
	add.s32 	%r12, %r11, %r36;
	add.s32 	%r13, %r12, %r36;
	add.s32 	%r14, %r13, %r36;
	mov.f32 	%f185, 0fC61C4000;
	@%p22 bra 	$L__BB1_12;
	mul.wide.s32 	%rd49, %r11, 4;
	add.s64 	%rd50, %rd2, %rd49;
	ld.global.f32 	%f185, [%rd50];
$L__BB1_12:
	setp.ge.s32 	%p23, %r12, %r34;
	mov.f32 	%f184, 0fC61C4000;
	@%p23 bra 	$L__BB1_14;
	mul.wide.s32 	%rd51, %r12, 4;
	add.s64 	%rd52, %rd2, %rd51;
	ld.global.f32 	%f184, [%rd52];
$L__BB1_14:
	setp.ge.s32 	%p24, %r13, %r34;
	mov.f32 	%f183, 0fC61C4000;
	@%p24 bra 	$L__BB1_16;
	mul.wide.s32 	%rd53, %r13, 4;
	add.s64 	%rd54, %rd2, %rd53;
	ld.global.f32 	%f183, [%rd54];
$L__BB1_16:
	setp.ge.s32 	%p25, %r14, %r34;
	mov.f32 	%f182, 0fC61C4000;
	@%p25 bra 	$L__BB1_18;
	mul.wide.s32 	%rd55, %r14, 4;
	add.s64 	%rd56, %rd2, %rd55;
	ld.global.f32 	%f182, [%rd56];
$L__BB1_18:
	max.f32 	%f107, %f189, 0fC61C4000;
	setp.gt.f32 	%p26, %f188, %f107;
	selp.f32 	%f108, %f188, %f107, %p26;
	setp.gt.f32 	%p27, %f187, %f108;
	selp.f32 	%f109, %f187, %f108, %p27;
	setp.gt.f32 	%p28, %f186, %f109;
	selp.f32 	%f110, %f186, %f109, %p28;
	setp.gt.f32 	%p29, %f185, %f110;
	selp.f32 	%f111, %f185, %f110, %p29;
	setp.gt.f32 	%p30, %f184, %f111;
	selp.f32 	%f112, %f184, %f111, %p30;
	setp.gt.f32 	%p31, %f183, %f112;
	selp.f32 	%f113, %f183, %f112, %p31;
	setp.gt.f32 	%p32, %f182, %f113;
	selp.f32 	%f190, %f182, %f113, %p32;
	bra.uni 	$L__BB1_36;
$L__BB1_19:
	setp.ge.s32 	%p3, %r5, %r34;
	add.s32 	%r15, %r5, %r36;
	add.s32 	%r16, %r15, %r36;
	add.s32 	%r17, %r16, %r36;
	add.s64 	%rd19, %rd4, %rd3;
	shl.b64 	%rd20, %rd19, 2;
	add.s64 	%rd6, %rd1, %rd20;
	mov.f32 	%f189, 0fC61C4000;
	@%p3 bra 	$L__BB1_21;
	ld.global.f32 	%f69, [%rd5];
	ld.global.f32 	%f70, [%rd6];
	add.f32 	%f189, %f69, %f70;
$L__BB1_21:
	setp.ge.s32 	%p4, %r15, %r34;
	mul.wide.s32 	%rd21, %r36, 4;
	add.s64 	%rd7, %rd6, %rd21;
	mov.f32 	%f188, 0fC61C4000;
	@%p4 bra 	$L__BB1_23;
	add.s64 	%rd23, %rd5, %rd21;
	ld.global.f32 	%f72, [%rd23];
	ld.global.f32 	%f73, [%rd7];
	add.f32 	%f188, %f72, %f73;
$L__BB1_23:
	setp.ge.s32 	%p5, %r16, %r34;
	add.s64 	%rd9, %rd7, %rd21;
	mov.f32 	%f187, 0fC61C4000;
	@%p5 bra 	$L__BB1_25;
	mul.wide.s32 	%rd24, %r16, 4;
	add.s64 	%rd25, %rd2, %rd24;
	ld.global.f32 	%f75, [%rd25];
	ld.global.f32 	%f76, [%rd9];
	add.f32 	%f187, %f75, %f76;
$L__BB1_25:
	setp.ge.s32 	%p6, %r17, %r34;
	mov.f32 	%f186, 0fC61C4000;
	@%p6 bra 	$L__BB1_27;
	mul.wide.s32 	%rd26, %r17, 4;
	add.s64 	%rd27, %rd2, %rd26;
	ld.global.f32 	%f78, [%rd27];
	add.s64 	%rd28, %rd9, %rd21;
	ld.global.f32 	%f79, [%rd28];
	add.f32 	%f186, %f78, %f79;
$L__BB1_27:
	add.s32 	%r46, %r17, %r36;
	setp.ge.s32 	%p7, %r46, %r34;
	add.s32 	%r18, %r46, %r36;
	add.s32 	%r19, %r18, %r36;
	add.s32 	%r20, %r19, %r36;
	cvt.s64.s32 	%rd10, %r46;
	add.s64 	%rd29, %rd10, %rd3;
	shl.b64 	%rd30, %rd29, 2;
	add.s64 	%rd11, %rd1, %rd30;
	mov.f32 	%f185, 0fC61C4000;
	@%p7 bra 	$L__BB1_29;
	shl.b64 	%rd31, %rd10, 2;
	add.s64 	%rd32, %rd2, %rd31;
	ld.global.f32 	%f81, [%rd32];
	ld.global.f32 	%f82, [%rd11];
	add.f32 	%f185, %f81, %f82;
$L__BB1_29:
	setp.ge.s32 	%p8, %r18, %r34;
	add.s64 	%rd12, %rd11, %rd21;
	mov.f32 	%f184, 0fC61C4000;
	@%p8 bra 	$L__BB1_31;
	mul.wide.s32 	%rd34, %r18, 4;
	add.s64 	%rd35, %rd2, %rd34;
	ld.global.f32 	%f84, [%rd35];
	ld.global.f32 	%f85, [%rd12];
	add.f32 	%f184, %f84, %f85;
$L__BB1_31:
	setp.ge.s32 	%p9, %r19, %r34;
	mov.f32 	%f183, 0fC61C4000;
	@%p9 bra 	$L__BB1_33;
	mul.wide.s32 	%rd36, %r19, 4;
	add.s64 	%rd37, %rd2, %rd36;
	ld.global.f32 	%f87, [%rd37];
	add.s64 	%rd38, %rd12, %rd21;
	ld.global.f32 	%f88, [%rd38];
	add.f32 	%f183, %f87, %f88;
$L__BB1_33:
	setp.ge.s32 	%p10, %r20, %r34;
	mov.f32 	%f182, 0fC61C4000;
	@%p10 bra 	$L__BB1_35;
	mul.wide.s32 	%rd39, %r20, 4;
	add.s64 	%rd40, %rd2, %rd39;
	ld.global.f32 	%f90, [%rd40];
	mul.wide.s32 	%rd41, %r36, 8;
	add.s64 	%rd42, %rd12, %rd41;
	ld.global.f32 	%f91, [%rd42];
	add.f32 	%f182, %f90, %f91;
$L__BB1_35:
	max.f32 	%f92, %f189, 0fC61C4000;
	setp.gt.f32 	%p11, %f188, %f92;
	selp.f32 	%f93, %f188, %f92, %p11;
	setp.gt.f32 	%p12, %f187, %f93;
	selp.f32 	%f94, %f187, %f93, %p12;
	setp.gt.f32 	%p13, %f186, %f94;
	selp.f32 	%f95, %f186, %f94, %p13;
	setp.gt.f32 	%p14, %f185, %f95;
	selp.f32 	%f96, %f185, %f95, %p14;
	setp.gt.f32 	%p15, %f184, %f96;
	selp.f32 	%f97, %f184, %f96, %p15;
	setp.gt.f32 	%p16, %f183, %f97;
	selp.f32 	%f98, %f183, %f97, %p16;
	setp.gt.f32 	%p17, %f182, %f98;
	selp.f32 	%f190, %f182, %f98, %p17;
$L__BB1_36:
	mov.b32 	%r47, %f190;
	shfl.sync.bfly.b32	%r48|%p33, %r47, 16, 31, -1;
	mov.b32 	%f114, %r48;
	max.f32 	%f115, %f190, %f114;
	mov.b32 	%r49, %f115;
	shfl.sync.bfly.b32	%r50|%p34, %r49, 8, 31, -1;
	mov.b32 	%f116, %r50;
	max.f32 	%f117, %f115, %f116;
	mov.b32 	%r51, %f117;
	shfl.sync.bfly.b32	%r52|%p35, %r51, 4, 31, -1;
	mov.b32 	%f118, %r52;
	max.f32 	%f119, %f117, %f118;
	mov.b32 	%r53, %f119;
	shfl.sync.bfly.b32	%r54|%p36, %r53, 2, 31, -1;
	mov.b32 	%f120, %r54;
	max.f32 	%f121, %f119, %f120;
	mov.b32 	%r55, %f121;
	shfl.sync.bfly.b32	%r56|%p37, %r55, 1, 31, -1;
	mov.b32 	%f122, %r56;
	max.f32 	%f193, %f121, %f122;
	setp.lt.s32 	%p38, %r36, 33;
	shl.b32 	%r57, %r1, 2;
	mov.u32 	%r58, _ZZ15attn_softmax_v2ILi2EEvPfS0_iiiiiE10partialSum;
	add.s32 	%r21, %r58, %r57;
	shl.b32 	%r59, %r2, 2;
	add.s32 	%r22, %r58, %r59;
	@%p38 bra 	$L__BB1_45;
	setp.ne.s32 	%p39, %r2, 0;
	@%p39 bra 	$L__BB1_39;
	st.shared.f32 	[%r21], %f193;
$L__BB1_39:
	bar.sync 	0;
	setp.ge.u32 	%p40, %r2, %r3;
	@%p40 bra 	$L__BB1_41;
	ld.shared.f32 	%f193, [%r22];
$L__BB1_41:
	bar.sync 	0;
	setp.lt.s32 	%p41, %r4, 2;
	@%p41 bra 	$L__BB1_44;
	mov.b32 	%r80, 1;
$L__BB1_43:
	mov.b32 	%r61, %f193;
	shfl.sync.bfly.b32	%r62|%p42, %r61, %r80, 31, -1;
	mov.b32 	%f123, %r62;
	max.f32 	%f193, %f193, %f123;
	shl.b32 	%r80, %r80, 1;
	setp.lt.s32 	%p43, %r80, %r4;
	@%p43 bra 	$L__BB1_43;
$L__BB1_44:
	mov.b32 	%r63, %f193;
	shfl.sync.idx.b32	%r64|%p44, %r63, %r1, 31, -1;
	mov.b32 	%f193, %r64;
$L__BB1_45:
	setp.lt.s32 	%p45, %r36, 33;
	sub.f32 	%f124, %f189, %f193;
	mul.f32 	%f125, %f124, 0f3FB8AA3B;
	ex2.approx.f32 	%f52, %f125;
	sub.f32 	%f126, %f188, %f193;
	mul.f32 	%f127, %f126, 0f3FB8AA3B;
	ex2.approx.f32 	%f53, %f127;
	sub.f32 	%f128, %f187, %f193;
	mul.f32 	%f129, %f128, 0f3FB8AA3B;
	ex2.approx.f32 	%f54, %f129;
	sub.f32 	%f130, %f186, %f193;
	mul.f32 	%f131, %f130, 0f3FB8AA3B;
	ex2.approx.f32 	%f55, %f131;
	add.f32 	%f132, %f52, %f53;
	add.f32 	%f133, %f132, %f54;
	add.f32 	%f134, %f55, %f133;
	add.f32 	%f135, %f134, 0f00000000;
	sub.f32 	%f136, %f185, %f193;
	mul.f32 	%f137, %f136, 0f3FB8AA3B;
	ex2.approx.f32 	%f56, %f137;
	sub.f32 	%f138, %f184, %f193;
	mul.f32 	%f139, %f138, 0f3FB8AA3B;
	ex2.approx.f32 	%f57, %f139;
	sub.f32 	%f140, %f183, %f193;
	mul.f32 	%f141, %f140, 0f3FB8AA3B;
	ex2.approx.f32 	%f58, %f141;
	sub.f32 	%f142, %f182, %f193;
	mul.f32 	%f143, %f142, 0f3FB8AA3B;
	ex2.approx.f32 	%f59, %f143;
	add.f32 	%f144, %f56, %f57;
	add.f32 	%f145, %f144, %f58;
	add.f32 	%f146, %f59, %f145;
	add.f32 	%f147, %f135, %f146;
	mov.b32 	%r65, %f147;
	shfl.sync.bfly.b32	%r66|%p46, %r65, 16, 31, -1;
	mov.b32 	%f148, %r66;
	add.f32 	%f149, %f147, %f148;
	mov.b32 	%r67, %f149;
	shfl.sync.bfly.b32	%r68|%p47, %r67, 8, 31, -1;
	mov.b32 	%f150, %r68;
	add.f32 	%f151, %f149, %f150;
	mov.b32 	%r69, %f151;
	shfl.sync.bfly.b32	%r70|%p48, %r69, 4, 31, -1;
	mov.b32 	%f152, %r70;
	add.f32 	%f153, %f151, %f152;
	mov.b32 	%r71, %f153;
	shfl.sync.bfly.b32	%r72|%p49, %r71, 2, 31, -1;
	mov.b32 	%f154, %r72;
	add.f32 	%f155, %f153, %f154;
	mov.b32 	%r73, %f155;
	shfl.sync.bfly.b32	%r74|%p50, %r73, 1, 31, -1;
	mov.b32 	%f156, %r74;
	add.f32 	%f197, %f155, %f156;
	@%p45 bra 	$L__BB1_54;
	setp.ne.s32 	%p51, %r2, 0;
	@%p51 bra 	$L__BB1_48;
	st.shared.f32 	[%r21], %f197;
$L__BB1_48:
	bar.sync 	0;
	setp.ge.u32 	%p52, %r2, %r3;
	@%p52 bra 	$L__BB1_50;
	ld.shared.f32 	%f197, [%r22];
$L__BB1_50:
	bar.sync 	0;
	setp.lt.s32 	%p53, %r4, 2;
	@%p53 bra 	$L__BB1_53;
	mov.b32 	%r81, 1;
$L__BB1_52:
	mov.b32 	%r76, %f197;
	shfl.sync.bfly.b32	%r77|%p54, %r76, %r81, 31, -1;
	mov.b32 	%f157, %r77;
	add.f32 	%f197, %f197, %f157;
	shl.b32 	%r81, %r81, 1;
	setp.lt.s32 	%p55, %r81, %r4;
	@%p55 bra 	$L__BB1_52;
$L__BB1_53:
	mov.b32 	%r78, %f197;
	shfl.sync.idx.b32	%r79|%p56, %r78, %r1, 31, -1;
	mov.b32 	%f197, %r79;
$L__BB1_54:
	setp.ge.s32 	%p57, %r5, %r34;
	@%p57 bra 	$L__BB1_61;
	div.rn.f32 	%f158, %f52, %f197;
	st.global.f32 	[%rd5], %f158;
	add.s32 	%r27, %r5, %r36;
	setp.ge.s32 	%p58, %r27, %r34;
	@%p58 bra 	$L__BB1_57;
	div.rn.f32 	%f159, %f53, %f197;
	mul.wide.s32 	%rd57, %r36, 4;
	add.s64 	%rd58, %rd5, %rd57;
	st.global.f32 	[%rd58], %f159;
$L__BB1_57:
	add.s32 	%r28, %r27, %r36;
	setp.ge.s32 	%p59, %r28, %r34;
	@%p59 bra 	$L__BB1_59;
	div.rn.f32 	%f160, %f54, %f197;
	mul.wide.s32 	%rd59, %r28, 4;
	add.s64 	%rd60, %rd2, %rd59;
	st.global.f32 	[%rd60], %f160;
$L__BB1_59:
	add.s32 	%r29, %r28, %r36;
	setp.ge.s32 	%p60, %r29, %r34;
	@%p60 bra 	$L__BB1_61;
	div.rn.f32 	%f161, %f55, %f197;
	mul.wide.s32 	%rd61, %r29, 4;
	add.s64 	%rd62, %rd2, %rd61;
	st.global.f32 	[%rd62], %f161;
$L__BB1_61:
	add.s32 	%r30, %r7, %r5;
	setp.ge.s32 	%p61, %r30, %r34;
	@%p61 bra 	$L__BB1_68;
	div.rn.f32 	%f162, %f56, %f197;
	mul.wide.s32 	%rd63, %r7, 4;
	add.s64 	%rd13, %rd5, %rd63;
	st.global.f32 	[%rd13], %f162;
	add.s32 	%r31, %r30, %r36;
	setp.ge.s32 	%p62, %r31, %r34;
	@%p62 bra 	$L__BB1_64;
	div.rn.f32 	%f163, %f57, %f197;
	mul.wide.s32 	%rd64, %r36, 4;
	add.s64 	%rd65, %rd13, %rd64;
	st.global.f32 	[%rd65], %f163;
$L__BB1_64:
	add.s32 	%r32, %r31, %r36;
	setp.ge.s32 	%p63, %r32, %r34;
	@%p63 bra 	$L__BB1_66;
	div.rn.f32 	%f164, %f58, %f197;
	mul.wide.s32 	%rd66, %r32, 4;
	add.s64 	%rd67, %rd2, %rd66;
	st.global.f32 	[%rd67], %f164;
$L__BB1_66:
	add.s32 	%r33, %r32, %r36;
	setp.ge.s32 	%p64, %r33, %r34;
	@%p64 bra 	$L__BB1_68;
	div.rn.f32 	%f165, %f59, %f197;
	mul.wide.s32 	%rd68, %r33, 4;
	add.s64 	%rd69, %rd2, %rd68;
	st.global.f32 	[%rd69], %f165;
$L__BB1_68:
	ret;

}
	// .globl	_Z15attn_softmax_v2ILi4EEvPfS0_iiiii
.visible .entry _Z15attn_softmax_v2ILi4EEvPfS0_iiiii(
	.param .u64 .ptr .align 1 _Z15attn_softmax_v2ILi4EEvPfS0_iiiii_param_0,
	.param .u64 .ptr .align 1 _Z15attn_softmax_v2ILi4EEvPfS0_iiiii_param_1,
	.param .u32 _Z15attn_softmax_v2ILi4EEvPfS0_iiiii_param_2,
	.param .u32 _Z15attn_softmax_v2ILi4EEvPfS0_iiiii_param_3,
	.param .u32 _Z15attn_softmax_v2ILi4EEvPfS0_iiiii_param_4,
	.param .u32 _Z15attn_softmax_v2ILi4EEvPfS0_iiiii_param_5,
	.param .u32 _Z15attn_softmax_v2ILi4EEvPfS0_iiiii_param_6
)
{
	.reg .pred 	%p<105>;
	.reg .b32 	%r<133>;
	.reg .b32 	%f<351>;
	.reg .b64 	%rd<163>;
	// demoted variable
	.shared .align 4 .b8 _ZZ15attn_softmax_v2ILi4EEvPfS0_iiiiiE10partialSum[128];
	ld.param.u64 	%rd19, [_Z15attn_softmax_v2ILi4EEvPfS0_iiiii_param_0];
	ld.param.u64 	%rd20, [_Z15attn_softmax_v2ILi4EEvPfS0_iiiii_param_1];
	ld.param.u32 	%r61, [_Z15attn_softmax_v2ILi4EEvPfS0_iiiii_param_2];
	ld.param.u32 	%r58, [_Z15attn_softmax_v2ILi4EEvPfS0_iiiii_param_4];
	ld.param.u32 	%r59, [_Z15attn_softmax_v2ILi4EEvPfS0_iiiii_param_5];
	ld.param.u32 	%r60, [_Z15attn_softmax_v2ILi4EEvPfS0_iiiii_param_6];
	cvta.to.global.u64 	%rd1, %rd20;
	mov.u32 	%r62, %tid.x;
	shr.u32 	%r1, %r62, 5;
	mov.u32 	%r63, %ntid.x;
	shr.u32 	%r2, %r63, 5;
	shr.s32 	%r3, %r60, 5;
	rem.u32 	%r4, %r62, %r60;
	mov.u32 	%r64, %ctaid.x;
	div.s32 	%r65, %r2, %r3;
	div.s32 	%r66, %r1, %r3;
	mad.lo.s32 	%r5, %r65, %r64, %r66;
	setp.ge.s32 	%p1, %r5, %r61;
	@%p1 bra 	$L__BB2_114;
	ld.param.u64 	%rd157, [_Z15attn_softmax_v2ILi4EEvPfS0_iiiii_param_1];
	cvta.to.global.u64 	%rd21, %rd19;
	mul.lo.s32 	%r67, %r5, %r58;
	mul.wide.s32 	%rd22, %r67, 4;
	add.s64 	%rd2, %rd21, %rd22;
	rem.s32 	%r6, %r5, %r59;
	mul.lo.s32 	%r68, %r6, %r58;
	shl.b32 	%r7, %r60, 2;
	setp.ne.s64 	%p2, %rd157, 0;
	cvt.s64.s32 	%rd3, %r68;
	cvt.u64.u32 	%rd4, %r4;
	mul.wide.u32 	%rd23, %r4, 4;
	add.s64 	%rd5, %rd2, %rd23;
	@%p2 bra 	$L__BB2_35;
	setp.ge.s32 	%p34, %r4, %r58;
	add.s32 	%r8, %r4, %r60;
	add.s32 	%r9, %r8, %r60;
	add.s32 	%r10, %r9, %r60;
	mov.f32 	%f341, 0fC61C4000;
	@%p34 bra 	$L__BB2_4;
	ld.global.f32 	%f341, [%rd5];
$L__BB2_4:
	setp.ge.s32 	%p35, %r8, %r58;
	mov.f32 	%f340, 0fC61C4000;
	@%p35 bra 	$L__BB2_6;
	mul.wide.s32 	%rd94, %r60, 4;
	add.s64 	%rd95, %rd5, %rd94;
	ld.global.f32 	%f340, [%rd95];
$L__BB2_6:
	setp.ge.s32 	%p36, %r9, %r58;
	mov.f32 	%f339, 0fC61C4000;
	@%p36 bra 	$L__BB2_8;
	mul.wide.s32 	%rd96, %r9, 4;
	add.s64 	%rd97, %rd2, %rd96;
	ld.global.f32 	%f339, [%rd97];
$L__BB2_8:
	setp.ge.s32 	%p37, %r10, %r58;
	mov.f32 	%f338, 0fC61C4000;
	@%p37 bra 	$L__BB2_10;
	mul.wide.s32 	%rd98, %r10, 4;
	add.s64 	%rd99, %rd2, %rd98;
	ld.global.f32 	%f338, [%rd99];
$L__BB2_10:
	add.s32 	%r11, %r10, %r60;
	setp.ge.s32 	%p38, %r11, %r58;
	add.s32 	%r12, %r11, %r60;
	add.s32 	%r13, %r12, %r60;
	add.s32 	%r14, %r13, %r60;
	mov.f32 	%f337, 0fC61C4000;
	@%p38 bra 	$L__BB2_12;
	mul.wide.s32 	%rd100, %r11, 4;
	add.s64 	%rd101, %rd2, %rd100;
	ld.global.f32 	%f337, [%rd101];
$L__BB2_12:
	setp.ge.s32 	%p39, %r12, %r58;
	mov.f32 	%f336, 0fC61C4000;
	@%p39 bra 	$L__BB2_14;
	mul.wide.s32 	%rd102, %r12, 4;
	add.s64 	%rd103, %rd2, %rd102;
	ld.global.f32 	%f336, [%rd103];
$L__BB2_14:
	setp.ge.s32 	%p40, %r13, %r58;
	mov.f32 	%f335, 0fC61C4000;
	@%p40 bra 	$L__BB2_16;
	mul.wide.s32 	%rd104, %r13, 4;
	add.s64 	%rd105, %rd2, %rd104;
	ld.global.f32 	%f335, [%rd105];
$L__BB2_16:
	setp.ge.s32 	%p41, %r14, %r58;
	mov.f32 	%f334, 0fC61C4000;
	@%p41 bra 	$L__BB2_18;
	mul.wide.s32 	%rd106, %r14, 4;
	add.s64 	%rd107, %rd2, %rd106;
	ld.global.f32 	%f334, [%rd107];
$L__BB2_18:
	add.s32 	%r15, %r11, %r7;
	setp.ge.s32 	%p42, %r15, %r58;
	add.s32 	%r16, %r15, %r60;
	add.s32 	%r17, %r16, %r60;
	add.s32 	%r18, %r17, %r60;
	mov.f32 	%f333, 0fC61C4000;
	@%p42 bra 	$L__BB2_20;
	mul.wide.s32 	%rd108, %r15, 4;
	add.s64 	%rd109, %rd2, %rd108;
	ld.global.f32 	%f333, [%rd109];
$L__BB2_20:
	setp.ge.s32 	%p43, %r16, %r58;
	mov.f32 	%f332, 0fC61C4000;
	@%p43 bra 	$L__BB2_22;
	mul.wide.s32 	%rd110, %r16, 4;
	add.s64 	%rd111, %rd2, %rd110;
	ld.global.f32 	%f332, [%rd111];
$L__BB2_22:
	setp.ge.s32 	%p44, %r17, %r58;
	mov.f32 	%f331, 0fC61C4000;
	@%p44 bra 	$L__BB2_24;
	mul.wide.s32 	%rd112, %r17, 4;
	add.s64 	%rd113, %rd2, %rd112;
	ld.global.f32 	%f331, [%rd113];
$L__BB2_24:
	setp.ge.s32 	%p45, %r18, %r58;
	mov.f32 	%f330, 0fC61C4000;
	@%p45 bra 	$L__BB2_26;
	mul.wide.s32 	%rd114, %r18, 4;
	add.s64 	%rd115, %rd2, %rd114;
	ld.global.f32 	%f330, [%rd115];
$L__BB2_26:
	shl.b32 	%r83, %r60, 3;
	add.s32 	%r19, %r83, %r11;
	setp.ge.s32 	%p46, %r19, %r58;
	add.s32 	%r20, %r19, %r60;
	add.s32 	%r21, %r20, %r60;
	add.s32 	%r22, %r21, %r60;
	mov.f32 	%f329, 0fC61C4000;
	@%p46 bra 	$L__BB2_28;
	mul.wide.s32 	%rd116, %r19, 4;
	add.s64 	%rd117, %rd2, %rd116;
	ld.global.f32 	%f329, [%rd117];
$L__BB2_28:
	setp.ge.s32 	%p47, %r20, %r58;
	mov.f32 	%f328, 0fC61C4000;
	@%p47 bra 	$L__BB2_30;
	mul.wide.s32 	%rd118, %r20, 4;
	add.s64 	%rd119, %rd2, %rd118;
	ld.global.f32 	%f328, [%rd119];
$L__BB2_30:
	setp.ge.s32 	%p48, %r21, %r58;
	mov.f32 	%f327, 0fC61C4000;
	@%p48 bra 	$L__BB2_32;
	mul.wide.s32 	%rd120, %r21, 4;
	add.s64 	%rd121, %rd2, %rd120;
	ld.global.f32 	%f327, [%rd121];
$L__BB2_32:
	setp.ge.s32 	%p49, %r22, %r58;
	mov.f32 	%f326, 0fC61C4000;
	@%p49 bra 	$L__BB2_34;
	mul.wide.s32 	%rd122, %r22, 4;
	add.s64 	%rd123, %rd2, %rd122;
	ld.global.f32 	%f326, [%rd123];
$L__BB2_34:
	max.f32 	%f195, %f341, 0fC61C4000;
	setp.gt.f32 	%p50, %f340, %f195;
	selp.f32 	%f196, %f340, %f195, %p50;
	setp.gt.f32 	%p51, %f339, %f196;
	selp.f32 	%f197, %f339, %f196, %p51;
	setp.gt.f32 	%p52, %f338, %f197;
	selp.f32 	%f198, %f338, %f197, %p52;
	setp.gt.f32 	%p53, %f337, %f198;
	selp.f32 	%f199, %f337, %f198, %p53;
	setp.gt.f32 	%p54, %f336, %f199;
	selp.f32 	%f200, %f336, %f199, %p54;
	setp.gt.f32 	%p55, %f335, %f200;
	selp.f32 	%f201, %f335, %f200, %p55;
	setp.gt.f32 	%p56, %f334, %f201;
	selp.f32 	%f202, %f334, %f201, %p56;
	setp.gt.f32 	%p57, %f333, %f202;
	selp.f32 	%f203, %f333, %f202, %p57;
	setp.gt.f32 	%p58, %f332, %f203;
	selp.f32 	%f204, %f332, %f203, %p58;
	setp.gt.f32 	%p59, %f331, %f204;
	selp.f32 	%f205, %f331, %f204, %p59;
	setp.gt.f32 	%p60, %f330, %f205;
	selp.f32 	%f206, %f330, %f205, %p60;
	setp.gt.f32 	%p61, %f329, %f206;
	selp.f32 	%f207, %f329, %f206, %p61;
	setp.gt.f32 	%p62, %f328, %f207;
	selp.f32 	%f208, %f328, %f207, %p62;
	setp.gt.f32 	%p63, %f327, %f208;
	selp.f32 	%f209, %f327, %f208, %p63;
	setp.gt.f32 	%p64, %f326, %f209;
	selp.f32 	%f342, %f326, %f209, %p64;
	bra.uni 	$L__BB2_68;
$L__BB2_35:
	setp.ge.s32 	%p3, %r4, %r58;
	add.s32 	%r23, %r4, %r60;
	add.s32 	%r24, %r23, %r60;
	add.s32 	%r25, %r24, %r60;
	add.s64 	%rd24, %rd4, %rd3;
	shl.b64 	%rd25, %rd24, 2;
	add.s64 	%rd6, %rd1, %rd25;
	mov.f32 	%f341, 0fC61C4000;
	@%p3 bra 	$L__BB2_37;
	ld.global.f32 	%f117, [%rd5];
	ld.global.f32 	%f118, [%rd6];
	add.f32 	%f341, %f117, %f118;
$L__BB2_37:
	setp.ge.s32 	%p4, %r23, %r58;
	mul.wide.s32 	%rd26, %r60, 4;
	add.s64 	%rd7, %rd6, %rd26;
	mov.f32 	%f340, 0fC61C4000;
	@%p4 bra 	$L__BB2_39;
	add.s64 	%rd28, %rd5, %rd26;
	ld.global.f32 	%f120, [%rd28];
	ld.global.f32 	%f121, [%rd7];
	add.f32 	%f340, %f120, %f121;
$L__BB2_39:
	setp.ge.s32 	%p5, %r24, %r58;
	add.s64 	%rd9, %rd7, %rd26;
	mov.f32 	%f339, 0fC61C4000;
	@%p5 bra 	$L__BB2_41;
	mul.wide.s32 	%rd29, %r24, 4;
	add.s64 	%rd30, %rd2, %rd29;
	ld.global.f32 	%f123, [%rd30];
	ld.global.f32 	%f124, [%rd9];
	add.f32 	%f339, %f123, %f124;
$L__BB2_41:
	setp.ge.s32 	%p6, %r25, %r58;
	mov.f32 	%f338, 0fC61C4000;
	@%p6 bra 	$L__BB2_43;
	mul.wide.s32 	%rd31, %r25, 4;
	add.s64 	%rd32, %rd2, %rd31;
	ld.global.f32 	%f126, [%rd32];
	add.s64 	%rd33, %rd9, %rd26;
	ld.global.f32 	%f127, [%rd33];
	add.f32 	%f338, %f126, %f127;
$L__BB2_43:
	add.s32 	%r69, %r25, %r60;
	setp.ge.s32 	%p7, %r69, %r58;
	add.s32 	%r26, %r69, %r60;
	add.s32 	%r27, %r26, %r60;
	add.s32 	%r28, %r27, %r60;
	cvt.s64.s32 	%rd10, %r69;
	mov.f32 	%f337, 0fC61C4000;
	@%p7 bra 	$L__BB2_45;
	ld.param.u64 	%rd158, [_Z15attn_softmax_v2ILi4EEvPfS0_iiiii_param_1];
	shl.b64 	%rd34, %rd10, 2;
	add.s64 	%rd35, %rd2, %rd34;
	ld.global.f32 	%f129, [%rd35];
	add.s64 	%rd36, %rd10, %rd3;
	cvta.to.global.u64 	%rd37, %rd158;
	shl.b64 	%rd38, %rd36, 2;
	add.s64 	%rd39, %rd37, %rd38;
	ld.global.f32 	%f130, [%rd39];
	add.f32 	%f337, %f129, %f130;
$L__BB2_45:
	ld.param.u64 	%rd159, [_Z15attn_softmax_v2ILi4EEvPfS0_iiiii_param_1];
	setp.ge.s32 	%p8, %r26, %r58;
	add.s64 	%rd40, %rd10, %rd3;
	cvta.to.global.u64 	%rd41, %rd159;
	shl.b64 	%rd42, %rd40, 2;
	add.s64 	%rd43, %rd41, %rd42;
	add.s64 	%rd11, %rd43, %rd26;
	mov.f32 	%f336, 0fC61C4000;
	@%p8 bra 	$L__BB2_47;
	mul.wide.s32 	%rd45, %r26, 4;
	add.s64 	%rd46, %rd2, %rd45;
	ld.global.f32 	%f132, [%rd46];
	ld.global.f32 	%f133, [%rd11];
	add.f32 	%f336, %f132, %f133;
$L__BB2_47:
	setp.ge.s32 	%p9, %r27, %r58;
	mov.f32 	%f335, 0fC61C4000;
	@%p9 bra 	$L__BB2_49;
	mul.wide.s32 	%rd47, %r27, 4;
	add.s64 	%rd48, %rd2, %rd47;
	ld.global.f32 	%f135, [%rd48];
	add.s64 	%rd49, %rd11, %rd26;
	ld.global.f32 	%f136, [%rd49];
	add.f32 	%f335, %f135, %f136;
$L__BB2_49:
	setp.ge.s32 	%p10, %r28, %r58;
	mov.f32 	%f334, 0fC61C4000;
	@%p10 bra 	$L__BB2_51;
	mul.wide.s32 	%rd50, %r28, 4;
	add.s64 	%rd51, %rd2, %rd50;
	ld.global.f32 	%f138, [%rd51];
	mul.wide.s32 	%rd52, %r60, 8;
	add.s64 	%rd53, %rd11, %rd52;
	ld.global.f32 	%f139, [%rd53];
	add.f32 	%f334, %f138, %f139;
$L__BB2_51:
	cvt.u32.u64 	%r70, %rd10;
	add.s32 	%r71, %r70, %r7;
	setp.ge.s32 	%p11, %r71, %r58;
	add.s32 	%r30, %r71, %r60;
	add.s32 	%r31, %r30, %r60;
	add.s32 	%r32, %r31, %r60;
	mov.f32 	%f333, 0fC61C4000;
	@%p11 bra 	$L__BB2_53;
	ld.param.u64 	%rd160, [_Z15attn_softmax_v2ILi4EEvPfS0_iiiii_param_1];
	cvt.u32.u64 	%r72, %rd10;
	add.s32 	%r73, %r72, %r7;
	cvt.s64.s32 	%rd54, %r73;
	mul.wide.s32 	%rd55, %r73, 4;
	add.s64 	%rd56, %rd2, %rd55;
	ld.global.f32 	%f141, [%rd56];
	cvt.s64.s32 	%rd57, %r68;
	add.s64 	%rd58, %rd54, %rd57;
	cvta.to.global.u64 	%rd59, %rd160;
	shl.b64 	%rd60, %rd58, 2;
	add.s64 	%rd61, %rd59, %rd60;
	ld.global.f32 	%f142, [%rd61];
	add.f32 	%f333, %f141, %f142;
$L__BB2_53:
	ld.param.u64 	%rd161, [_Z15attn_softmax_v2ILi4EEvPfS0_iiiii_param_1];
	setp.ge.s32 	%p12, %r30, %r58;
	cvt.u32.u64 	%r75, %rd10;
	shl.b32 	%r76, %r60, 2;
	add.s32 	%r77, %r75, %r76;
	cvt.s64.s32 	%rd62, %r77;
	cvt.s64.s32 	%rd63, %r68;
	add.s64 	%rd64, %rd62, %rd63;
	cvta.to.global.u64 	%rd65, %rd161;
	shl.b64 	%rd66, %rd64, 2;
	add.s64 	%rd67, %rd65, %rd66;
	mul.wide.s32 	%rd68, %r60, 4;
	add.s64 	%rd12, %rd67, %rd68;
	mov.f32 	%f332, 0fC61C4000;
	@%p12 bra 	$L__BB2_55;
	mul.wide.s32 	%rd69, %r30, 4;
	add.s64 	%rd70, %rd2, %rd69;
	ld.global.f32 	%f144, [%rd70];
	ld.global.f32 	%f145, [%rd12];
	add.f32 	%f332, %f144, %f145;
$L__BB2_55:
	setp.ge.s32 	%p13, %r31, %r58;
	mov.f32 	%f331, 0fC61C4000;
	@%p13 bra 	$L__BB2_57;
	mul.wide.s32 	%rd71, %r31, 4;
	add.s64 	%rd72, %rd2, %rd71;
	ld.global.f32 	%f147, [%rd72];
	add.s64 	%rd73, %rd12, %rd26;
	ld.global.f32 	%f148, [%rd73];
	add.f32 	%f331, %f147, %f148;
$L__BB2_57:
	setp.ge.s32 	%p14, %r32, %r58;
	mov.f32 	%f330, 0fC61C4000;
	@%p14 bra 	$L__BB2_59;
	mul.wide.s32 	%rd74, %r32, 4;
	add.s64 	%rd75, %rd2, %rd74;
	ld.global.f32 	%f150, [%rd75];
	mul.wide.s32 	%rd76, %r60, 8;
	add.s64 	%rd77, %rd12, %rd76;
	ld.global.f32 	%f151, [%rd77];
	add.f32 	%f330, %f150, %f151;
$L__BB2_59:
	ld.param.u64 	%rd162, [_Z15attn_softmax_v2ILi4EEvPfS0_iiiii_param_1];
	cvt.u32.u64 	%r79, %rd10;
	shl.b32 	%r80, %r60, 3;
	add.s32 	%r81, %r80, %r79;
	setp.ge.s32 	%p15, %r81, %r58;
	add.s32 	%r33, %r81, %r60;
	add.s32 	%r34, %r33, %r60;
	add.s32 	%r35, %r34, %r60;
	cvt.s64.s32 	%rd13, %r81;
	cvt.s64.s32 	%rd78, %r68;
	add.s64 	%rd79, %rd13, %rd78;
	cvta.to.global.u64 	%rd80, %rd162;
	shl.b64 	%rd81, %rd79, 2;
	add.s64 	%rd14, %rd80, %rd81;
	mov.f32 	%f329, 0fC61C4000;
	@%p15 bra 	$L__BB2_61;
	shl.b64 	%rd82, %rd13, 2;
	add.s64 	%rd83, %rd2, %rd82;
	ld.global.f32 	%f153, [%rd83];
	ld.global.f32 	%f154, [%rd14];
	add.f32 	%f329, %f153, %f154;
$L__BB2_61:
	setp.ge.s32 	%p16, %r33, %r58;
	mul.wide.s32 	%rd84, %r60, 4;
	add.s64 	%rd15, %rd14, %rd84;
	mov.f32 	%f328, 0fC61C4000;
	@%p16 bra 	$L__BB2_63;
	mul.wide.s32 	%rd85, %r33, 4;
	add.s64 	%rd86, %rd2, %rd85;
	ld.global.f32 	%f156, [%rd86];
	ld.global.f32 	%f157, [%rd15];
	add.f32 	%f328, %f156, %f157;
$L__BB2_63:
	setp.ge.s32 	%p17, %r34, %r58;
	mov.f32 	%f327, 0fC61C4000;
	@%p17 bra 	$L__BB2_65;
	mul.wide.s32 	%rd87, %r34, 4;
	add.s64 	%rd88, %rd2, %rd87;
	ld.global.f32 	%f159, [%rd88];
	add.s64 	%rd89, %rd15, %rd26;
	ld.global.f32 	%f160, [%rd89];
	add.f32 	%f327, %f159, %f160;
$L__BB2_65:
	setp.ge.s32 	%p18, %r35, %r58;
	mov.f32 	%f326, 0fC61C4000;
	@%p18 bra 	$L__BB2_67;
	mul.wide.s32 	%rd90, %r35, 4;
	add.s64 	%rd91, %rd2, %rd90;
	ld.global.f32 	%f162, [%rd91];
	mul.wide.s32 	%rd92, %r60, 8;
	add.s64 	%rd93, %rd15, %rd92;
	ld.global.f32 	%f163, [%rd93];
	add.f32 	%f326, %f162, %f163;
$L__BB2_67:
	max.f32 	%f164, %f341, 0fC61C4000;
	setp.gt.f32 	%p19, %f340, %f164;
	selp.f32 	%f165, %f340, %f164, %p19;
	setp.gt.f32 	%p20, %f339, %f165;
	selp.f32 	%f166, %f339, %f165, %p20;
	setp.gt.f32 	%p21, %f338, %f166;
	selp.f32 	%f167, %f338, %f166, %p21;
	setp.gt.f32 	%p22, %f337, %f167;
	selp.f32 	%f168, %f337, %f167, %p22;
	setp.gt.f32 	%p23, %f336, %f168;
	selp.f32 	%f169, %f336, %f168, %p23;
	setp.gt.f32 	%p24, %f335, %f169;
	selp.f32 	%f170, %f335, %f169, %p24;
	setp.gt.f32 	%p25, %f334, %f170;
	selp.f32 	%f171, %f334, %f170, %p25;
	setp.gt.f32 	%p26, %f333, %f171;
	selp.f32 	%f172, %f333, %f171, %p26;
	setp.gt.f32 	%p27, %f332, %f172;
	selp.f32 	%f173, %f332, %f172, %p27;
	setp.gt.f32 	%p28, %f331, %f173;
	selp.f32 	%f174, %f331, %f173, %p28;
	setp.gt.f32 	%p29, %f330, %f174;
	selp.f32 	%f175, %f330, %f174, %p29;
	setp.gt.f32 	%p30, %f329, %f175;
	selp.f32 	%f176, %f329, %f175, %p30;
	setp.gt.f32 	%p31, %f328, %f176;
	selp.f32 	%f177, %f328, %f176, %p31;
	setp.gt.f32 	%p32, %f327, %f177;
	selp.f32 	%f178, %f327, %f177, %p32;
	setp.gt.f32 	%p33, %f326, %f178;
	selp.f32 	%f342, %f326, %f178, %p33;
$L__BB2_68:
	mov.b32 	%r84, %f342;
	shfl.sync.bfly.b32	%r85|%p65, %r84, 16, 31, -1;
	mov.b32 	%f210, %r85;
	max.f32 	%f211, %f342, %f210;
	mov.b32 	%r86, %f211;
	shfl.sync.bfly.b32	%r87|%p66, %r86, 8, 31, -1;
	mov.b32 	%f212, %r87;
	max.f32 	%f213, %f211, %f212;
	mov.b32 	%r88, %f213;
	shfl.sync.bfly.b32	%r89|%p67, %r88, 4, 31, -1;
	mov.b32 	%f214, %r89;
	max.f32 	%f215, %f213, %f214;
	mov.b32 	%r90, %f215;
	shfl.sync.bfly.b32	%r91|%p68, %r90, 2, 31, -1;
	mov.b32 	%f216, %r91;
	max.f32 	%f217, %f215, %f216;
	mov.b32 	%r92, %f217;
	shfl.sync.bfly.b32	%r93|%p69, %r92, 1, 31, -1;
	mov.b32 	%f218, %r93;
	max.f32 	%f345, %f217, %f218;
	setp.lt.s32 	%p70, %r60, 33;
	@%p70 bra 	$L__BB2_77;
	mov.u32 	%r94, %tid.x;
	and.b32  	%r36, %r94, 31;
	setp.ne.s32 	%p71, %r36, 0;
	@%p71 bra 	$L__BB2_71;
	shl.b32 	%r95, %r1, 2;
	mov.u32 	%r96, _ZZ15attn_softmax_v2ILi4EEvPfS0_iiiiiE10partialSum;
	add.s32 	%r97, %r96, %r95;
	st.shared.f32 	[%r97], %f345;
$L__BB2_71:
	bar.sync 	0;
	setp.ge.u32 	%p72, %r36, %r2;
	@%p72 bra 	$L__BB2_73;
	shl.b32 	%r98, %r36, 2;
	mov.u32 	%r99, _ZZ15attn_softmax_v2ILi4EEvPfS0_iiiiiE10partialSum;
	add.s32 	%r100, %r99, %r98;
	ld.shared.f32 	%f345, [%r100];
$L__BB2_73:
	bar.sync 	0;
	setp.lt.s32 	%p73, %r3, 2;
	@%p73 bra 	$L__BB2_76;
	mov.b32 	%r131, 1;
$L__BB2_75:
	mov.b32 	%r102, %f345;
	shfl.sync.bfly.b32	%r103|%p74, %r102, %r131, 31, -1;
	mov.b32 	%f219, %r103;
	max.f32 	%f345, %f345, %f219;
	shl.b32 	%r131, %r131, 1;
	setp.lt.s32 	%p75, %r131, %r3;
	@%p75 bra 	$L__BB2_75;
$L__BB2_76:
	mov.b32 	%r104, %f345;
	shfl.sync.idx.b32	%r105|%p76, %r104, %r1, 31, -1;
	mov.b32 	%f345, %r105;
$L__BB2_77:
	setp.lt.s32 	%p77, %r60, 33;
	sub.f32 	%f220, %f341, %f345;
	mul.f32 	%f221, %f220, 0f3FB8AA3B;
	ex2.approx.f32 	%f92, %f221;
	sub.f32 	%f222, %f340, %f345;
	mul.f32 	%f223, %f222, 0f3FB8AA3B;
	ex2.approx.f32 	%f93, %f223;
	sub.f32 	%f224, %f339, %f345;
	mul.f32 	%f225, %f224, 0f3FB8AA3B;
	ex2.approx.f32 	%f94, %f225;
	sub.f32 	%f226, %f338, %f345;
	mul.f32 	%f227, %f226, 0f3FB8AA3B;
	ex2.approx.f32 	%f95, %f227;
	add.f32 	%f228, %f92, %f93;
	add.f32 	%f229, %f228, %f94;
	add.f32 	%f230, %f95, %f229;
	add.f32 	%f231, %f230, 0f00000000;
	sub.f32 	%f232, %f337, %f345;
	mul.f32 	%f233, %f232, 0f3FB8AA3B;
	ex2.approx.f32 	%f96, %f233;
	sub.f32 	%f234, %f336, %f345;
	mul.f32 	%f235, %f234, 0f3FB8AA3B;
	ex2.approx.f32 	%f97, %f235;
	sub.f32 	%f236, %f335, %f345;
	mul.f32 	%f237, %f236, 0f3FB8AA3B;
	ex2.approx.f32 	%f98, %f237;
	sub.f32 	%f238, %f334, %f345;
	mul.f32 	%f239, %f238, 0f3FB8AA3B;
	ex2.approx.f32 	%f99, %f239;
	add.f32 	%f240, %f96, %f97;
	add.f32 	%f241, %f240, %f98;
	add.f32 	%f242, %f99, %f241;
	add.f32 	%f243, %f231, %f242;
	sub.f32 	%f244, %f333, %f345;
	mul.f32 	%f245, %f244, 0f3FB8AA3B;
	ex2.approx.f32 	%f100, %f245;
	sub.f32 	%f246, %f332, %f345;
	mul.f32 	%f247, %f246, 0f3FB8AA3B;
	ex2.approx.f32 	%f101, %f247;
	sub.f32 	%f248, %f331, %f345;
	mul.f32 	%f249, %f248, 0f3FB8AA3B;
	ex2.approx.f32 	%f102, %f249;
	sub.f32 	%f250, %f330, %f345;
	mul.f32 	%f251, %f250, 0f3FB8AA3B;
	ex2.approx.f32 	%f103, %f251;
	add.f32 	%f252, %f100, %f101;
	add.f32 	%f253, %f252, %f102;
	add.f32 	%f254, %f103, %f253;
	add.f32 	%f255, %f243, %f254;
	sub.f32 	%f256, %f329, %f345;
	mul.f32 	%f257, %f256, 0f3FB8AA3B;
	ex2.approx.f32 	%f104, %f257;
	sub.f32 	%f258, %f328, %f345;
	mul.f32 	%f259, %f258, 0f3FB8AA3B;
	ex2.approx.f32 	%f105, %f259;
	sub.f32 	%f260, %f327, %f345;
	mul.f32 	%f261, %f260, 0f3FB8AA3B;
	ex2.approx.f32 	%f106, %f261;
	sub.f32 	%f262, %f326, %f345;
	mul.f32 	%f263, %f262, 0f3FB8AA3B;
	ex2.approx.f32 	%f107, %f263;
	add.f32 	%f264, %f104, %f105;
	add.f32 	%f265, %f264, %f106;
	add.f32 	%f266, %f107, %f265;
	add.f32 	%f267, %f255, %f266;
	mov.b32 	%r106, %f267;
	shfl.sync.bfly.b32	%r107|%p78, %r106, 16, 31, -1;
	mov.b32 	%f268, %r107;
	add.f32 	%f269, %f267, %f268;
	mov.b32 	%r108, %f269;
	shfl.sync.bfly.b32	%r109|%p79, %r108, 8, 31, -1;
	mov.b32 	%f270, %r109;
	add.f32 	%f271, %f269, %f270;
	mov.b32 	%r110, %f271;
	shfl.sync.bfly.b32	%r111|%p80, %r110, 4, 31, -1;
	mov.b32 	%f272, %r111;
	add.f32 	%f273, %f271, %f272;
	mov.b32 	%r112, %f273;
	shfl.sync.bfly.b32	%r113|%p81, %r112, 2, 31, -1;
	mov.b32 	%f274, %r113;
	add.f32 	%f275, %f273, %f274;
	mov.b32 	%r114, %f275;
	shfl.sync.bfly.b32	%r115|%p82, %r114, 1, 31, -1;
	mov.b32 	%f276, %r115;
	add.f32 	%f349, %f275, %f276;
	@%p77 bra 	$L__BB2_86;
	mov.u32 	%r116, %tid.x;
	and.b32  	%r39, %r116, 31;
	setp.ne.s32 	%p83, %r39, 0;
	@%p83 bra 	$L__BB2_80;
	shl.b32 	%r117, %r1, 2;
	mov.u32 	%r118, _ZZ15attn_softmax_v2ILi4EEvPfS0_iiiiiE10partialSum;
	add.s32 	%r119, %r118, %r117;
	st.shared.f32 	[%r119], %f349;
$L__BB2_80:
	bar.sync 	0;
	setp.ge.u32 	%p84, %r39, %r2;
	@%p84 bra 	$L__BB2_82;
	shl.b32 	%r121, %r116, 2;
	and.b32  	%r122, %r121, 124;
	mov.u32 	%r123, _ZZ15attn_softmax_v2ILi4EEvPfS0_iiiiiE10partialSum;
	add.s32 	%r124, %r123, %r122;
	ld.shared.f32 	%f349, [%r124];
$L__BB2_82:
	bar.sync 	0;
	setp.lt.s32 	%p85, %r3, 2;
	@%p85 bra 	$L__BB2_85;
	mov.b32 	%r132, 1;
$L__BB2_84:
	mov.b32 	%r126, %f349;
	shfl.sync.bfly.b32	%r127|%p86, %r126, %r132, 31, -1;
	mov.b32 	%f277, %r127;
	add.f32 	%f349, %f349, %f277;
	shl.b32 	%r132, %r132, 1;
	setp.lt.s32 	%p87, %r132, %r3;
	@%p87 bra 	$L__BB2_84;
$L__BB2_85:
	mov.b32 	%r128, %f349;
	shfl.sync.idx.b32	%r129|%p88, %r128, %r1, 31, -1;
	mov.b32 	%f349, %r129;
$L__BB2_86:
	setp.ge.s32 	%p89, %r4, %r58;
	@%p89 bra 	$L__BB2_93;
	div.rn.f32 	%f278, %f92, %f349;
	mul.wide.u32 	%rd124, %r4, 4;
	add.s64 	%rd125, %rd2, %rd124;
	st.global.f32 	[%rd125], %f278;
	add.s32 	%r42, %r4, %r60;
	setp.ge.s32 	%p90, %r42, %r58;
	@%p90 bra 	$L__BB2_89;
	div.rn.f32 	%f279, %f93, %f349;
	mul.wide.s32 	%rd128, %r60, 4;
	add.s64 	%rd129, %rd125, %rd128;
	st.global.f32 	[%rd129], %f279;
$L__BB2_89:
	add.s32 	%r43, %r42, %r60;
	setp.ge.s32 	%p91, %r43, %r58;
	@%p91 bra 	$L__BB2_91;
	div.rn.f32 	%f280, %f94, %f349;
	mul.wide.s32 	%rd130, %r43, 4;
	add.s64 	%rd131, %rd2, %rd130;
	st.global.f32 	[%rd131], %f280;
$L__BB2_91:
	add.s32 	%r44, %r43, %r60;
	setp.ge.s32 	%p92, %r44, %r58;
	@%p92 bra 	$L__BB2_93;
	div.rn.f32 	%f281, %f95, %f349;
	mul.wide.s32 	%rd132, %r44, 4;
	add.s64 	%rd133, %rd2, %rd132;
	st.global.f32 	[%rd133], %f281;
$L__BB2_93:
	shl.b32 	%r45, %r60, 2;
	add.s32 	%r46, %r45, %r4;
	setp.ge.s32 	%p93, %r46, %r58;
	@%p93 bra 	$L__BB2_100;
	div.rn.f32 	%f282, %f96, %f349;
	mul.wide.u32 	%rd134, %r4, 4;
	add.s64 	%rd135, %rd2, %rd134;
	mul.wide.s32 	%rd136, %r45, 4;
	add.s64 	%rd16, %rd135, %rd136;
	st.global.f32 	[%rd16], %f282;
	add.s32 	%r47, %r46, %r60;
	setp.ge.s32 	%p94, %r47, %r58;
	@%p94 bra 	$L__BB2_96;
	div.rn.f32 	%f283, %f97, %f349;
	mul.wide.s32 	%rd137, %r60, 4;
	add.s64 	%rd138, %rd16, %rd137;
	st.global.f32 	[%rd138], %f283;
$L__BB2_96:
	add.s32 	%r48, %r47, %r60;
	setp.ge.s32 	%p95, %r48, %r58;
	@%p95 bra 	$L__BB2_98;
	div.rn.f32 	%f284, %f98, %f349;
	mul.wide.s32 	%rd139, %r48, 4;
	add.s64 	%rd140, %rd2, %rd139;
	st.global.f32 	[%rd140], %f284;
$L__BB2_98:
	add.s32 	%r49, %r48, %r60;
	setp.ge.s32 	%p96, %r49, %r58;
	@%p96 bra 	$L__BB2_100;
	div.rn.f32 	%f285, %f99, %f349;
	mul.wide.s32 	%rd141, %r49, 4;
	add.s64 	%rd142, %rd2, %rd141;
	st.global.f32 	[%rd142], %f285;
$L__BB2_100:
	shl.b32 	%r130, %r60, 3;
	add.s32 	%r50, %r130, %r4;
	setp.ge.s32 	%p97, %r50, %r58;
	@%p97 bra 	$L__BB2_107;
	div.rn.f32 	%f286, %f100, %f349;
	mul.wide.s32 	%rd143, %r50, 4;
	add.s64 	%rd17, %rd2, %rd143;
	st.global.f32 	[%rd17], %f286;
	add.s32 	%r51, %r50, %r60;
	setp.ge.s32 	%p98, %r51, %r58;
	@%p98 bra 	$L__BB2_103;
	div.rn.f32 	%f287, %f101, %f349;
	mul.wide.s32 	%rd144, %r60, 4;
	add.s64 	%rd145, %rd17, %rd144;
	st.global.f32 	[%rd145], %f287;
$L__BB2_103:
	add.s32 	%r52, %r51, %r60;
	setp.ge.s32 	%p99, %r52, %r58;
	@%p99 bra 	$L__BB2_105;
	div.rn.f32 	%f288, %f102, %f349;
	mul.wide.s32 	%rd146, %r52, 4;
	add.s64 	%rd147, %rd2, %rd146;
	st.global.f32 	[%rd147], %f288;
$L__BB2_105:
	add.s32 	%r53, %r52, %r60;
	setp.ge.s32 	%p100, %r53, %r58;
	@%p100 bra 	$L__BB2_107;
	div.rn.f32 	%f289, %f103, %f349;
	mul.wide.s32 	%rd148, %r53, 4;
	add.s64 	%rd149, %rd2, %rd148;
	st.global.f32 	[%rd149], %f289;
$L__BB2_107:
	add.s32 	%r54, %r50, %r45;
	setp.ge.s32 	%p101, %r54, %r58;
	@%p101 bra 	$L__BB2_114;
	div.rn.f32 	%f290, %f104, %f349;
	mul.wide.s32 	%rd150, %r54, 4;
	add.s64 	%rd18, %rd2, %rd150;
	st.global.f32 	[%rd18], %f290;
	add.s32 	%r55, %r54, %r60;
	setp.ge.s32 	%p102, %r55, %r58;
	@%p102 bra 	$L__BB2_110;
	div.rn.f32 	%f291, %f105, %f349;
	mul.wide.s32 	%rd151, %r60, 4;
	add.s64 	%rd152, %rd18, %rd151;
	st.global.f32 	[%rd152], %f291;
$L__BB2_110:
	add.s32 	%r56, %r55, %r60;
	setp.ge.s32 	%p103, %r56, %r58;
	@%p103 bra 	$L__BB2_112;
	div.rn.f32 	%f292, %f106, %f349;
	mul.wide.s32 	%rd153, %r56, 4;
	add.s64 	%rd154, %rd2, %rd153;
	st.global.f32 	[%rd154], %f292;
$L__BB2_112:
	add.s32 	%r57, %r56, %r60;
	setp.ge.s32 	%p104, %r57, %r58;
	@%p104 bra 	$L__BB2_114;
	div.rn.f32 	%f293, %f107, %f349;
	mul.wide.s32 	%rd155, %r57, 4;
	add.s64 	%rd156, %rd2, %rd155;
	st.global.f32 	[%rd156], %f293;
$L__BB2_114:
	ret;

}
	// .globl	_Z15attn_softmax_v2ILi8EEvPfS0_iiiii
.visible .entry _Z15attn_softmax_v2ILi8EEvPfS0_iiiii(
	.param .u64 .ptr .align 1 _Z15attn_softmax_v2ILi8EEvPfS0_iiiii_param_0,
	.param .u64 .ptr .align 1 _Z15attn_softmax_v2ILi8EEvPfS0_iiiii_param_1,
	.param .u32 _Z15attn_softmax_v2ILi8EEvPfS0_iiiii_param_2,
	.param .u32 _Z15attn_softmax_v2ILi8EEvPfS0_iiiii_param_3,
	.param .u32 _Z15attn_softmax_v2ILi8EEvPfS0_iiiii_param_4,
	.param .u32 _Z15attn_softmax_v2ILi8EEvPfS0_iiiii_param_5,
	.param .u32 _Z15attn_softmax_v2ILi8EEvPfS0_iiiii_param_6
)
{
	.reg .pred 	%p<185>;
	.reg .b32 	%r<198>;
	.reg .b32 	%f<655>;
	.reg .b64 	%rd<322>;
	// demoted variable
	.shared .align 4 .b8 _ZZ15attn_softmax_v2ILi8EEvPfS0_iiiiiE10partialSum[128];
	ld.param.u64 	%rd33, [_Z15attn_softmax_v2ILi8EEvPfS0_iiiii_param_0];
	ld.param.u64 	%rd34, [_Z15attn_softmax_v2ILi8EEvPfS0_iiiii_param_1];
	ld.param.u32 	%r102, [_Z15attn_softmax_v2ILi8EEvPfS0_iiiii_param_2];
	ld.param.u32 	%r99, [_Z15attn_softmax_v2ILi8EEvPfS0_iiiii_param_4];
	ld.param.u32 	%r100, [_Z15attn_softmax_v2ILi8EEvPfS0_iiiii_param_5];
	ld.param.u32 	%r101, [_Z15attn_softmax_v2ILi8EEvPfS0_iiiii_param_6];
	cvta.to.global.u64 	%rd1, %rd34;
	mov.u32 	%r103, %tid.x;
	shr.u32 	%r1, %r103, 5;
	mov.u32 	%r104, %ntid.x;
	shr.u32 	%r105, %r104, 5;
	shr.s32 	%r2, %r101, 5;
	rem.u32 	%r3, %r103, %r101;
	mov.u32 	%r106, %ctaid.x;
	div.s32 	%r107, %r105, %r2;
	div.s32 	%r108, %r1, %r2;
	mad.lo.s32 	%r4, %r107, %r106, %r108;
	setp.ge.s32 	%p1, %r4, %r102;
	@%p1 bra 	$L__BB3_206;
	ld.param.u64 	%rd312, [_Z15attn_softmax_v2ILi8EEvPfS0_iiiii_param_1];
	cvta.to.global.u64 	%rd35, %rd33;
	mul.lo.s32 	%r109, %r4, %r99;
	mul.wide.s32 	%rd36, %r109, 4;
	add.s64 	%rd2, %rd35, %rd36;
	rem.s32 	%r110, %r4, %r100;
	mul.lo.s32 	%r111, %r110, %r99;
	shl.b32 	%r5, %r101, 2;
	setp.ne.s64 	%p2, %rd312, 0;
	cvt.s64.s32 	%rd3, %r111;
	cvt.u64.u32 	%rd4, %r3;
	mul.wide.u32 	%rd37, %r3, 4;
	add.s64 	%rd5, %rd2, %rd37;
	@%p2 bra 	$L__BB3_67;
	setp.ge.s32 	%p66, %r3, %r99;
	add.s32 	%r6, %r3, %r101;
	add.s32 	%r7, %r6, %r101;
	add.s32 	%r8, %r7, %r101;
	mov.f32 	%f645, 0fC61C4000;
	@%p66 bra 	$L__BB3_4;
	ld.global.f32 	%f645, [%rd5];
$L__BB3_4:
	setp.ge.s32 	%p67, %r6, %r99;
	mov.f32 	%f644, 0fC61C4000;
	@%p67 bra 	$L__BB3_6;
	mul.wide.s32 	%rd189, %r101, 4;
	add.s64 	%rd190, %rd5, %rd189;
	ld.global.f32 	%f644, [%rd190];
$L__BB3_6:
	setp.ge.s32 	%p68, %r7, %r99;
	mov.f32 	%f643, 0fC61C4000;
	@%p68 bra 	$L__BB3_8;
	mul.wide.s32 	%rd191, %r7, 4;
	add.s64 	%rd192, %rd2, %rd191;
	ld.global.f32 	%f643, [%rd192];
$L__BB3_8:
	setp.ge.s32 	%p69, %r8, %r99;
	mov.f32 	%f642, 0fC61C4000;
	@%p69 bra 	$L__BB3_10;
	mul.wide.s32 	%rd193, %r8, 4;
	add.s64 	%rd194, %rd2, %rd193;
	ld.global.f32 	%f642, [%rd194];
$L__BB3_10:
	add.s32 	%r9, %r8, %r101;
	setp.ge.s32 	%p70, %r9, %r99;
	add.s32 	%r10, %r9, %r101;
	add.s32 	%r11, %r10, %r101;
	add.s32 	%r12, %r11, %r101;
	mov.f32 	%f641, 0fC61C4000;
	@%p70 bra 	$L__BB3_12;
	mul.wide.s32 	%rd195, %r9, 4;
	add.s64 	%rd196, %rd2, %rd195;
	ld.global.f32 	%f641, [%rd196];
$L__BB3_12:
	setp.ge.s32 	%p71, %r10, %r99;
	mov.f32 	%f640, 0fC61C4000;
	@%p71 bra 	$L__BB3_14;
	mul.wide.s32 	%rd197, %r10, 4;
	add.s64 	%rd198, %rd2, %rd197;
	ld.global.f32 	%f640, [%rd198];
$L__BB3_14:
	setp.ge.s32 	%p72, %r11, %r99;
	mov.f32 	%f639, 0fC61C4000;
	@%p72 bra 	$L__BB3_16;
	mul.wide.s32 	%rd199, %r11, 4;
	add.s64 	%rd200, %rd2, %rd199;
	ld.global.f32 	%f639, [%rd200];
$L__BB3_16:
	setp.ge.s32 	%p73, %r12, %r99;
	mov.f32 	%f638, 0fC61C4000;
	@%p73 bra 	$L__BB3_18;
	mul.wide.s32 	%rd201, %r12, 4;
	add.s64 	%rd202, %rd2, %rd201;
	ld.global.f32 	%f638, [%rd202];
$L__BB3_18:
	add.s32 	%r13, %r9, %r5;
	setp.ge.s32 	%p74, %r13, %r99;
	add.s32 	%r14, %r13, %r101;
	add.s32 	%r15, %r14, %r101;
	add.s32 	%r16, %r15, %r101;
	mov.f32 	%f637, 0fC61C4000;
	@%p74 bra 	$L__BB3_20;
	mul.wide.s32 	%rd203, %r13, 4;
	add.s64 	%rd204, %rd2, %rd203;
	ld.global.f32 	%f637, [%rd204];
$L__BB3_20:
	setp.ge.s32 	%p75, %r14, %r99;
	mov.f32 	%f636, 0fC61C4000;
	@%p75 bra 	$L__BB3_22;
	mul.wide.s32 	%rd205, %r14, 4;
	add.s64 	%rd206, %rd2, %rd205;
	ld.global.f32 	%f636, [%rd206];
$L__BB3_22:
	setp.ge.s32 	%p76, %r15, %r99;
	mov.f32 	%f635, 0fC61C4000;
	@%p76 bra 	$L__BB3_24;
	mul.wide.s32 	%rd207, %r15, 4;
	add.s64 	%rd208, %rd2, %rd207;
	ld.global.f32 	%f635, [%rd208];
$L__BB3_24:
	setp.ge.s32 	%p77, %r16, %r99;
	mov.f32 	%f634, 0fC61C4000;
	@%p77 bra 	$L__BB3_26;
	mul.wide.s32 	%rd209, %r16, 4;
	add.s64 	%rd210, %rd2, %rd209;
	ld.global.f32 	%f634, [%rd210];
$L__BB3_26:
	shl.b32 	%r17, %r101, 3;
	add.s32 	%r18, %r17, %r9;
	setp.ge.s32 	%p78, %r18, %r99;
	add.s32 	%r19, %r18, %r101;
	add.s32 	%r20, %r19, %r101;
	add.s32 	%r21, %r20, %r101;
	mov.f32 	%f633, 0fC61C4000;
	@%p78 bra 	$L__BB3_28;
	mul.wide.s32 	%rd211, %r18, 4;
	add.s64 	%rd212, %rd2, %rd211;
	ld.global.f32 	%f633, [%rd212];
$L__BB3_28:
	setp.ge.s32 	%p79, %r19, %r99;
	mov.f32 	%f632, 0fC61C4000;
	@%p79 bra 	$L__BB3_30;
	mul.wide.s32 	%rd213, %r19, 4;
	add.s64 	%rd214, %rd2, %rd213;
	ld.global.f32 	%f632, [%rd214];
$L__BB3_30:
	setp.ge.s32 	%p80, %r20, %r99;
	mov.f32 	%f631, 0fC61C4000;
	@%p80 bra 	$L__BB3_32;
	mul.wide.s32 	%rd215, %r20, 4;
	add.s64 	%rd216, %rd2, %rd215;
	ld.global.f32 	%f631, [%rd216];
$L__BB3_32:
	setp.ge.s32 	%p81, %r21, %r99;
	mov.f32 	%f630, 0fC61C4000;
	@%p81 bra 	$L__BB3_34;
	mul.wide.s32 	%rd217, %r21, 4;
	add.s64 	%rd218, %rd2, %rd217;
	ld.global.f32 	%f630, [%rd218];
$L__BB3_34:
	add.s32 	%r22, %r18, %r5;
	setp.ge.s32 	%p82, %r22, %r99;
	add.s32 	%r23, %r22, %r101;
	add.s32 	%r24, %r23, %r101;
	add.s32 	%r25, %r24, %r101;
	mov.f32 	%f629, 0fC61C4000;
	@%p82 bra 	$L__BB3_36;
	mul.wide.s32 	%rd219, %r22, 4;
	add.s64 	%rd220, %rd2, %rd219;
	ld.global.f32 	%f629, [%rd220];
$L__BB3_36:
	setp.ge.s32 	%p83, %r23, %r99;
	mov.f32 	%f628, 0fC61C4000;
	@%p83 bra 	$L__BB3_38;
	mul.wide.s32 	%rd221, %r23, 4;
	add.s64 	%rd222, %rd2, %rd221;
	ld.global.f32 	%f628, [%rd222];
$L__BB3_38:
	setp.ge.s32 	%p84, %r24, %r99;
	mov.f32 	%f627, 0fC61C4000;
	@%p84 bra 	$L__BB3_40;
	mul.wide.s32 	%rd223, %r24, 4;
	add.s64 	%rd224, %rd2, %rd223;
	ld.global.f32 	%f627, [%rd224];
$L__BB3_40:
	setp.ge.s32 	%p85, %r25, %r99;
	mov.f32 	%f626, 0fC61C4000;
	@%p85 bra 	$L__BB3_42;
	mul.wide.s32 	%rd225, %r25, 4;
	add.s64 	%rd226, %rd2, %rd225;
	ld.global.f32 	%f626, [%rd226];
$L__BB3_42:
	shl.b32 	%r144, %r101, 4;
	add.s32 	%r26, %r144, %r9;
	setp.ge.s32 	%p86, %r26, %r99;
	add.s32 	%r27, %r26, %r101;
	add.s32 	%r28, %r27, %r101;
	add.s32 	%r29, %r28, %r101;
	mov.f32 	%f625, 0fC61C4000;
	@%p86 bra 	$L__BB3_44;
	mul.wide.s32 	%rd227, %r26, 4;
	add.s64 	%rd228, %rd2, %rd227;
	ld.global.f32 	%f625, [%rd228];
$L__BB3_44:
	setp.ge.s32 	%p87, %r27, %r99;
	mov.f32 	%f624, 0fC61C4000;
	@%p87 bra 	$L__BB3_46;
	mul.wide.s32 	%rd229, %r27, 4;
	add.s64 	%rd230, %rd2, %rd229;
	ld.global.f32 	%f624, [%rd230];
$L__BB3_46:
	setp.ge.s32 	%p88, %r28, %r99;
	mov.f32 	%f623, 0fC61C4000;
	@%p88 bra 	$L__BB3_48;
	mul.wide.s32 	%rd231, %r28, 4;
	add.s64 	%rd232, %rd2, %rd231;
	ld.global.f32 	%f623, [%rd232];
$L__BB3_48:
	setp.ge.s32 	%p89, %r29, %r99;
	mov.f32 	%f622, 0fC61C4000;
	@%p89 bra 	$L__BB3_50;
	mul.wide.s32 	%rd233, %r29, 4;
	add.s64 	%rd234, %rd2, %rd233;
	ld.global.f32 	%f622, [%rd234];
$L__BB3_50:
	add.s32 	%r30, %r26, %r5;
	setp.ge.s32 	%p90, %r30, %r99;
	add.s32 	%r31, %r30, %r101;
	add.s32 	%r32, %r31, %r101;
	add.s32 	%r33, %r32, %r101;
	mov.f32 	%f621, 0fC61C4000;
	@%p90 bra 	$L__BB3_52;
	mul.wide.s32 	%rd235, %r30, 4;
	add.s64 	%rd236, %rd2, %rd235;
	ld.global.f32 	%f621, [%rd236];
$L__BB3_52:
	setp.ge.s32 	%p91, %r31, %r99;
	mov.f32 	%f620, 0fC61C4000;
	@%p91 bra 	$L__BB3_54;
	mul.wide.s32 	%rd237, %r31, 4;
	add.s64 	%rd238, %rd2, %rd237;
	ld.global.f32 	%f620, [%rd238];
$L__BB3_54:
	setp.ge.s32 	%p92, %r32, %r99;
	mov.f32 	%f619, 0fC61C4000;
	@%p92 bra 	$L__BB3_56;
	mul.wide.s32 	%rd239, %r32, 4;
	add.s64 	%rd240, %rd2, %rd239;
	ld.global.f32 	%f619, [%rd240];
$L__BB3_56:
	setp.ge.s32 	%p93, %r33, %r99;
	mov.f32 	%f618, 0fC61C4000;
	@%p93 bra 	$L__BB3_58;
	mul.wide.s32 	%rd241, %r33, 4;
	add.s64 	%rd242, %rd2, %rd241;
	ld.global.f32 	%f618, [%rd242];
$L__BB3_58:
	add.s32 	%r34, %r17, %r26;
	setp.ge.s32 	%p94, %r34, %r99;
	add.s32 	%r35, %r34, %r101;
	add.s32 	%r36, %r35, %r101;
	add.s32 	%r37, %r36, %r101;
	mov.f32 	%f617, 0fC61C4000;
	@%p94 bra 	$L__BB3_60;
	mul.wide.s32 	%rd243, %r34, 4;
	add.s64 	%rd244, %rd2, %rd243;
	ld.global.f32 	%f617, [%rd244];
$L__BB3_60:
	setp.ge.s32 	%p95, %r35, %r99;
	mov.f32 	%f616, 0fC61C4000;
	@%p95 bra 	$L__BB3_62;
	mul.wide.s32 	%rd245, %r35, 4;
	add.s64 	%rd246, %rd2, %rd245;
	ld.global.f32 	%f616, [%rd246];
$L__BB3_62:
	setp.ge.s32 	%p96, %r36, %r99;
	mov.f32 	%f615, 0fC61C4000;
	@%p96 bra 	$L__BB3_64;
	mul.wide.s32 	%rd247, %r36, 4;
	add.s64 	%rd248, %rd2, %rd247;
	ld.global.f32 	%f615, [%rd248];
$L__BB3_64:
	setp.ge.s32 	%p97, %r37, %r99;
	mov.f32 	%f614, 0fC61C4000;
	@%p97 bra 	$L__BB3_66;
	mul.wide.s32 	%rd249, %r37, 4;
	add.s64 	%rd250, %rd2, %rd249;
	ld.global.f32 	%f614, [%rd250];
$L__BB3_66:
	max.f32 	%f371, %f645, 0fC61C4000;
	setp.gt.f32 	%p98, %f644, %f371;
	selp.f32 	%f372, %f644, %f371, %p98;
	setp.gt.f32 	%p99, %f643, %f372;
	selp.f32 	%f373, %f643, %f372, %p99;
	setp.gt.f32 	%p100, %f642, %f373;
	selp.f32 	%f374, %f642, %f373, %p100;
	setp.gt.f32 	%p101, %f641, %f374;
	selp.f32 	%f375, %f641, %f374, %p101;
	setp.gt.f32 	%p102, %f640, %f375;
	selp.f32 	%f376, %f640, %f375, %p102;
	setp.gt.f32 	%p103, %f639, %f376;
	selp.f32 	%f377, %f639, %f376, %p103;
	setp.gt.f32 	%p104, %f638, %f377;
	selp.f32 	%f378, %f638, %f377, %p104;
	setp.gt.f32 	%p105, %f637, %f378;
	selp.f32 	%f379, %f637, %f378, %p105;
	setp.gt.f32 	%p106, %f636, %f379;
	selp.f32 	%f380, %f636, %f379, %p106;
	setp.gt.f32 	%p107, %f635, %f380;
	selp.f32 	%f381, %f635, %f380, %p107;
	setp.gt.f32 	%p108, %f634, %f381;
	selp.f32 	%f382, %f634, %f381, %p108;
	setp.gt.f32 	%p109, %f633, %f382;
	selp.f32 	%f383, %f633, %f382, %p109;
	setp.gt.f32 	%p110, %f632, %f383;
	selp.f32 	%f384, %f632, %f383, %p110;
	setp.gt.f32 	%p111, %f631, %f384;
	selp.f32 	%f385, %f631, %f384, %p111;
	setp.gt.f32 	%p112, %f630, %f385;
	selp.f32 	%f386, %f630, %f385, %p112;
	setp.gt.f32 	%p113, %f629, %f386;
	selp.f32 	%f387, %f629, %f386, %p113;
	setp.gt.f32 	%p114, %f628, %f387;
	selp.f32 	%f388, %f628, %f387, %p114;
	setp.gt.f32 	%p115, %f627, %f388;
	selp.f32 	%f389, %f627, %f388, %p115;
	setp.gt.f32 	%p116, %f626, %f389;
	selp.f32 	%f390, %f626, %f389, %p116;
	setp.gt.f32 	%p117, %f625, %f390;
	selp.f32 	%f391, %f625, %f390, %p117;
	setp.gt.f32 	%p118, %f624, %f391;
	selp.f32 	%f392, %f624, %f391, %p118;
	setp.gt.f32 	%p119, %f623, %f392;
	selp.f32 	%f393, %f623, %f392, %p119;
	setp.gt.f32 	%p120, %f622, %f393;
	selp.f32 	%f394, %f622, %f393, %p120;
	setp.gt.f32 	%p121, %f621, %f394;
	selp.f32 	%f395, %f621, %f394, %p121;
	setp.gt.f32 	%p122, %f620, %f395;
	selp.f32 	%f396, %f620, %f395, %p122;
	setp.gt.f32 	%p123, %f619, %f396;
	selp.f32 	%f397, %f619, %f396, %p123;
	setp.gt.f32 	%p124, %f618, %f397;
	selp.f32 	%f398, %f618, %f397, %p124;
	setp.gt.f32 	%p125, %f617, %f398;
	selp.f32 	%f399, %f617, %f398, %p125;
	setp.gt.f32 	%p126, %f616, %f399;
	selp.f32 	%f400, %f616, %f399, %p126;
	setp.gt.f32 	%p127, %f615, %f400;
	selp.f32 	%f401, %f615, %f400, %p127;
	setp.gt.f32 	%p128, %f614, %f401;
	selp.f32 	%f646, %f614, %f401, %p128;
	bra.uni 	$L__BB3_132;
$L__BB3_67:
	setp.ge.s32 	%p3, %r3, %r99;
	add.s32 	%r38, %r3, %r101;
	add.s32 	%r39, %r38, %r101;
	add.s32 	%r40, %r39, %r101;
	add.s64 	%rd38, %rd4, %rd3;
	shl.b64 	%rd39, %rd38, 2;
	add.s64 	%rd6, %rd1, %rd39;
	mov.f32 	%f645, 0fC61C4000;
	@%p3 bra 	$L__BB3_69;
	ld.global.f32 	%f213, [%rd5];
	ld.global.f32 	%f214, [%rd6];
	add.f32 	%f645, %f213, %f214;
$L__BB3_69:
	setp.ge.s32 	%p4, %r38, %r99;
	mul.wide.s32 	%rd40, %r101, 4;
	add.s64 	%rd7, %rd6, %rd40;
	mov.f32 	%f644, 0fC61C4000;
	@%p4 bra 	$L__BB3_71;
	add.s64 	%rd42, %rd5, %rd40;
	ld.global.f32 	%f216, [%rd42];
	ld.global.f32 	%f217, [%rd7];
	add.f32 	%f644, %f216, %f217;
$L__BB3_71:
	setp.ge.s32 	%p5, %r39, %r99;
	add.s64 	%rd9, %rd7, %rd40;
	mov.f32 	%f643, 0fC61C4000;
	@%p5 bra 	$L__BB3_73;
	mul.wide.s32 	%rd43, %r39, 4;
	add.s64 	%rd44, %rd2, %rd43;
	ld.global.f32 	%f219, [%rd44];
	ld.global.f32 	%f220, [%rd9];
	add.f32 	%f643, %f219, %f220;
$L__BB3_73:
	setp.ge.s32 	%p6, %r40, %r99;
	mov.f32 	%f642, 0fC61C4000;
	@%p6 bra 	$L__BB3_75;
	mul.wide.s32 	%rd45, %r40, 4;
	add.s64 	%rd46, %rd2, %rd45;
	ld.global.f32 	%f222, [%rd46];
	add.s64 	%rd47, %rd9, %rd40;
	ld.global.f32 	%f223, [%rd47];
	add.f32 	%f642, %f222, %f223;
$L__BB3_75:
	add.s32 	%r112, %r40, %r101;
	setp.ge.s32 	%p7, %r112, %r99;
	add.s32 	%r41, %r112, %r101;
	add.s32 	%r42, %r41, %r101;
	add.s32 	%r43, %r42, %r101;
	cvt.s64.s32 	%rd10, %r112;
	add.s64 	%rd48, %rd10, %rd3;
	shl.b64 	%rd49, %rd48, 2;
	add.s64 	%rd11, %rd1, %rd49;
	mov.f32 	%f641, 0fC61C4000;
	@%p7 bra 	$L__BB3_77;
	shl.b64 	%rd50, %rd10, 2;
	add.s64 	%rd51, %rd2, %rd50;
	ld.global.f32 	%f225, [%rd51];
	ld.global.f32 	%f226, [%rd11];
	add.f32 	%f641, %f225, %f226;
$L__BB3_77:
	setp.ge.s32 	%p8, %r41, %r99;
	add.s64 	%rd12, %rd11, %rd40;
	mov.f32 	%f640, 0fC61C4000;
	@%p8 bra 	$L__BB3_79;
	mul.wide.s32 	%rd53, %r41, 4;
	add.s64 	%rd54, %rd2, %rd53;
	ld.global.f32 	%f228, [%rd54];
	ld.global.f32 	%f229, [%rd12];
	add.f32 	%f640, %f228, %f229;
$L__BB3_79:
	setp.ge.s32 	%p9, %r42, %r99;
	mov.f32 	%f639, 0fC61C4000;
	@%p9 bra 	$L__BB3_81;
	mul.wide.s32 	%rd55, %r42, 4;
	add.s64 	%rd56, %rd2, %rd55;
	ld.global.f32 	%f231, [%rd56];
	add.s64 	%rd57, %rd12, %rd40;
	ld.global.f32 	%f232, [%rd57];
	add.f32 	%f639, %f231, %f232;
$L__BB3_81:
	setp.ge.s32 	%p10, %r43, %r99;
	mov.f32 	%f638, 0fC61C4000;
	@%p10 bra 	$L__BB3_83;
	mul.wide.s32 	%rd58, %r43, 4;
	add.s64 	%rd59, %rd2, %rd58;
	ld.global.f32 	%f234, [%rd59];
	mul.wide.s32 	%rd60, %r101, 8;
	add.s64 	%rd61, %rd12, %rd60;
	ld.global.f32 	%f235, [%rd61];
	add.f32 	%f638, %f234, %f235;
$L__BB3_83:
	cvt.u32.u64 	%r113, %rd10;
	add.s32 	%r114, %r113, %r5;
	setp.ge.s32 	%p11, %r114, %r99;
	add.s32 	%r44, %r114, %r101;
	add.s32 	%r45, %r44, %r101;
	add.s32 	%r46, %r45, %r101;
	cvt.s64.s32 	%rd13, %r114;
	add.s64 	%rd62, %rd13, %rd3;
	shl.b64 	%rd63, %rd62, 2;
	add.s64 	%rd14, %rd1, %rd63;
	mov.f32 	%f637, 0fC61C4000;
	@%p11 bra 	$L__BB3_85;
	shl.b64 	%rd64, %rd13, 2;
	add.s64 	%rd65, %rd2, %rd64;
	ld.global.f32 	%f237, [%rd65];
	ld.global.f32 	%f238, [%rd14];
	add.f32 	%f637, %f237, %f238;
$L__BB3_85:
	setp.ge.s32 	%p12, %r44, %r99;
	add.s64 	%rd15, %rd14, %rd40;
	mov.f32 	%f636, 0fC61C4000;
	@%p12 bra 	$L__BB3_87;
	mul.wide.s32 	%rd67, %r44, 4;
	add.s64 	%rd68, %rd2, %rd67;
	ld.global.f32 	%f240, [%rd68];
	ld.global.f32 	%f241, [%rd15];
	add.f32 	%f636, %f240, %f241;
$L__BB3_87:
	setp.ge.s32 	%p13, %r45, %r99;
	mov.f32 	%f635, 0fC61C4000;
	@%p13 bra 	$L__BB3_89;
	mul.wide.s32 	%rd69, %r45, 4;
	add.s64 	%rd70, %rd2, %rd69;
	ld.global.f32 	%f243, [%rd70];
	add.s64 	%rd71, %rd15, %rd40;
	ld.global.f32 	%f244, [%rd71];
	add.f32 	%f635, %f243, %f244;
$L__BB3_89:
	setp.ge.s32 	%p14, %r46, %r99;
	mov.f32 	%f634, 0fC61C4000;
	@%p14 bra 	$L__BB3_91;
	mul.wide.s32 	%rd72, %r46, 4;
	add.s64 	%rd73, %rd2, %rd72;
	ld.global.f32 	%f246, [%rd73];
	mul.wide.s32 	%rd74, %r101, 8;
	add.s64 	%rd75, %rd15, %rd74;
	ld.global.f32 	%f247, [%rd75];
	add.f32 	%f634, %f246, %f247;
$L__BB3_91:
	shl.b32 	%r116, %r101, 3;
	add.s32 	%r117, %r116, %r113;
	setp.ge.s32 	%p15, %r117, %r99;
	add.s32 	%r47, %r117, %r101;
	add.s32 	%r48, %r47, %r101;
	add.s32 	%r49, %r48, %r101;
	cvt.s64.s32 	%rd16, %r117;
	add.s64 	%rd76, %rd16, %rd3;
	shl.b64 	%rd77, %rd76, 2;
	add.s64 	%rd17, %rd1, %rd77;
	mov.f32 	%f633, 0fC61C4000;
	@%p15 bra 	$L__BB3_93;
	shl.b64 	%rd78, %rd16, 2;
	add.s64 	%rd79, %rd2, %rd78;
	ld.global.f32 	%f249, [%rd79];
	ld.global.f32 	%f250, [%rd17];
	add.f32 	%f633, %f249, %f250;
$L__BB3_93:
	setp.ge.s32 	%p16, %r47, %r99;
	add.s64 	%rd18, %rd17, %rd40;
	mov.f32 	%f632, 0fC61C4000;
	@%p16 bra 	$L__BB3_95;
	mul.wide.s32 	%rd81, %r47, 4;
	add.s64 	%rd82, %rd2, %rd81;
	ld.global.f32 	%f252, [%rd82];
	ld.global.f32 	%f253, [%rd18];
	add.f32 	%f632, %f252, %f253;
$L__BB3_95:
	setp.ge.s32 	%p17, %r48, %r99;
	mov.f32 	%f631, 0fC61C4000;
	@%p17 bra 	$L__BB3_97;
	mul.wide.s32 	%rd83, %r48, 4;
	add.s64 	%rd84, %rd2, %rd83;
	ld.global.f32 	%f255, [%rd84];
	add.s64 	%rd85, %rd18, %rd40;
	ld.global.f32 	%f256, [%rd85];
	add.f32 	%f631, %f255, %f256;
$L__BB3_97:
	setp.ge.s32 	%p18, %r49, %r99;
	mov.f32 	%f630, 0fC61C4000;
	@%p18 bra 	$L__BB3_99;
	mul.wide.s32 	%rd86, %r49, 4;
	add.s64 	%rd87, %rd2, %rd86;
	ld.global.f32 	%f258, [%rd87];
	mul.wide.s32 	%rd88, %r101, 8;
	add.s64 	%rd89, %rd18, %rd88;
	ld.global.f32 	%f259, [%rd89];
	add.f32 	%f630, %f258, %f259;
$L__BB3_99:
	cvt.u32.u64 	%r118, %rd16;
	add.s32 	%r119, %r118, %r5;
	setp.ge.s32 	%p19, %r119, %r99;
	add.s32 	%r50, %r119, %r101;
	add.s32 	%r51, %r50, %r101;
	add.s32 	%r52, %r51, %r101;
	cvt.s64.s32 	%rd19, %r119;
	add.s64 	%rd90, %rd19, %rd3;
	shl.b64 	%rd91, %rd90, 2;
	add.s64 	%rd20, %rd1, %rd91;
	mov.f32 	%f629, 0fC61C4000;
	@%p19 bra 	$L__BB3_101;
	shl.b64 	%rd92, %rd19, 2;
	add.s64 	%rd93, %rd2, %rd92;
	ld.global.f32 	%f261, [%rd93];
	ld.global.f32 	%f262, [%rd20];
	add.f32 	%f629, %f261, %f262;
$L__BB3_101:
	setp.ge.s32 	%p20, %r50, %r99;
	add.s64 	%rd21, %rd20, %rd40;
	mov.f32 	%f628, 0fC61C4000;
	@%p20 bra 	$L__BB3_103;
	mul.wide.s32 	%rd95, %r50, 4;
	add.s64 	%rd96, %rd2, %rd95;
	ld.global.f32 	%f264, [%rd96];
	ld.global.f32 	%f265, [%rd21];
	add.f32 	%f628, %f264, %f265;
$L__BB3_103:
	setp.ge.s32 	%p21, %r51, %r99;
	mov.f32 	%f627, 0fC61C4000;
	@%p21 bra 	$L__BB3_105;
	mul.wide.s32 	%rd97, %r51, 4;
	add.s64 	%rd98, %rd2, %rd97;
	ld.global.f32 	%f267, [%rd98];
	add.s64 	%rd99, %rd21, %rd40;
	ld.global.f32 	%f268, [%rd99];
	add.f32 	%f627, %f267, %f268;
$L__BB3_105:
	setp.ge.s32 	%p22, %r52, %r99;
	mov.f32 	%f626, 0fC61C4000;
	@%p22 bra 	$L__BB3_107;
	mul.wide.s32 	%rd100, %r52, 4;
	add.s64 	%rd101, %rd2, %rd100;
	ld.global.f32 	%f270, [%rd101];
	mul.wide.s32 	%rd102, %r101, 8;
	add.s64 	%rd103, %rd21, %rd102;
	ld.global.f32 	%f271, [%rd103];
	add.f32 	%f626, %f270, %f271;
$L__BB3_107:
	shl.b32 	%r121, %r101, 4;
	add.s32 	%r122, %r121, %r113;
	setp.ge.s32 	%p23, %r122, %r99;
	add.s32 	%r53, %r122, %r101;
	add.s32 	%r54, %r53, %r101;
	add.s32 	%r55, %r54, %r101;
	cvt.s64.s32 	%rd22, %r122;
	mov.f32 	%f625, 0fC61C4000;
	@%p23 bra 	$L__BB3_109;
	ld.param.u64 	%rd313, [_Z15attn_softmax_v2ILi8EEvPfS0_iiiii_param_1];
	shl.b64 	%rd104, %rd22, 2;
	add.s64 	%rd105, %rd2, %rd104;
	ld.global.f32 	%f273, [%rd105];
	add.s64 	%rd106, %rd22, %rd3;
	cvta.to.global.u64 	%rd107, %rd313;
	shl.b64 	%rd108, %rd106, 2;
	add.s64 	%rd109, %rd107, %rd108;
	ld.global.f32 	%f274, [%rd109];
	add.f32 	%f625, %f273, %f274;
$L__BB3_109:
	setp.ge.s32 	%p24, %r53, %r99;
	mov.f32 	%f624, 0fC61C4000;
	@%p24 bra 	$L__BB3_111;
	ld.param.u64 	%rd314, [_Z15attn_softmax_v2ILi8EEvPfS0_iiiii_param_1];
	mul.wide.s32 	%rd110, %r53, 4;
	add.s64 	%rd111, %rd2, %rd110;
	ld.global.f32 	%f276, [%rd111];
	add.s64 	%rd112, %rd22, %rd3;
	cvta.to.global.u64 	%rd113, %rd314;
	shl.b64 	%rd114, %rd112, 2;
	add.s64 	%rd115, %rd113, %rd114;
	add.s64 	%rd117, %rd115, %rd40;
	ld.global.f32 	%f277, [%rd117];
	add.f32 	%f624, %f276, %f277;
$L__BB3_111:
	setp.ge.s32 	%p25, %r54, %r99;
	mov.f32 	%f623, 0fC61C4000;
	@%p25 bra 	$L__BB3_113;
	ld.param.u64 	%rd315, [_Z15attn_softmax_v2ILi8EEvPfS0_iiiii_param_1];
	mul.wide.s32 	%rd118, %r54, 4;
	add.s64 	%rd119, %rd2, %rd118;
	ld.global.f32 	%f279, [%rd119];
	add.s64 	%rd120, %rd22, %rd3;
	cvta.to.global.u64 	%rd121, %rd315;
	shl.b64 	%rd122, %rd120, 2;
	add.s64 	%rd123, %rd121, %rd122;
	add.s64 	%rd125, %rd123, %rd40;
	add.s64 	%rd126, %rd125, %rd40;
	ld.global.f32 	%f280, [%rd126];
	add.f32 	%f623, %f279, %f280;
$L__BB3_113:
	setp.ge.s32 	%p26, %r55, %r99;
	mov.f32 	%f622, 0fC61C4000;
	@%p26 bra 	$L__BB3_115;
	ld.param.u64 	%rd316, [_Z15attn_softmax_v2ILi8EEvPfS0_iiiii_param_1];
	mul.wide.s32 	%rd127, %r55, 4;
	add.s64 	%rd128, %rd2, %rd127;
	ld.global.f32 	%f282, [%rd128];
	mul.wide.s32 	%rd129, %r101, 8;
	add.s64 	%rd130, %rd22, %rd3;
	cvta.to.global.u64 	%rd131, %rd316;
	shl.b64 	%rd132, %rd130, 2;
	add.s64 	%rd133, %rd131, %rd132;
	add.s64 	%rd135, %rd133, %rd40;
	add.s64 	%rd136, %rd135, %rd129;
	ld.global.f32 	%f283, [%rd136];
	add.f32 	%f622, %f282, %f283;
$L__BB3_115:
	cvt.u32.u64 	%r123, %rd22;
	add.s32 	%r124, %r123, %r5;
	setp.ge.s32 	%p27, %r124, %r99;
	add.s32 	%r56, %r124, %r101;
	add.s32 	%r57, %r56, %r101;
	mov.f32 	%f621, 0fC61C4000;
	@%p27 bra 	$L__BB3_117;
	ld.param.u64 	%rd317, [_Z15attn_softmax_v2ILi8EEvPfS0_iiiii_param_1];
	cvt.u32.u64 	%r125, %rd22;
	add.s32 	%r126, %r125, %r5;
	cvt.s64.s32 	%rd137, %r126;
	mul.wide.s32 	%rd138, %r126, 4;
	add.s64 	%rd139, %rd2, %rd138;
	ld.global.f32 	%f285, [%rd139];
	add.s64 	%rd140, %rd137, %rd3;
	cvta.to.global.u64 	%rd141, %rd317;
	shl.b64 	%rd142, %rd140, 2;
	add.s64 	%rd143, %rd141, %rd142;
	ld.global.f32 	%f286, [%rd143];
	add.f32 	%f621, %f285, %f286;
$L__BB3_117:
	setp.ge.s32 	%p28, %r56, %r99;
	mov.f32 	%f620, 0fC61C4000;
	@%p28 bra 	$L__BB3_119;
	ld.param.u64 	%rd318, [_Z15attn_softmax_v2ILi8EEvPfS0_iiiii_param_1];
	mul.wide.s32 	%rd144, %r56, 4;
	add.s64 	%rd145, %rd2, %rd144;
	ld.global.f32 	%f288, [%rd145];
	cvt.u32.u64 	%r127, %rd22;
	add.s32 	%r128, %r127, %r5;
	cvt.s64.s32 	%rd146, %r128;
	add.s64 	%rd147, %rd146, %rd3;
	cvta.to.global.u64 	%rd148, %rd318;
	shl.b64 	%rd149, %rd147, 2;
	add.s64 	%rd150, %rd148, %rd149;
	add.s64 	%rd152, %rd150, %rd40;
	ld.global.f32 	%f289, [%rd152];
	add.f32 	%f620, %f288, %f289;
$L__BB3_119:
	setp.ge.s32 	%p29, %r57, %r99;
	mov.f32 	%f619, 0fC61C4000;
	@%p29 bra 	$L__BB3_121;
	ld.param.u64 	%rd319, [_Z15attn_softmax_v2ILi8EEvPfS0_iiiii_param_1];
	mul.wide.s32 	%rd153, %r57, 4;
	add.s64 	%rd154, %rd2, %rd153;
	ld.global.f32 	%f291, [%rd154];
	cvt.u32.u64 	%r129, %rd22;
	add.s32 	%r130, %r129, %r5;
	cvt.s64.s32 	%rd155, %r130;
	add.s64 	%rd156, %rd155, %rd3;
	cvta.to.global.u64 	%rd157, %rd319;
	shl.b64 	%rd158, %rd156, 2;
	add.s64 	%rd159, %rd157, %rd158;
	add.s64 	%rd161, %rd159, %rd40;
	add.s64 	%rd162, %rd161, %rd40;
	ld.global.f32 	%f292, [%rd162];
	add.f32 	%f619, %f291, %f292;
$L__BB3_121:
	cvt.u32.u64 	%r131, %rd22;
	add.s32 	%r132, %r131, %r5;
	add.s32 	%r133, %r132, %r101;
	add.s32 	%r134, %r133, %r101;
	add.s32 	%r135, %r134, %r101;
	setp.ge.s32 	%p30, %r135, %r99;
	mov.f32 	%f618, 0fC61C4000;
	@%p30 bra 	$L__BB3_123;
	ld.param.u64 	%rd320, [_Z15attn_softmax_v2ILi8EEvPfS0_iiiii_param_1];
	cvt.u32.u64 	%r136, %rd22;
	add.s32 	%r137, %r136, %r5;
	add.s32 	%r138, %r137, %r101;
	add.s32 	%r139, %r138, %r101;
	add.s32 	%r140, %r139, %r101;
	mul.wide.s32 	%rd163, %r140, 4;
	add.s64 	%rd164, %rd2, %rd163;
	ld.global.f32 	%f294, [%rd164];
	mul.wide.s32 	%rd165, %r101, 8;
	cvt.s64.s32 	%rd166, %r137;
	add.s64 	%rd167, %rd166, %rd3;
	cvta.to.global.u64 	%rd168, %rd320;
	shl.b64 	%rd169, %rd167, 2;
	add.s64 	%rd170, %rd168, %rd169;
	mul.wide.s32 	%rd171, %r101, 4;
	add.s64 	%rd172, %rd170, %rd171;
	add.s64 	%rd173, %rd172, %rd165;
	ld.global.f32 	%f295, [%rd173];
	add.f32 	%f618, %f294, %f295;
$L__BB3_123:
	ld.param.u64 	%rd321, [_Z15attn_softmax_v2ILi8EEvPfS0_iiiii_param_1];
	cvt.u32.u64 	%r141, %rd22;
	shl.b32 	%r142, %r101, 3;
	add.s32 	%r143, %r142, %r141;
	setp.ge.s32 	%p31, %r143, %r99;
	add.s32 	%r58, %r143, %r101;
	add.s32 	%r59, %r58, %r101;
	add.s32 	%r60, %r59, %r101;
	cvt.s64.s32 	%rd23, %r143;
	add.s64 	%rd174, %rd23, %rd3;
	cvta.to.global.u64 	%rd175, %rd321;
	shl.b64 	%rd176, %rd174, 2;
	add.s64 	%rd24, %rd175, %rd176;
	mov.f32 	%f617, 0fC61C4000;
	@%p31 bra 	$L__BB3_125;
	shl.b64 	%rd177, %rd23, 2;
	add.s64 	%rd178, %rd2, %rd177;
	ld.global.f32 	%f297, [%rd178];
	ld.global.f32 	%f298, [%rd24];
	add.f32 	%f617, %f297, %f298;
$L__BB3_125:
	setp.ge.s32 	%p32, %r58, %r99;
	mul.wide.s32 	%rd179, %r101, 4;
	add.s64 	%rd25, %rd24, %rd179;
	mov.f32 	%f616, 0fC61C4000;
	@%p32 bra 	$L__BB3_127;
	mul.wide.s32 	%rd180, %r58, 4;
	add.s64 	%rd181, %rd2, %rd180;
	ld.global.f32 	%f300, [%rd181];
	ld.global.f32 	%f301, [%rd25];
	add.f32 	%f616, %f300, %f301;
$L__BB3_127:
	setp.ge.s32 	%p33, %r59, %r99;
	mov.f32 	%f615, 0fC61C4000;
	@%p33 bra 	$L__BB3_129;
	mul.wide.s32 	%rd182, %r59, 4;
	add.s64 	%rd183, %rd2, %rd182;
	ld.global.f32 	%f303, [%rd183];
	add.s64 	%rd184, %rd25, %rd40;
	ld.global.f32 	%f304, [%rd184];
	add.f32 	%f615, %f303, %f304;
$L__BB3_129:
	setp.ge.s32 	%p34, %r60, %r99;
	mov.f32 	%f614, 0fC61C4000;
	@%p34 bra 	$L__BB3_131;
	mul.wide.s32 	%rd185, %r60, 4;
	add.s64 	%rd186, %rd2, %rd185;
	ld.global.f32 	%f306, [%rd186];
	mul.wide.s32 	%rd187, %r101, 8;
	add.s64 	%rd188, %rd25, %rd187;
	ld.global.f32 	%f307, [%rd188];
	add.f32 	%f614, %f306, %f307;
$L__BB3_131:
	max.f32 	%f308, %f645, 0fC61C4000;
	setp.gt.f32 	%p35, %f644, %f308;
	selp.f32 	%f309, %f644, %f308, %p35;
	setp.gt.f32 	%p36, %f643, %f309;
	selp.f32 	%f310, %f643, %f309, %p36;
	setp.gt.f32 	%p37, %f642, %f310;
	selp.f32 	%f311, %f642, %f310, %p37;
	setp.gt.f32 	%p38, %f641, %f311;
	selp.f32 	%f312, %f641, %f311, %p38;
	setp.gt.f32 	%p39, %f640, %f312;
	selp.f32 	%f313, %f640, %f312, %p39;
	setp.gt.f32 	%p40, %f639, %f313;
	selp.f32 	%f314, %f639, %f313, %p40;
	setp.gt.f32 	%p41, %f638, %f314;
	selp.f32 	%f315, %f638, %f314, %p41;
	setp.gt.f32 	%p42, %f637, %f315;
	selp.f32 	%f316, %f637, %f315, %p42;
	setp.gt.f32 	%p43, %f636, %f316;
	selp.f32 	%f317, %f636, %f316, %p43;
	setp.gt.f32 	%p44, %f635, %f317;
	selp.f32 	%f318, %f635, %f317, %p44;
	setp.gt.f32 	%p45, %f634, %f318;
	selp.f32 	%f319, %f634, %f318, %p45;
	setp.gt.f32 	%p46, %f633, %f319;
	selp.f32 	%f320, %f633, %f319, %p46;
	setp.gt.f32 	%p47, %f632, %f320;
	selp.f32 	%f321, %f632, %f320, %p47;
	setp.gt.f32 	%p48, %f631, %f321;
	selp.f32 	%f322, %f631, %f321, %p48;
	setp.gt.f32 	%p49, %f630, %f322;
	selp.f32 	%f323, %f630, %f322, %p49;
	setp.gt.f32 	%p50, %f629, %f323;
	selp.f32 	%f324, %f629, %f323, %p50;
	setp.gt.f32 	%p51, %f628, %f324;
	selp.f32 	%f325, %f628, %f324, %p51;
	setp.gt.f32 	%p52, %f627, %f325;
	selp.f32 	%f326, %f627, %f325, %p52;
	setp.gt.f32 	%p53, %f626, %f326;
	selp.f32 	%f327, %f626, %f326, %p53;
	setp.gt.f32 	%p54, %f625, %f327;
	selp.f32 	%f328, %f625, %f327, %p54;
	setp.gt.f32 	%p55, %f624, %f328;
	selp.f32 	%f329, %f624, %f328, %p55;
	setp.gt.f32 	%p56, %f623, %f329;
	selp.f32 	%f330, %f623, %f329, %p56;
	setp.gt.f32 	%p57, %f622, %f330;
	selp.f32 	%f331, %f622, %f330, %p57;
	setp.gt.f32 	%p58, %f621, %f331;
	selp.f32 	%f332, %f621, %f331, %p58;
	setp.gt.f32 	%p59, %f620, %f332;
	selp.f32 	%f333, %f620, %f332, %p59;
	setp.gt.f32 	%p60, %f619, %f333;
	selp.f32 	%f334, %f619, %f333, %p60;
	setp.gt.f32 	%p61, %f618, %f334;
	selp.f32 	%f335, %f618, %f334, %p61;
	setp.gt.f32 	%p62, %f617, %f335;
	selp.f32 	%f336, %f617, %f335, %p62;
	setp.gt.f32 	%p63, %f616, %f336;
	selp.f32 	%f337, %f616, %f336, %p63;
	setp.gt.f32 	%p64, %f615, %f337;
	selp.f32 	%f338, %f615, %f337, %p64;
	setp.gt.f32 	%p65, %f614, %f338;
	selp.f32 	%f646, %f614, %f338, %p65;
$L__BB3_132:
	mov.b32 	%r145, %f646;
	shfl.sync.bfly.b32	%r146|%p129, %r145, 16, 31, -1;
	mov.b32 	%f402, %r146;
	max.f32 	%f403, %f646, %f402;
	mov.b32 	%r147, %f403;
	shfl.sync.bfly.b32	%r148|%p130, %r147, 8, 31, -1;
	mov.b32 	%f404, %r148;
	max.f32 	%f405, %f403, %f404;
	mov.b32 	%r149, %f405;
	shfl.sync.bfly.b32	%r150|%p131, %r149, 4, 31, -1;
	mov.b32 	%f406, %r150;
	max.f32 	%f407, %f405, %f406;
	mov.b32 	%r151, %f407;
	shfl.sync.bfly.b32	%r152|%p132, %r151, 2, 31, -1;
	mov.b32 	%f408, %r152;
	max.f32 	%f409, %f407, %f408;
	mov.b32 	%r153, %f409;
	shfl.sync.bfly.b32	%r154|%p133, %r153, 1, 31, -1;
	mov.b32 	%f410, %r154;
	max.f32 	%f649, %f409, %f410;
	setp.lt.s32 	%p134, %r101, 33;
	@%p134 bra 	$L__BB3_141;
	mov.u32 	%r155, %tid.x;
	and.b32  	%r61, %r155, 31;
	setp.ne.s32 	%p135, %r61, 0;
	@%p135 bra 	$L__BB3_135;
	shl.b32 	%r156, %r1, 2;
	mov.u32 	%r157, _ZZ15attn_softmax_v2ILi8EEvPfS0_iiiiiE10partialSum;
	add.s32 	%r158, %r157, %r156;
	st.shared.f32 	[%r158], %f649;
$L__BB3_135:
	bar.sync 	0;
	mov.u32 	%r159, %ntid.x;
	shr.u32 	%r160, %r159, 5;
	setp.ge.u32 	%p136, %r61, %r160;
	@%p136 bra 	$L__BB3_137;
	shl.b32 	%r161, %r61, 2;
	mov.u32 	%r162, _ZZ15attn_softmax_v2ILi8EEvPfS0_iiiiiE10partialSum;
	add.s32 	%r163, %r162, %r161;
	ld.shared.f32 	%f649, [%r163];
$L__BB3_137:
	bar.sync 	0;
	setp.lt.s32 	%p137, %r2, 2;
	@%p137 bra 	$L__BB3_140;
	mov.b32 	%r196, 1;
$L__BB3_139:
	mov.b32 	%r165, %f649;
	shfl.sync.bfly.b32	%r166|%p138, %r165, %r196, 31, -1;
	mov.b32 	%f411, %r166;
	max.f32 	%f649, %f649, %f411;
	shl.b32 	%r196, %r196, 1;
	setp.lt.s32 	%p139, %r196, %r2;
	@%p139 bra 	$L__BB3_139;
$L__BB3_140:
	mov.b32 	%r167, %f649;
	shfl.sync.idx.b32	%r168|%p140, %r167, %r1, 31, -1;
	mov.b32 	%f649, %r168;
$L__BB3_141:
	sub.f32 	%f412, %f645, %f649;
	mul.f32 	%f413, %f412, 0f3FB8AA3B;
	ex2.approx.f32 	%f172, %f413;
	sub.f32 	%f414, %f644, %f649;
	mul.f32 	%f415, %f414, 0f3FB8AA3B;
	ex2.approx.f32 	%f173, %f415;
	sub.f32 	%f416, %f643, %f649;
	mul.f32 	%f417, %f416, 0f3FB8AA3B;
	ex2.approx.f32 	%f174, %f417;
	sub.f32 	%f418, %f642, %f649;
	mul.f32 	%f419, %f418, 0f3FB8AA3B;
	ex2.approx.f32 	%f175, %f419;
	add.f32 	%f420, %f172, %f173;
	add.f32 	%f421, %f420, %f174;
	add.f32 	%f422, %f175, %f421;
	add.f32 	%f423, %f422, 0f00000000;
	sub.f32 	%f424, %f641, %f649;
	mul.f32 	%f425, %f424, 0f3FB8AA3B;
	ex2.approx.f32 	%f176, %f425;
	sub.f32 	%f426, %f640, %f649;
	mul.f32 	%f427, %f426, 0f3FB8AA3B;
	ex2.approx.f32 	%f177, %f427;
	sub.f32 	%f428, %f639, %f649;
	mul.f32 	%f429, %f428, 0f3FB8AA3B;
	ex2.approx.f32 	%f178, %f429;
	sub.f32 	%f430, %f638, %f649;
	mul.f32 	%f431, %f430, 0f3FB8AA3B;
	ex2.approx.f32 	%f179, %f431;
	add.f32 	%f432, %f176, %f177;
	add.f32 	%f433, %f432, %f178;
	add.f32 	%f434, %f179, %f433;
	add.f32 	%f435, %f423, %f434;
	sub.f32 	%f436, %f637, %f649;
	mul.f32 	%f437, %f436, 0f3FB8AA3B;
	ex2.approx.f32 	%f180, %f437;
	sub.f32 	%f438, %f636, %f649;
	mul.f32 	%f439, %f438, 0f3FB8AA3B;
	ex2.approx.f32 	%f181, %f439;
	sub.f32 	%f440, %f635, %f649;
	mul.f32 	%f441, %f440, 0f3FB8AA3B;
	ex2.approx.f32 	%f182, %f441;
	sub.f32 	%f442, %f634, %f649;
	mul.f32 	%f443, %f442, 0f3FB8AA3B;
	ex2.approx.f32 	%f183, %f443;
	add.f32 	%f444, %f180, %f181;
	add.f32 	%f445, %f444, %f182;
	add.f32 	%f446, %f183, %f445;
	add.f32 	%f447, %f435, %f446;
	sub.f32 	%f448, %f633, %f649;
	mul.f32 	%f449, %f448, 0f3FB8AA3B;
	ex2.approx.f32 	%f184, %f449;
	sub.f32 	%f450, %f632, %f649;
	mul.f32 	%f451, %f450, 0f3FB8AA3B;
	ex2.approx.f32 	%f185, %f451;
	sub.f32 	%f452, %f631, %f649;
	mul.f32 	%f453, %f452, 0f3FB8AA3B;
	ex2.approx.f32 	%f186, %f453;
	sub.f32 	%f454, %f630, %f649;
	mul.f32 	%f455, %f454, 0f3FB8AA3B;
	ex2.approx.f32 	%f187, %f455;
	add.f32 	%f456, %f184, %f185;
	add.f32 	%f457, %f456, %f186;
	add.f32 	%f458, %f187, %f457;
	add.f32 	%f459, %f447, %f458;
	sub.f32 	%f460, %f629, %f649;
	mul.f32 	%f461, %f460, 0f3FB8AA3B;
	ex2.approx.f32 	%f188, %f461;
	sub.f32 	%f462, %f628, %f649;
	mul.f32 	%f463, %f462, 0f3FB8AA3B;
	ex2.approx.f32 	%f189, %f463;
	sub.f32 	%f464, %f627, %f649;
	mul.f32 	%f465, %f464, 0f3FB8AA3B;
	ex2.approx.f32 	%f190, %f465;
	sub.f32 	%f466, %f626, %f649;
	mul.f32 	%f467, %f466, 0f3FB8AA3B;
	ex2.approx.f32 	%f191, %f467;
	add.f32 	%f468, %f188, %f189;
	add.f32 	%f469, %f468, %f190;
	add.f32 	%f470, %f191, %f469;
	add.f32 	%f471, %f459, %f470;
	sub.f32 	%f472, %f625, %f649;
	mul.f32 	%f473, %f472, 0f3FB8AA3B;
	ex2.approx.f32 	%f192, %f473;
	sub.f32 	%f474, %f624, %f649;
	mul.f32 	%f475, %f474, 0f3FB8AA3B;
	ex2.approx.f32 	%f193, %f475;
	sub.f32 	%f476, %f623, %f649;
	mul.f32 	%f477, %f476, 0f3FB8AA3B;
	ex2.approx.f32 	%f194, %f477;
	sub.f32 	%f478, %f622, %f649;
	mul.f32 	%f479, %f478, 0f3FB8AA3B;
	ex2.approx.f32 	%f195, %f479;
	add.f32 	%f480, %f192, %f193;
	add.f32 	%f481, %f480, %f194;
	add.f32 	%f482, %f195, %f481;
	add.f32 	%f483, %f471, %f482;
	sub.f32 	%f484, %f621, %f649;
	mul.f32 	%f485, %f484, 0f3FB8AA3B;
	ex2.approx.f32 	%f196, %f485;
	sub.f32 	%f486, %f620, %f649;
	mul.f32 	%f487, %f486, 0f3FB8AA3B;
	ex2.approx.f32 	%f197, %f487;
	sub.f32 	%f488, %f619, %f649;
	mul.f32 	%f489, %f488, 0f3FB8AA3B;
	ex2.approx.f32 	%f198, %f489;
	sub.f32 	%f490, %f618, %f649;
	mul.f32 	%f491, %f490, 0f3FB8AA3B;
	ex2.approx.f32 	%f199, %f491;
	add.f32 	%f492, %f196, %f197;
	add.f32 	%f493, %f492, %f198;
	add.f32 	%f494, %f199, %f493;
	add.f32 	%f495, %f483, %f494;
	sub.f32 	%f496, %f617, %f649;
	mul.f32 	%f497, %f496, 0f3FB8AA3B;
	ex2.approx.f32 	%f200, %f497;
	sub.f32 	%f498, %f616, %f649;
	mul.f32 	%f499, %f498, 0f3FB8AA3B;
	ex2.approx.f32 	%f201, %f499;
	sub.f32 	%f500, %f615, %f649;
	mul.f32 	%f501, %f500, 0f3FB8AA3B;
	ex2.approx.f32 	%f202, %f501;
	sub.f32 	%f502, %f614, %f649;
	mul.f32 	%f503, %f502, 0f3FB8AA3B;
	ex2.approx.f32 	%f203, %f503;
	add.f32 	%f504, %f200, %f201;
	add.f32 	%f505, %f504, %f202;
	add.f32 	%f506, %f203, %f505;
	add.f32 	%f507, %f495, %f506;
	mov.b32 	%r169, %f507;
	shfl.sync.bfly.b32	%r170|%p142, %r169, 16, 31, -1;
	mov.b32 	%f508, %r170;
	add.f32 	%f509, %f507, %f508;
	mov.b32 	%r171, %f509;
	shfl.sync.bfly.b32	%r172|%p143, %r171, 8, 31, -1;
	mov.b32 	%f510, %r172;
	add.f32 	%f511, %f509, %f510;
	mov.b32 	%r173, %f511;
	shfl.sync.bfly.b32	%r174|%p144, %r173, 4, 31, -1;
	mov.b32 	%f512, %r174;
	add.f32 	%f513, %f511, %f512;
	mov.b32 	%r175, %f513;
	shfl.sync.bfly.b32	%r176|%p145, %r175, 2, 31, -1;
	mov.b32 	%f514, %r176;
	add.f32 	%f515, %f513, %f514;
	mov.b32 	%r177, %f515;
	shfl.sync.bfly.b32	%r178|%p146, %r177, 1, 31, -1;
	mov.b32 	%f516, %r178;
	add.f32 	%f653, %f515, %f516;
	@%p134 bra 	$L__BB3_150;
	mov.u32 	%r179, %tid.x;
	and.b32  	%r64, %r179, 31;
	setp.ne.s32 	%p147, %r64, 0;
	@%p147 bra 	$L__BB3_144;
	shl.b32 	%r180, %r1, 2;
	mov.u32 	%r181, _ZZ15attn_softmax_v2ILi8EEvPfS0_iiiiiE10partialSum;
	add.s32 	%r182, %r181, %r180;
	st.shared.f32 	[%r182], %f653;
$L__BB3_144:
	bar.sync 	0;
	mov.u32 	%r183, %ntid.x;
	shr.u32 	%r184, %r183, 5;
	setp.ge.u32 	%p148, %r64, %r184;
	@%p148 bra 	$L__BB3_146;
	shl.b32 	%r186, %r179, 2;
	and.b32  	%r187, %r186, 124;
	mov.u32 	%r188, _ZZ15attn_softmax_v2ILi8EEvPfS0_iiiiiE10partialSum;
	add.s32 	%r189, %r188, %r187;
	ld.shared.f32 	%f653, [%r189];
$L__BB3_146:
	bar.sync 	0;
	setp.lt.s32 	%p149, %r2, 2;
	@%p149 bra 	$L__BB3_149;
	mov.b32 	%r197, 1;
$L__BB3_148:
	mov.b32 	%r191, %f653;
	shfl.sync.bfly.b32	%r192|%p150, %r191, %r197, 31, -1;
	mov.b32 	%f517, %r192;
	add.f32 	%f653, %f653, %f517;
	shl.b32 	%r197, %r197, 1;
	setp.lt.s32 	%p151, %r197, %r2;
	@%p151 bra 	$L__BB3_148;
$L__BB3_149:
	mov.b32 	%r193, %f653;
	shfl.sync.idx.b32	%r194|%p152, %r193, %r1, 31, -1;
	mov.b32 	%f653, %r194;
$L__BB3_150:
	setp.ge.s32 	%p153, %r3, %r99;
	@%p153 bra 	$L__BB3_157;
	div.rn.f32 	%f518, %f172, %f653;
	mul.wide.u32 	%rd251, %r3, 4;
	add.s64 	%rd252, %rd2, %rd251;
	st.global.f32 	[%rd252], %f518;
	add.s32 	%r67, %r3, %r101;
	setp.ge.s32 	%p154, %r67, %r99;
	@%p154 bra 	$L__BB3_153;
	div.rn.f32 	%f519, %f173, %f653;
	mul.wide.s32 	%rd255, %r101, 4;
	add.s64 	%rd256, %rd252, %rd255;
	st.global.f32 	[%rd256], %f519;
$L__BB3_153:
	add.s32 	%r68, %r67, %r101;
	setp.ge.s32 	%p155, %r68, %r99;
	@%p155 bra 	$L__BB3_155;
	div.rn.f32 	%f520, %f174, %f653;
	mul.wide.s32 	%rd257, %r68, 4;
	add.s64 	%rd258, %rd2, %rd257;
	st.global.f32 	[%rd258], %f520;
$L__BB3_155:
	add.s32 	%r69, %r68, %r101;
	setp.ge.s32 	%p156, %r69, %r99;
	@%p156 bra 	$L__BB3_157;
	div.rn.f32 	%f521, %f175, %f653;
	mul.wide.s32 	%rd259, %r69, 4;
	add.s64 	%rd260, %rd2, %rd259;
	st.global.f32 	[%rd260], %f521;
$L__BB3_157:
	add.s32 	%r70, %r5, %r3;
	setp.ge.s32 	%p157, %r70, %r99;
	@%p157 bra 	$L__BB3_164;
	div.rn.f32 	%f522, %f176, %f653;
	mul.wide.u32 	%rd261, %r3, 4;
	add.s64 	%rd262, %rd2, %rd261;
	mul.wide.s32 	%rd263, %r5, 4;
	add.s64 	%rd26, %rd262, %rd263;
	st.global.f32 	[%rd26], %f522;
	add.s32 	%r71, %r70, %r101;
	setp.ge.s32 	%p158, %r71, %r99;
	@%p158 bra 	$L__BB3_160;
	div.rn.f32 	%f523, %f177, %f653;
	mul.wide.s32 	%rd264, %r101, 4;
	add.s64 	%rd265, %rd26, %rd264;
	st.global.f32 	[%rd265], %f523;
$L__BB3_160:
	add.s32 	%r72, %r71, %r101;
	setp.ge.s32 	%p159, %r72, %r99;
	@%p159 bra 	$L__BB3_162;
	div.rn.f32 	%f524, %f178, %f653;
	mul.wide.s32 	%rd266, %r72, 4;
	add.s64 	%rd267, %rd2, %rd266;
	st.global.f32 	[%rd267], %f524;
$L__BB3_162:
	add.s32 	%r73, %r72, %r101;
	setp.ge.s32 	%p160, %r73, %r99;
	@%p160 bra 	$L__BB3_164;
	div.rn.f32 	%f525, %f179, %f653;
	mul.wide.s32 	%rd268, %r73, 4;
	add.s64 	%rd269, %rd2, %rd268;
	st.global.f32 	[%rd269], %f525;
$L__BB3_164:
	shl.b32 	%r74, %r101, 3;
	add.s32 	%r75, %r74, %r3;
	setp.ge.s32 	%p161, %r75, %r99;
	@%p161 bra 	$L__BB3_171;
	div.rn.f32 	%f526, %f180, %f653;
	mul.wide.s32 	%rd270, %r75, 4;
	add.s64 	%rd27, %rd2, %rd270;
	st.global.f32 	[%rd27], %f526;
	add.s32 	%r76, %r75, %r101;
	setp.ge.s32 	%p162, %r76, %r99;
	@%p162 bra 	$L__BB3_167;
	div.rn.f32 	%f527, %f181, %f653;
	mul.wide.s32 	%rd271, %r101, 4;
	add.s64 	%rd272, %rd27, %rd271;
	st.global.f32 	[%rd272], %f527;
$L__BB3_167:
	add.s32 	%r77, %r76, %r101;
	setp.ge.s32 	%p163, %r77, %r99;
	@%p163 bra 	$L__BB3_169;
	div.rn.f32 	%f528, %f182, %f653;
	mul.wide.s32 	%rd273, %r77, 4;
	add.s64 	%rd274, %rd2, %rd273;
	st.global.f32 	[%rd274], %f528;
$L__BB3_169:
	add.s32 	%r78, %r77, %r101;
	setp.ge.s32 	%p164, %r78, %r99;
	@%p164 bra 	$L__BB3_171;
	div.rn.f32 	%f529, %f183, %f653;
	mul.wide.s32 	%rd275, %r78, 4;
	add.s64 	%rd276, %rd2, %rd275;
	st.global.f32 	[%rd276], %f529;
$L__BB3_171:
	add.s32 	%r79, %r75, %r5;
	setp.ge.s32 	%p165, %r79, %r99;
	@%p165 bra 	$L__BB3_178;
	div.rn.f32 	%f530, %f184, %f653;
	mul.wide.s32 	%rd277, %r79, 4;
	add.s64 	%rd28, %rd2, %rd277;
	st.global.f32 	[%rd28], %f530;
	add.s32 	%r80, %r79, %r101;
	setp.ge.s32 	%p166, %r80, %r99;
	@%p166 bra 	$L__BB3_174;
	div.rn.f32 	%f531, %f185, %f653;
	mul.wide.s32 	%rd278, %r101, 4;
	add.s64 	%rd279, %rd28, %rd278;
	st.global.f32 	[%rd279], %f531;
$L__BB3_174:
	add.s32 	%r81, %r80, %r101;
	setp.ge.s32 	%p167, %r81, %r99;
	@%p167 bra 	$L__BB3_176;
	div.rn.f32 	%f532, %f186, %f653;
	mul.wide.s32 	%rd280, %r81, 4;
	add.s64 	%rd281, %rd2, %rd280;
	st.global.f32 	[%rd281], %f532;
$L__BB3_176:
	add.s32 	%r82, %r81, %r101;
	setp.ge.s32 	%p168, %r82, %r99;
	@%p168 bra 	$L__BB3_178;
	div.rn.f32 	%f533, %f187, %f653;
	mul.wide.s32 	%rd282, %r82, 4;
	add.s64 	%rd283, %rd2, %rd282;
	st.global.f32 	[%rd283], %f533;
$L__BB3_178:
	shl.b32 	%r195, %r101, 4;
	add.s32 	%r83, %r195, %r3;
	setp.ge.s32 	%p169, %r83, %r99;
	@%p169 bra 	$L__BB3_185;
	div.rn.f32 	%f534, %f188, %f653;
	mul.wide.s32 	%rd284, %r83, 4;
	add.s64 	%rd29, %rd2, %rd284;
	st.global.f32 	[%rd29], %f534;
	add.s32 	%r84, %r83, %r101;
	setp.ge.s32 	%p170, %r84, %r99;
	@%p170 bra 	$L__BB3_181;
	div.rn.f32 	%f535, %f189, %f653;
	mul.wide.s32 	%rd285, %r101, 4;
	add.s64 	%rd286, %rd29, %rd285;
	st.global.f32 	[%rd286], %f535;
$L__BB3_181:
	add.s32 	%r85, %r84, %r101;
	setp.ge.s32 	%p171, %r85, %r99;
	@%p171 bra 	$L__BB3_183;
	div.rn.f32 	%f536, %f190, %f653;
	mul.wide.s32 	%rd287, %r85, 4;
	add.s64 	%rd288, %rd2, %rd287;
	st.global.f32 	[%rd288], %f536;
$L__BB3_183:
	add.s32 	%r86, %r85, %r101;
	setp.ge.s32 	%p172, %r86, %r99;
	@%p172 bra 	$L__BB3_185;
	div.rn.f32 	%f537, %f191, %f653;
	mul.wide.s32 	%rd289, %r86, 4;
	add.s64 	%rd290, %rd2, %rd289;
	st.global.f32 	[%rd290], %f537;
$L__BB3_185:
	add.s32 	%r87, %r83, %r5;
	setp.ge.s32 	%p173, %r87, %r99;
	@%p173 bra 	$L__BB3_192;
	div.rn.f32 	%f538, %f192, %f653;
	mul.wide.s32 	%rd291, %r87, 4;
	add.s64 	%rd30, %rd2, %rd291;
	st.global.f32 	[%rd30], %f538;
	add.s32 	%r88, %r87, %r101;
	setp.ge.s32 	%p174, %r88, %r99;
	@%p174 bra 	$L__BB3_188;
	div.rn.f32 	%f539, %f193, %f653;
	mul.wide.s32 	%rd292, %r101, 4;
	add.s64 	%rd293, %rd30, %rd292;
	st.global.f32 	[%rd293], %f539;
$L__BB3_188:
	add.s32 	%r89, %r88, %r101;
	setp.ge.s32 	%p175, %r89, %r99;
	@%p175 bra 	$L__BB3_190;
	div.rn.f32 	%f540, %f194, %f653;
	mul.wide.s32 	%rd294, %r89, 4;
	add.s64 	%rd295, %rd2, %rd294;
	st.global.f32 	[%rd295], %f540;
$L__BB3_190:
	add.s32 	%r90, %r89, %r101;
	setp.ge.s32 	%p176, %r90, %r99;
	@%p176 bra 	$L__BB3_192;
	div.rn.f32 	%f541, %f195, %f653;
	mul.wide.s32 	%rd296, %r90, 4;
	add.s64 	%rd297, %rd2, %rd296;
	st.global.f32 	[%rd297], %f541;
$L__BB3_192:
	add.s32 	%r91, %r74, %r83;
	setp.ge.s32 	%p177, %r91, %r99;
	@%p177 bra 	$L__BB3_199;
	div.rn.f32 	%f542, %f196, %f653;
	mul.wide.s32 	%rd298, %r91, 4;
	add.s64 	%rd31, %rd2, %rd298;
	st.global.f32 	[%rd31], %f542;
	add.s32 	%r92, %r91, %r101;
	setp.ge.s32 	%p178, %r92, %r99;
	@%p178 bra 	$L__BB3_195;
	div.rn.f32 	%f543, %f197, %f653;
	mul.wide.s32 	%rd299, %r101, 4;
	add.s64 	%rd300, %rd31, %rd299;
	st.global.f32 	[%rd300], %f543;
$L__BB3_195:
	add.s32 	%r93, %r92, %r101;
	setp.ge.s32 	%p179, %r93, %r99;
	@%p179 bra 	$L__BB3_197;
	div.rn.f32 	%f544, %f198, %f653;
	mul.wide.s32 	%rd301, %r93, 4;
	add.s64 	%rd302, %rd2, %rd301;
	st.global.f32 	[%rd302], %f544;
$L__BB3_197:
	add.s32 	%r94, %r93, %r101;
	setp.ge.s32 	%p180, %r94, %r99;
	@%p180 bra 	$L__BB3_199;
	div.rn.f32 	%f545, %f199, %f653;
	mul.wide.s32 	%rd303, %r94, 4;
	add.s64 	%rd304, %rd2, %rd303;
	st.global.f32 	[%rd304], %f545;
$L__BB3_199:
	add.s32 	%r95, %r91, %r5;
	setp.ge.s32 	%p181, %r95, %r99;
	@%p181 bra 	$L__BB3_206;
	div.rn.f32 	%f546, %f200, %f653;
	mul.wide.s32 	%rd305, %r95, 4;
	add.s64 	%rd32, %rd2, %rd305;
	st.global.f32 	[%rd32], %f546;
	add.s32 	%r96, %r95, %r101;
	setp.ge.s32 	%p182, %r96, %r99;
	@%p182 bra 	$L__BB3_202;
	div.rn.f32 	%f547, %f201, %f653;
	mul.wide.s32 	%rd306, %r101, 4;
	add.s64 	%rd307, %rd32, %rd306;
	st.global.f32 	[%rd307], %f547;
$L__BB3_202:
	add.s32 	%r97, %r96, %r101;
	setp.ge.s32 	%p183, %r97, %r99;
	@%p183 bra 	$L__BB3_204;
	div.rn.f32 	%f548, %f202, %f653;
	mul.wide.s32 	%rd308, %r97, 4;
	add.s64 	%rd309, %rd2, %rd308;
	st.global.f32 	[%rd309], %f548;
$L__BB3_204:
	add.s32 	%r98, %r97, %r101;
	setp.ge.s32 	%p184, %r98, %r99;
	@%p184 bra 	$L__BB3_206;
	div.rn.f32 	%f549, %f203, %f653;
	mul.wide.s32 	%rd310, %r98, 4;
	add.s64 	%rd311, %rd2, %rd310;
	st.global.f32 	[%rd311], %f549;
$L__BB3_206:
	ret;

}


// ===== COMPILED SASS (sm_100) =====

	.target	sm_100

	.elftype	@"ET_EXEC"


//--------------------- .note.nv.tkinfo           --------------------------
	.section	.note.nv.tkinfo,"",@"SHT_NOTE"
	.sectionflags	@"SHF_NOTE_NV_TKINFO"
	.tkinfo
        /*0018*/ 	.word	0x00000002
        /*0030*/ 	.string	""
        /*0030*/ 	.string	"ptxas"
        /*0030*/ 	.string	"Cuda compilation tools, release 13.0, V13.0.88"
        /*0030*/ 	.string	"Build cuda_13.0.r13.0/compiler.36424714_0"
        /*0030*/ 	.string	"-arch sm_100 -m 64 "



//--------------------- .note.nv.cuinfo           --------------------------
	.section	.note.nv.cuinfo,"",@"SHT_NOTE"
	.sectionflags	@"SHF_NOTE_NV_CUINFO"
        /*0018*/ 	.short	0x0002
        /*001a*/ 	.short	0x0064
        /*001c*/ 	.short	0x0082
	.zero		2


//--------------------- .nv.info                  --------------------------
	.section	.nv.info,"",@"SHT_CUDA_INFO"
	.align	4


	//----- nvinfo : EIATTR_REGCOUNT
	.align		4
        /*0000*/ 	.byte	0x04, 0x2f
        /*0002*/ 	.short	(.L_1 - .L_0)
	.align		4
.L_0:
        /*0004*/ 	.word	index@(_Z15attn_softmax_v2ILi1EEvPfS0_iiiii)
        /*0008*/ 	.word	0x00000020


	//----- nvinfo : EIATTR_FRAME_SIZE
	.align		4
.L_1:
        /*000c*/ 	.byte	0x04, 0x11
        /*000e*/ 	.short	(.L_3 - .L_2)
	.align		4
.L_2:
        /*0010*/ 	.word	index@($__internal_3_$__cuda_sm3x_div_rn_noftz_f32_slowpath)
        /*0014*/ 	.word	0x00000000


	//----- nvinfo : EIATTR_FRAME_SIZE
	.align		4
.L_3:
        /*0018*/ 	.byte	0x04, 0x11
        /*001a*/ 	.short	(.L_5 - .L_4)
	.align		4
.L_4:
        /*001c*/ 	.word	index@(_Z15attn_softmax_v2ILi1EEvPfS0_iiiii)
        /*0020*/ 	.word	0x00000000


	//----- nvinfo : EIATTR_REGCOUNT
	.align		4
.L_5:
        /*0024*/ 	.byte	0x04, 0x2f
        /*0026*/ 	.short	(.L_7 - .L_6)
	.align		4
.L_6:
        /*0028*/ 	.word	index@(_Z15attn_softmax_v2ILi2EEvPfS0_iiiii)
        /*002c*/ 	.word	0x00000020


	//----- nvinfo : EIATTR_FRAME_SIZE
	.align		4
.L_7:
        /*0030*/ 	.byte	0x04, 0x11
        /*0032*/ 	.short	(.L_9 - .L_8)
	.align		4
.L_8:
        /*0034*/ 	.word	index@($__internal_2_$__cuda_sm3x_div_rn_noftz_f32_slowpath)
        /*0038*/ 	.word	0x00000000


	//----- nvinfo : EIATTR_FRAME_SIZE
	.align		4
.L_9:
        /*003c*/ 	.byte	0x04, 0x11
        /*003e*/ 	.short	(.L_11 - .L_10)
	.align		4
.L_10:
        /*0040*/ 	.word	index@(_Z15attn_softmax_v2ILi2EEvPfS0_iiiii)
        /*0044*/ 	.word	0x00000000


	//----- nvinfo : EIATTR_REGCOUNT
	.align		4
.L_11:
        /*0048*/ 	.byte	0x04, 0x2f
        /*004a*/ 	.short	(.L_13 - .L_12)
	.align		4
.L_12:
        /*004c*/ 	.word	index@(_Z15attn_softmax_v2ILi4EEvPfS0_iiiii)
        /*0050*/ 	.word	0x00000028


	//----- nvinfo : EIATTR_FRAME_SIZE
	.align		4
.L_13:
        /*0054*/ 	.byte	0x04, 0x11
        /*0056*/ 	.short	(.L_15 - .L_14)
	.align		4
.L_14:
        /*0058*/ 	.word	index@($__internal_1_$__cuda_sm3x_div_rn_noftz_f32_slowpath)
        /*005c*/ 	.word	0x00000000


	//----- nvinfo : EIATTR_FRAME_SIZE
	.align		4
.L_15:
        /*0060*/ 	.byte	0x04, 0x11
        /*0062*/ 	.short	(.L_17 - .L_16)
	.align		4
.L_16:
        /*0064*/ 	.word	index@(_Z15attn_softmax_v2ILi4EEvPfS0_iiiii)
        /*0068*/ 	.word	0x00000000


	//----- nvinfo : EIATTR_REGCOUNT
	.align		4
.L_17:
        /*006c*/ 	.byte	0x04, 0x2f
        /*006e*/ 	.short	(.L_19 - .L_18)
	.align		4
.L_18:
        /*0070*/ 	.word	index@(_Z15attn_softmax_v2ILi8EEvPfS0_iiiii)
        /*0074*/ 	.word	0x00000040


	//----- nvinfo : EIATTR_FRAME_SIZE
	.align		4
.L_19:
        /*0078*/ 	.byte	0x04, 0x11
        /*007a*/ 	.short	(.L_21 - .L_20)
	.align		4
.L_20:
        /*007c*/ 	.word	index@($__internal_0_$__cuda_sm3x_div_rn_noftz_f32_slowpath)
        /*0080*/ 	.word	0x00000000


	//----- nvinfo : EIATTR_FRAME_SIZE
	.align		4
.L_21:
        /*0084*/ 	.byte	0x04, 0x11
        /*0086*/ 	.short	(.L_23 - .L_22)
	.align		4
.L_22:
        /*0088*/ 	.word	index@(_Z15attn_softmax_v2ILi8EEvPfS0_iiiii)
        /*008c*/ 	.word	0x00000000


	//----- nvinfo : EIATTR_MIN_STACK_SIZE
	.align		4
.L_23:
        /*0090*/ 	.byte	0x04, 0x12
        /*0092*/ 	.short	(.L_25 - .L_24)
	.align		4
.L_24:
        /*0094*/ 	.word	index@(_Z15attn_softmax_v2ILi8EEvPfS0_iiiii)
        /*0098*/ 	.word	0x00000000


	//----- nvinfo : EIATTR_MIN_STACK_SIZE
	.align		4
.L_25:
        /*009c*/ 	.byte	0x04, 0x12
        /*009e*/ 	.short	(.L_27 - .L_26)
	.align		4
.L_26:
        /*00a0*/ 	.word	index@(_Z15attn_softmax_v2ILi4EEvPfS0_iiiii)
        /*00a4*/ 	.word	0x00000000


	//----- nvinfo : EIATTR_MIN_STACK_SIZE
	.align		4
.L_27:
        /*00a8*/ 	.byte	0x04, 0x12
        /*00aa*/ 	.short	(.L_29 - .L_28)
	.align		4
.L_28:
        /*00ac*/ 	.word	index@(_Z15attn_softmax_v2ILi2EEvPfS0_iiiii)
        /*00b0*/ 	.word	0x00000000


	//----- nvinfo : EIATTR_MIN_STACK_SIZE
	.align		4
.L_29:
        /*00b4*/ 	.byte	0x04, 0x12
        /*00b6*/ 	.short	(.L_31 - .L_30)
	.align		4
.L_30:
        /*00b8*/ 	.word	index@(_Z15attn_softmax_v2ILi1EEvPfS0_iiiii)
        /*00bc*/ 	.word	0x00000000
.L_31:


//--------------------- .nv.compat                --------------------------
	.section	.nv.compat,"",@"SHT_CUDA_COMPAT_INFO"
	.align	4
        /*0000*/ 	.byte	0x02, 0x09, 0x00, 0x00, 0x02, 0x02, 0x01, 0x00, 0x02, 0x05, 0x05, 0x00, 0x03, 0x07, 0x01, 0x01
        /*0010*/ 	.byte	0x02, 0x03, 0x00, 0x00, 0x02, 0x06, 0x01, 0x00, 0x04, 0x0b, 0x08, 0x00, 0x01, 0x00, 0x00, 0x00
        /*0020*/ 	.byte	0x00, 0x00, 0x00, 0x00


//--------------------- .nv.info._Z15attn_softmax_v2ILi8EEvPfS0_iiiii --------------------------
	.section	.nv.info._Z15attn_softmax_v2ILi8EEvPfS0_iiiii,"",@"SHT_CUDA_INFO"
	.sectionflags	@""
	.align	4


	//----- nvinfo : EIATTR_CUDA_API_VERSION
	.align		4
        /*0000*/ 	.byte	0x04, 0x37
        /*0002*/ 	.short	(.L_33 - .L_32)
.L_32:
        /*0004*/ 	.word	0x00000082


	//----- nvinfo : EIATTR_KPARAM_INFO
	.align		4
.L_33:
        /*0008*/ 	.byte	0x04, 0x17
        /*000a*/ 	.short	(.L_35 - .L_34)
.L_34:
        /*000c*/ 	.word	0x00000000
        /*0010*/ 	.short	0x0006
        /*0012*/ 	.short	0x0020
        /*0014*/ 	.byte	0x00, 0xf0, 0x11, 0x00


	//----- nvinfo : EIATTR_KPARAM_INFO
	.align		4
.L_35:
        /*0018*/ 	.byte	0x04, 0x17
        /*001a*/ 	.short	(.L_37 - .L_36)
.L_36:
        /*001c*/ 	.word	0x00000000
        /*0020*/ 	.short	0x0005
        /*0022*/ 	.short	0x001c
        /*0024*/ 	.byte	0x00, 0xf0, 0x11, 0x00


	//----- nvinfo : EIATTR_KPARAM_INFO
	.align		4
.L_37:
        /*0028*/ 	.byte	0x04, 0x17
        /*002a*/ 	.short	(.L_39 - .L_38)
.L_38:
        /*002c*/ 	.word	0x00000000
        /*0030*/ 	.short	0x0004
        /*0032*/ 	.short	0x0018
        /*0034*/ 	.byte	0x00, 0xf0, 0x11, 0x00


	//----- nvinfo : EIATTR_KPARAM_INFO
	.align		4
.L_39:
        /*0038*/ 	.byte	0x04, 0x17
        /*003a*/ 	.short	(.L_41 - .L_40)
.L_40:
        /*003c*/ 	.word	0x00000000
        /*0040*/ 	.short	0x0003
        /*0042*/ 	.short	0x0014
        /*0044*/ 	.byte	0x00, 0xf0, 0x11, 0x00


	//----- nvinfo : EIATTR_KPARAM_INFO
	.align		4
.L_41:
        /*0048*/ 	.byte	0x04, 0x17
        /*004a*/ 	.short	(.L_43 - .L_42)
.L_42:
        /*004c*/ 	.word	0x00000000
        /*0050*/ 	.short	0x0002
        /*0052*/ 	.short	0x0010
        /*0054*/ 	.byte	0x00, 0xf0, 0x11, 0x00


	//----- nvinfo : EIATTR_KPARAM_INFO
	.align		4
.L_43:
        /*0058*/ 	.byte	0x04, 0x17
        /*005a*/ 	.short	(.L_45 - .L_44)
.L_44:
        /*005c*/ 	.word	0x00000000
        /*0060*/ 	.short	0x0001
        /*0062*/ 	.short	0x0008
        /*0064*/ 	.byte	0x00, 0xf5, 0x21, 0x00


	//----- nvinfo : EIATTR_KPARAM_INFO
	.align		4
.L_45:
        /*0068*/ 	.byte	0x04, 0x17
        /*006a*/ 	.short	(.L_47 - .L_46)
.L_46:
        /*006c*/ 	.word	0x00000000
        /*0070*/ 	.short	0x0000
        /*0072*/ 	.short	0x0000
        /*0074*/ 	.byte	0x00, 0xf5, 0x21, 0x00


	//----- nvinfo : EIATTR_SPARSE_MMA_MASK
	.align		4
.L_47:
        /*0078*/ 	.byte	0x03, 0x50
        /*007a*/ 	.short	0x0000


	//----- nvinfo : EIATTR_MAXREG_COUNT
	.align		4
        /*007c*/ 	.byte	0x03, 0x1b
        /*007e*/ 	.short	0x00ff


	//----- nvinfo : EIATTR_NUM_BARRIERS
	.align		4
        /*0080*/ 	.byte	0x02, 0x4c
        /*0082*/ 	.byte	0x01
	.zero		1


	//----- nvinfo : EIATTR_MERCURY_ISA_VERSION
	.align		4
        /*0084*/ 	.byte	0x03, 0x5f
        /*0086*/ 	.short	0x0101


	//----- nvinfo : EIATTR_COOP_GROUP_MASK_REGIDS
	.align		4
        /*0088*/ 	.byte	0x04, 0x29
        /*008a*/ 	.short	(.L_49 - .L_48)


	//   ....[0]....
.L_48:
        /*008c*/ 	.word	0xffffffff


	//   ....[1]....
        /*0090*/ 	.word	0xffffffff


	//   ....[2]....
        /*0094*/ 	.word	0xffffffff


	//   ....[3]....
        /*0098*/ 	.word	0xffffffff


	//   ....[4]....
        /*009c*/ 	.word	0xffffffff


	//   ....[5]....
        /*00a0*/ 	.word	0xffffffff


	//   ....[6]....
        /*00a4*/ 	.word	0xffffffff


	//   ....[7]....
        /*00a8*/ 	.word	0xffffffff


	//   ....[8]....
        /*00ac*/ 	.word	0xffffffff


	//   ....[9]....
        /*00b0*/ 	.word	0xffffffff


	//   ....[10]....
        /*00b4*/ 	.word	0xffffffff


	//   ....[11]....
        /*00b8*/ 	.word	0xffffffff


	//   ....[12]....
        /*00bc*/ 	.word	0xffffffff


	//   ....[13]....
        /*00c0*/ 	.word	0xffffffff


	//----- nvinfo : EIATTR_COOP_GROUP_INSTR_OFFSETS
	.align		4
.L_49:
        /*00c4*/ 	.byte	0x04, 0x28
        /*00c6*/ 	.short	(.L_51 - .L_50)


	//   ....[0]....
.L_50:
        /*00c8*/ 	.word	0x00002e90


	//   ....[1]....
        /*00cc*/ 	.word	0x00002ed0


	//   ....[2]....
        /*00d0*/ 	.word	0x00002ef0


	//   ....[3]....
        /*00d4*/ 	.word	0x00002f10


	//   ....[4]....
        /*00d8*/ 	.word	0x00002f30


	//   ....[5]....
        /*00dc*/ 	.word	0x00003090


	//   ....[6]....
        /*00e0*/ 	.word	0x000030e0


	//   ....[7]....
        /*00e4*/ 	.word	0x00003ef0


	//   ....[8]....
        /*00e8*/ 	.word	0x00003f10


	//   ....[9]....
        /*00ec*/ 	.word	0x00003f30


	//   ....[10]....
        /*00f0*/ 	.word	0x00003f50


	//   ....[11]....
        /*00f4*/ 	.word	0x00003f70


	//   ....[12]....
        /*00f8*/ 	.word	0x000040f0


	//   ....[13]....
        /*00fc*/ 	.word	0x00004140


	//----- nvinfo : EIATTR_VRC_CTA_INIT_COUNT
	.align		4
.L_51:
        /*0100*/ 	.byte	0x02, 0x4a
	.zero		1
	.zero		1


	//----- nvinfo : EIATTR_EXIT_INSTR_OFFSETS
	.align		4
        /*0104*/ 	.byte	0x04, 0x1c
        /*0106*/ 	.short	(.L_53 - .L_52)


	//   ....[0]....
.L_52:
        /*0108*/ 	.word	0x00000450


	//   ....[1]....
        /*010c*/ 	.word	0x000067b0


	//   ....[2]....
        /*0110*/ 	.word	0x00006bd0


	//   ....[3]....
        /*0114*/ 	.word	0x00006cd0


	//----- nvinfo : EIATTR_CRS_STACK_SIZE
	.align		4
.L_53:
        /*0118*/ 	.byte	0x04, 0x1e
        /*011a*/ 	.short	(.L_55 - .L_54)
.L_54:
        /*011c*/ 	.word	0x00000000


	//----- nvinfo : EIATTR_CBANK_PARAM_SIZE
	.align		4
.L_55:
        /*0120*/ 	.byte	0x03, 0x19
        /*0122*/ 	.short	0x0024


	//----- nvinfo : EIATTR_PARAM_CBANK
	.align		4
        /*0124*/ 	.byte	0x04, 0x0a
        /*0126*/ 	.short	(.L_57 - .L_56)
	.align		4
.L_56:
        /*0128*/ 	.word	index@(.nv.constant0._Z15attn_softmax_v2ILi8EEvPfS0_iiiii)
        /*012c*/ 	.short	0x0380
        /*012e*/ 	.short	0x0024


	//----- nvinfo : EIATTR_SW_WAR
	.align		4
.L_57:
        /*0130*/ 	.byte	0x04, 0x36
        /*0132*/ 	.short	(.L_59 - .L_58)
.L_58:
        /*0134*/ 	.word	0x00000008
.L_59:


//--------------------- .nv.info._Z15attn_softmax_v2ILi4EEvPfS0_iiiii --------------------------
	.section	.nv.info._Z15attn_softmax_v2ILi4EEvPfS0_iiiii,"",@"SHT_CUDA_INFO"
	.sectionflags	@""
	.align	4


	//----- nvinfo : EIATTR_CUDA_API_VERSION
	.align		4
        /*0000*/ 	.byte	0x04, 0x37
        /*0002*/ 	.short	(.L_61 - .L_60)
.L_60:
        /*0004*/ 	.word	0x00000082


	//----- nvinfo : EIATTR_KPARAM_INFO
	.align		4
.L_61:
        /*0008*/ 	.byte	0x04, 0x17
        /*000a*/ 	.short	(.L_63 - .L_62)
.L_62:
        /*000c*/ 	.word	0x00000000
        /*0010*/ 	.short	0x0006
        /*0012*/ 	.short	0x0020
        /*0014*/ 	.byte	0x00, 0xf0, 0x11, 0x00


	//----- nvinfo : EIATTR_KPARAM_INFO
	.align		4
.L_63:
        /*0018*/ 	.byte	0x04, 0x17
        /*001a*/ 	.short	(.L_65 - .L_64)
.L_64:
        /*001c*/ 	.word	0x00000000
        /*0020*/ 	.short	0x0005
        /*0022*/ 	.short	0x001c
        /*0024*/ 	.byte	0x00, 0xf0, 0x11, 0x00


	//----- nvinfo : EIATTR_KPARAM_INFO
	.align		4
.L_65:
        /*0028*/ 	.byte	0x04, 0x17
        /*002a*/ 	.short	(.L_67 - .L_66)
.L_66:
        /*002c*/ 	.word	0x00000000
        /*0030*/ 	.short	0x0004
        /*0032*/ 	.short	0x0018
        /*0034*/ 	.byte	0x00, 0xf0, 0x11, 0x00


	//----- nvinfo : EIATTR_KPARAM_INFO
	.align		4
.L_67:
        /*0038*/ 	.byte	0x04, 0x17
        /*003a*/ 	.short	(.L_69 - .L_68)
.L_68:
        /*003c*/ 	.word	0x00000000
        /*0040*/ 	.short	0x0003
        /*0042*/ 	.short	0x0014
        /*0044*/ 	.byte	0x00, 0xf0, 0x11, 0x00


	//----- nvinfo : EIATTR_KPARAM_INFO
	.align		4
.L_69:
        /*0048*/ 	.byte	0x04, 0x17
        /*004a*/ 	.short	(.L_71 - .L_70)
.L_70:
        /*004c*/ 	.word	0x00000000
        /*0050*/ 	.short	0x0002
        /*0052*/ 	.short	0x0010
        /*0054*/ 	.byte	0x00, 0xf0, 0x11, 0x00


	//----- nvinfo : EIATTR_KPARAM_INFO
	.align		4
.L_71:
        /*0058*/ 	.byte	0x04, 0x17
        /*005a*/ 	.short	(.L_73 - .L_72)
.L_72:
        /*005c*/ 	.word	0x00000000
        /*0060*/ 	.short	0x0001
        /*0062*/ 	.short	0x0008
        /*0064*/ 	.byte	0x00, 0xf5, 0x21, 0x00


	//----- nvinfo : EIATTR_KPARAM_INFO
	.align		4
.L_73:
        /*0068*/ 	.byte	0x04, 0x17
        /*006a*/ 	.short	(.L_75 - .L_74)
.L_74:
        /*006c*/ 	.word	0x00000000
        /*0070*/ 	.short	0x0000
        /*0072*/ 	.short	0x0000
        /*0074*/ 	.byte	0x00, 0xf5, 0x21, 0x00


	//----- nvinfo : EIATTR_SPARSE_MMA_MASK
	.align		4
.L_75:
        /*0078*/ 	.byte	0x03, 0x50
        /*007a*/ 	.short	0x0000


	//----- nvinfo : EIATTR_MAXREG_COUNT
	.align		4
        /*007c*/ 	.byte	0x03, 0x1b
        /*007e*/ 	.short	0x00ff


	//----- nvinfo : EIATTR_NUM_BARRIERS
	.align		4
        /*0080*/ 	.byte	0x02, 0x4c
        /*0082*/ 	.byte	0x01
	.zero		1


	//----- nvinfo : EIATTR_MERCURY_ISA_VERSION
	.align		4
        /*0084*/ 	.byte	0x03, 0x5f
        /*0086*/ 	.short	0x0101


	//----- nvinfo : EIATTR_COOP_GROUP_MASK_REGIDS
	.align		4
        /*0088*/ 	.byte	0x04, 0x29
        /*008a*/ 	.short	(.L_77 - .L_76)


	//   ....[0]....
.L_76:
        /*008c*/ 	.word	0xffffffff


	//   ....[1]....
        /*0090*/ 	.word	0xffffffff


	//   ....[2]....
        /*0094*/ 	.word	0xffffffff


	//   ....[3]....
        /*0098*/ 	.word	0xffffffff


	//   ....[4]....
        /*009c*/ 	.word	0xffffffff


	//   ....[5]....
        /*00a0*/ 	.word	0xffffffff


	//   ....[6]....
        /*00a4*/ 	.word	0xffffffff


	//   ....[7]....
        /*00a8*/ 	.word	0xffffffff


	//   ....[8]....
        /*00ac*/ 	.word	0xffffffff


	//   ....[9]....
        /*00b0*/ 	.word	0xffffffff


	//   ....[10]....
        /*00b4*/ 	.word	0xffffffff


	//   ....[11]....
        /*00b8*/ 	.word	0xffffffff


	//   ....[12]....
        /*00bc*/ 	.word	0xffffffff


	//   ....[13]....
        /*00c0*/ 	.word	0xffffffff


	//----- nvinfo : EIATTR_COOP_GROUP_INSTR_OFFSETS
	.align		4
.L_77:
        /*00c4*/ 	.byte	0x04, 0x28
        /*00c6*/ 	.short	(.L_79 - .L_78)


	//   ....[0]....
.L_78:
        /*00c8*/ 	.word	0x00001800


	//   ....[1]....
        /*00cc*/ 	.word	0x00001830


	//   ....[2]....
        /*00d0*/ 	.word	0x00001850


	//   ....[3]....
        /*00d4*/ 	.word	0x00001870


	//   ....[4]....
        /*00d8*/ 	.word	0x00001890


	//   ....[5]....
        /*00dc*/ 	.word	0x000019d0


	//   ....[6]....
        /*00e0*/ 	.word	0x00001a20


	//   ....[7]....
        /*00e4*/ 	.word	0x00002130


	//   ....[8]....
        /*00e8*/ 	.word	0x00002150


	//   ....[9]....
        /*00ec*/ 	.word	0x00002170


	//   ....[10]....
        /*00f0*/ 	.word	0x00002190


	//   ....[11]....
        /*00f4*/ 	.word	0x000021b0


	//   ....[12]....
        /*00f8*/ 	.word	0x00002310


	//   ....[13]....
        /*00fc*/ 	.word	0x00002360


	//----- nvinfo : EIATTR_VRC_CTA_INIT_COUNT
	.align		4
.L_79:
        /*0100*/ 	.byte	0x02, 0x4a
	.zero		1
	.zero		1


	//----- nvinfo : EIATTR_EXIT_INSTR_OFFSETS
	.align		4
        /*0104*/ 	.byte	0x04, 0x1c
        /*0106*/ 	.short	(.L_81 - .L_80)


	//   ....[0]....
.L_80:
        /*0108*/ 	.word	0x00000310


	//   ....[1]....
        /*010c*/ 	.word	0x00003400


	//   ....[2]....
        /*0110*/ 	.word	0x00003820


	//   ....[3]....
        /*0114*/ 	.word	0x00003920


	//----- nvinfo : EIATTR_CRS_STACK_SIZE
	.align		4
.L_81:
        /*0118*/ 	.byte	0x04, 0x1e
        /*011a*/ 	.short	(.L_83 - .L_82)
.L_82:
        /*011c*/ 	.word	0x00000000


	//----- nvinfo : EIATTR_CBANK_PARAM_SIZE
	.align		4
.L_83:
        /*0120*/ 	.byte	0x03, 0x19
        /*0122*/ 	.short	0x0024


	//----- nvinfo : EIATTR_PARAM_CBANK
	.align		4
        /*0124*/ 	.byte	0x04, 0x0a
        /*0126*/ 	.short	(.L_85 - .L_84)
	.align		4
.L_84:
        /*0128*/ 	.word	index@(.nv.constant0._Z15attn_softmax_v2ILi4EEvPfS0_iiiii)
        /*012c*/ 	.short	0x0380
        /*012e*/ 	.short	0x0024


	//----- nvinfo : EIATTR_SW_WAR
	.align		4
.L_85:
        /*0130*/ 	.byte	0x04, 0x36
        /*0132*/ 	.short	(.L_87 - .L_86)
.L_86:
        /*0134*/ 	.word	0x00000008
.L_87:


//--------------------- .nv.info._Z15attn_softmax_v2ILi2EEvPfS0_iiiii --------------------------
	.section	.nv.info._Z15attn_softmax_v2ILi2EEvPfS0_iiiii,"",@"SHT_CUDA_INFO"
	.sectionflags	@""
	.align	4


	//----- nvinfo : EIATTR_CUDA_API_VERSION
	.align		4
        /*0000*/ 	.byte	0x04, 0x37
        /*0002*/ 	.short	(.L_89 - .L_88)
.L_88:
        /*0004*/ 	.word	0x00000082


	//----- nvinfo : EIATTR_KPARAM_INFO
	.align		4
.L_89:
        /*0008*/ 	.byte	0x04, 0x17
        /*000a*/ 	.short	(.L_91 - .L_90)
.L_90:
        /*000c*/ 	.word	0x00000000
        /*0010*/ 	.short	0x0006
        /*0012*/ 	.short	0x0020
        /*0014*/ 	.byte	0x00, 0xf0, 0x11, 0x00


	//----- nvinfo : EIATTR_KPARAM_INFO
	.align		4
.L_91:
        /*0018*/ 	.byte	0x04, 0x17
        /*001a*/ 	.short	(.L_93 - .L_92)
.L_92:
        /*001c*/ 	.word	0x00000000
        /*0020*/ 	.short	0x0005
        /*0022*/ 	.short	0x001c
        /*0024*/ 	.byte	0x00, 0xf0, 0x11, 0x00


	//----- nvinfo : EIATTR_KPARAM_INFO
	.align		4
.L_93:
        /*0028*/ 	.byte	0x04, 0x17
        /*002a*/ 	.short	(.L_95 - .L_94)
.L_94:
        /*002c*/ 	.word	0x00000000
        /*0030*/ 	.short	0x0004
        /*0032*/ 	.short	0x0018
        /*0034*/ 	.byte	0x00, 0xf0, 0x11, 0x00


	//----- nvinfo : EIATTR_KPARAM_INFO
	.align		4
.L_95:
        /*0038*/ 	.byte	0x04, 0x17
        /*003a*/ 	.short	(.L_97 - .L_96)
.L_96:
        /*003c*/ 	.word	0x00000000
        /*0040*/ 	.short	0x0003
        /*0042*/ 	.short	0x0014
        /*0044*/ 	.byte	0x00, 0xf0, 0x11, 0x00


	//----- nvinfo : EIATTR_KPARAM_INFO
	.align		4
.L_97:
        /*0048*/ 	.byte	0x04, 0x17
        /*004a*/ 	.short	(.L_99 - .L_98)
.L_98:
        /*004c*/ 	.word	0x00000000
        /*0050*/ 	.short	0x0002
        /*0052*/ 	.short	0x0010
        /*0054*/ 	.byte	0x00, 0xf0, 0x11, 0x00


	//----- nvinfo : EIATTR_KPARAM_INFO
	.align		4
.L_99:
        /*0058*/ 	.byte	0x04, 0x17
        /*005a*/ 	.short	(.L_101 - .L_100)
.L_100:
        /*005c*/ 	.word	0x00000000
        /*0060*/ 	.short	0x0001
        /*0062*/ 	.short	0x0008
        /*0064*/ 	.byte	0x00, 0xf5, 0x21, 0x00


	//----- nvinfo : EIATTR_KPARAM_INFO
	.align		4
.L_101:
        /*0068*/ 	.byte	0x04, 0x17
        /*006a*/ 	.short	(.L_103 - .L_102)
.L_102:
        /*006c*/ 	.word	0x00000000
        /*0070*/ 	.short	0x0000
        /*0072*/ 	.short	0x0000
        /*0074*/ 	.byte	0x00, 0xf5, 0x21, 0x00


	//----- nvinfo : EIATTR_SPARSE_MMA_MASK
	.align		4
.L_103:
        /*0078*/ 	.byte	0x03, 0x50
        /*007a*/ 	.short	0x0000


	//----- nvinfo : EIATTR_MAXREG_COUNT
	.align		4
        /*007c*/ 	.byte	0x03, 0x1b
        /*007e*/ 	.short	0x00ff


	//----- nvinfo : EIATTR_NUM_BARRIERS
	.align		4
        /*0080*/ 	.byte	0x02, 0x4c
        /*0082*/ 	.byte	0x01
	.zero		1


	//----- nvinfo : EIATTR_MERCURY_ISA_VERSION
	.align		4
        /*0084*/ 	.byte	0x03, 0x5f
        /*0086*/ 	.short	0x0101


	//----- nvinfo : EIATTR_COOP_GROUP_MASK_REGIDS
	.align		4
        /*0088*/ 	.byte	0x04, 0x29
        /*008a*/ 	.short	(.L_105 - .L_104)


	//   ....[0]....
.L_104:
        /*008c*/ 	.word	0xffffffff


	//   ....[1]....
        /*0090*/ 	.word	0xffffffff


	//   ....[2]....
        /*0094*/ 	.word	0xffffffff


	//   ....[3]....
        /*0098*/ 	.word	0xffffffff


	//   ....[4]....
        /*009c*/ 	.word	0xffffffff


	//   ....[5]....
        /*00a0*/ 	.word	0xffffffff


	//   ....[6]....
        /*00a4*/ 	.word	0xffffffff


	//   ....[7]....
        /*00a8*/ 	.word	0xffffffff


	//   ....[8]....
        /*00ac*/ 	.word	0xffffffff


	//   ....[9]....
        /*00b0*/ 	.word	0xffffffff


	//   ....[10]....
        /*00b4*/ 	.word	0xffffffff


	//   ....[11]....
        /*00b8*/ 	.word	0xffffffff


	//   ....[12]....
        /*00bc*/ 	.word	0xffffffff


	//   ....[13]....
        /*00c0*/ 	.word	0xffffffff


	//----- nvinfo : EIATTR_COOP_GROUP_INSTR_OFFSETS
	.align		4
.L_105:
        /*00c4*/ 	.byte	0x04, 0x28
        /*00c6*/ 	.short	(.L_107 - .L_106)


	//   ....[0]....
.L_106:
        /*00c8*/ 	.word	0x00000f30


	//   ....[1]....
        /*00cc*/ 	.word	0x00000f90


	//   ....[2]....
        /*00d0*/ 	.word	0x00000fc0


	//   ....[3]....
        /*00d4*/ 	.word	0x00000fe0


	//   ....[4]....
        /*00d8*/ 	.word	0x00001000


	//   ....[5]....
        /*00dc*/ 	.word	0x000010d0


	//   ....[6]....
        /*00e0*/ 	.word	0x00001120


	//   ....[7]....
        /*00e4*/ 	.word	0x000014b0


	//   ....[8]....
        /*00e8*/ 	.word	0x000014d0


	//   ....[9]....
        /*00ec*/ 	.word	0x000014f0


	//   ....[10]....
        /*00f0*/ 	.word	0x00001510


	//   ....[11]....
        /*00f4*/ 	.word	0x00001530


	//   ....[12]....
        /*00f8*/ 	.word	0x000015f0


	//   ....[13]....
        /*00fc*/ 	.word	0x00001640


	//----- nvinfo : EIATTR_VRC_CTA_INIT_COUNT
	.align		4
.L_107:
        /*0100*/ 	.byte	0x02, 0x4a
	.zero		1
	.zero		1


	//----- nvinfo : EIATTR_EXIT_INSTR_OFFSETS
	.align		4
        /*0104*/ 	.byte	0x04, 0x1c
        /*0106*/ 	.short	(.L_109 - .L_108)


	//   ....[0]....
.L_108:
        /*0108*/ 	.word	0x00000330


	//   ....[1]....
        /*010c*/ 	.word	0x00001be0


	//   ....[2]....
        /*0110*/ 	.word	0x00002030


	//   ....[3]....
        /*0114*/ 	.word	0x00002140


	//----- nvinfo : EIATTR_CRS_STACK_SIZE
	.align		4
.L_109:
        /*0118*/ 	.byte	0x04, 0x1e
        /*011a*/ 	.short	(.L_111 - .L_110)
.L_110:
        /*011c*/ 	.word	0x00000000


	//----- nvinfo : EIATTR_CBANK_PARAM_SIZE
	.align		4
.L_111:
        /*0120*/ 	.byte	0x03, 0x19
        /*0122*/ 	.short	0x0024


	//----- nvinfo : EIATTR_PARAM_CBANK
	.align		4
        /*0124*/ 	.byte	0x04, 0x0a
        /*0126*/ 	.short	(.L_113 - .L_112)
	.align		4
.L_112:
        /*0128*/ 	.word	index@(.nv.constant0._Z15attn_softmax_v2ILi2EEvPfS0_iiiii)
        /*012c*/ 	.short	0x0380
        /*012e*/ 	.short	0x0024


	//----- nvinfo : EIATTR_SW_WAR
	.align		4
.L_113:
        /*0130*/ 	.byte	0x04, 0x36
        /*0132*/ 	.short	(.L_115 - .L_114)
.L_114:
        /*0134*/ 	.word	0x00000008
.L_115:


//--------------------- .nv.info._Z15attn_softmax_v2ILi1EEvPfS0_iiiii --------------------------
	.section	.nv.info._Z15attn_softmax_v2ILi1EEvPfS0_iiiii,"",@"SHT_CUDA_INFO"
	.sectionflags	@""
	.align	4


	//----- nvinfo : EIATTR_CUDA_API_VERSION
	.align		4
        /*0000*/ 	.byte	0x04, 0x37
        /*0002*/ 	.short	(.L_117 - .L_116)
.L_116:
        /*0004*/ 	.word	0x00000082


	//----- nvinfo : EIATTR_KPARAM_INFO
	.align		4
.L_117:
        /*0008*/ 	.byte	0x04, 0x17
        /*000a*/ 	.short	(.L_119 - .L_118)
.L_118:
        /*000c*/ 	.word	0x00000000
        /*0010*/ 	.short	0x0006
        /*0012*/ 	.short	0x0020
        /*0014*/ 	.byte	0x00, 0xf0, 0x11, 0x00


	//----- nvinfo : EIATTR_KPARAM_INFO
	.align		4
.L_119:
        /*0018*/ 	.byte	0x04, 0x17
        /*001a*/ 	.short	(.L_121 - .L_120)
.L_120:
        /*001c*/ 	.word	0x00000000
        /*0020*/ 	.short	0x0005
        /*0022*/ 	.short	0x001c
        /*0024*/ 	.byte	0x00, 0xf0, 0x11, 0x00


	//----- nvinfo : EIATTR_KPARAM_INFO
	.align		4
.L_121:
        /*0028*/ 	.byte	0x04, 0x17
        /*002a*/ 	.short	(.L_123 - .L_122)
.L_122:
        /*002c*/ 	.word	0x00000000
        /*0030*/ 	.short	0x0004
        /*0032*/ 	.short	0x0018
        /*0034*/ 	.byte	0x00, 0xf0, 0x11, 0x00


	//----- nvinfo : EIATTR_KPARAM_INFO
	.align		4
.L_123:
        /*0038*/ 	.byte	0x04, 0x17
        /*003a*/ 	.short	(.L_125 - .L_124)
.L_124:
        /*003c*/ 	.word	0x00000000
        /*0040*/ 	.short	0x0003
        /*0042*/ 	.short	0x0014
        /*0044*/ 	.byte	0x00, 0xf0, 0x11, 0x00


	//----- nvinfo : EIATTR_KPARAM_INFO
	.align		4
.L_125:
        /*0048*/ 	.byte	0x04, 0x17
        /*004a*/ 	.short	(.L_127 - .L_126)
.L_126:
        /*004c*/ 	.word	0x00000000
        /*0050*/ 	.short	0x0002
        /*0052*/ 	.short	0x0010
        /*0054*/ 	.byte	0x00, 0xf0, 0x11, 0x00


	//----- nvinfo : EIATTR_KPARAM_INFO
	.align		4
.L_127:
        /*0058*/ 	.byte	0x04, 0x17
        /*005a*/ 	.short	(.L_129 - .L_128)
.L_128:
        /*005c*/ 	.word	0x00000000
        /*0060*/ 	.short	0x0001
        /*0062*/ 	.short	0x0008
        /*0064*/ 	.byte	0x00, 0xf5, 0x21, 0x00


	//----- nvinfo : EIATTR_KPARAM_INFO
	.align		4
.L_129:
        /*0068*/ 	.byte	0x04, 0x17
        /*006a*/ 	.short	(.L_131 - .L_130)
.L_130:
        /*006c*/ 	.word	0x00000000
        /*0070*/ 	.short	0x0000
        /*0072*/ 	.short	0x0000
        /*0074*/ 	.byte	0x00, 0xf5, 0x21, 0x00


	//----- nvinfo : EIATTR_SPARSE_MMA_MASK
	.align		4
.L_131:
        /*0078*/ 	.byte	0x03, 0x50
        /*007a*/ 	.short	0x0000


	//----- nvinfo : EIATTR_MAXREG_COUNT
	.align		4
        /*007c*/ 	.byte	0x03, 0x1b
        /*007e*/ 	.short	0x00ff


	//----- nvinfo : EIATTR_NUM_BARRIERS
	.align		4
        /*0080*/ 	.byte	0x02, 0x4c
        /*0082*/ 	.byte	0x01
	.zero		1


	//----- nvinfo : EIATTR_MERCURY_ISA_VERSION
	.align		4
        /*0084*/ 	.byte	0x03, 0x5f
        /*0086*/ 	.short	0x0101


	//----- nvinfo : EIATTR_COOP_GROUP_MASK_REGIDS
	.align		4
        /*0088*/ 	.byte	0x04, 0x29
        /*008a*/ 	.short	(.L_133 - .L_132)


	//   ....[0]....
.L_132:
        /*008c*/ 	.word	0xffffffff


	//   ....[1]....
        /*0090*/ 	.word	0xffffffff


	//   ....[2]....
        /*0094*/ 	.word	0xffffffff


	//   ....[3]....
        /*0098*/ 	.word	0xffffffff


	//   ....[4]....
        /*009c*/ 	.word	0xffffffff


	//   ....[5]....
        /*00a0*/ 	.word	0xffffffff


	//   ....[6]....
        /*00a4*/ 	.word	0xffffffff


	//   ....[7]....
        /*00a8*/ 	.word	0xffffffff


	//   ....[8]....
        /*00ac*/ 	.word	0xffffffff


	//   ....[9]....
        /*00b0*/ 	.word	0xffffffff


	//   ....[10]....
        /*00b4*/ 	.word	0xffffffff


	//   ....[11]....
        /*00b8*/ 	.word	0xffffffff


	//   ....[12]....
        /*00bc*/ 	.word	0xffffffff


	//   ....[13]....
        /*00c0*/ 	.word	0xffffffff


	//----- nvinfo : EIATTR_COOP_GROUP_INSTR_OFFSETS
	.align		4
.L_133:
        /*00c4*/ 	.byte	0x04, 0x28
        /*00c6*/ 	.short	(.L_135 - .L_134)


	//   ....[0]....
.L_134:
        /*00c8*/ 	.word	0x00000a50


	//   ....[1]....
        /*00cc*/ 	.word	0x00000a70


	//   ....[2]....
        /*00d0*/ 	.word	0x00000a90


	//   ....[3]....
        /*00d4*/ 	.word	0x00000ab0


	//   ....[4]....
        /*00d8*/ 	.word	0x00000ae0


	//   ....[5]....
        /*00dc*/ 	.word	0x00000bb0


	//   ....[6]....
        /*00e0*/ 	.word	0x00000c00


	//   ....[7]....
        /*00e4*/ 	.word	0x00000dd0


	//   ....[8]....
        /*00e8*/ 	.word	0x00000df0


	//   ....[9]....
        /*00ec*/ 	.word	0x00000e10


	//   ....[10]....
        /*00f0*/ 	.word	0x00000e30


	//   ....[11]....
        /*00f4*/ 	.word	0x00000e50


	//   ....[12]....
        /*00f8*/ 	.word	0x00000f10


	//   ....[13]....
        /*00fc*/ 	.word	0x00000f60


	//----- nvinfo : EIATTR_VRC_CTA_INIT_COUNT
	.align		4
.L_135:
        /*0100*/ 	.byte	0x02, 0x4a
	.zero		1
	.zero		1


	//----- nvinfo : EIATTR_EXIT_INSTR_OFFSETS
	.align		4
        /*0104*/ 	.byte	0x04, 0x1c
        /*0106*/ 	.short	(.L_137 - .L_136)


	//   ....[0]....
.L_136:
        /*0108*/ 	.word	0x00000320


	//   ....[1]....
        /*010c*/ 	.word	0x00000f70


	//   ....[2]....
        /*0110*/ 	.word	0x000012f0


	//   ....[3]....
        /*0114*/ 	.word	0x000013f0


	//----- nvinfo : EIATTR_CRS_STACK_SIZE
	.align		4
.L_137:
        /*0118*/ 	.byte	0x04, 0x1e
        /*011a*/ 	.short	(.L_139 - .L_138)
.L_138:
        /*011c*/ 	.word	0x00000000


	//----- nvinfo : EIATTR_CBANK_PARAM_SIZE
	.align		4
.L_139:
        /*0120*/ 	.byte	0x03, 0x19
        /*0122*/ 	.short	0x0024


	//----- nvinfo : EIATTR_PARAM_CBANK
	.align		4
        /*0124*/ 	.byte	0x04, 0x0a
        /*0126*/ 	.short	(.L_141 - .L_140)
	.align		4
.L_140:
        /*0128*/ 	.word	index@(.nv.constant0._Z15attn_softmax_v2ILi1EEvPfS0_iiiii)
        /*012c*/ 	.short	0x0380
        /*012e*/ 	.short	0x0024


	//----- nvinfo : EIATTR_SW_WAR
	.align		4
.L_141:
        /*0130*/ 	.byte	0x04, 0x36
        /*0132*/ 	.short	(.L_143 - .L_142)
.L_142:
        /*0134*/ 	.word	0x00000008
.L_143:


//--------------------- .nv.callgraph             --------------------------
	.section	.nv.callgraph,"",@"SHT_CUDA_CALLGRAPH"
	.align	4
	.sectionentsize	8
	.align		4
        /*0000*/ 	.word	0x00000000
	.align		4
        /*0004*/ 	.word	0xffffffff
	.align		4
        /*0008*/ 	.word	0x00000000
	.align		4
        /*000c*/ 	.word	0xfffffffe
	.align		4
        /*0010*/ 	.word	0x00000000
	.align		4
        /*0014*/ 	.word	0xfffffffd
	.align		4
        /*0018*/ 	.word	0x00000000
	.align		4
        /*001c*/ 	.word	0xfffffffc


//--------------------- .text._Z15attn_softmax_v2ILi8EEvPfS0_iiiii --------------------------
	.section	.text._Z15attn_softmax_v2ILi8EEvPfS0_iiiii,"ax",@progbits
	.align	128
        .global         _Z15attn_softmax_v2ILi8EEvPfS0_iiiii
        .type           _Z15attn_softmax_v2ILi8EEvPfS0_iiiii,@function
        .size           _Z15attn_softmax_v2ILi8EEvPfS0_iiiii,(.L_x_283 - _Z15attn_softmax_v2ILi8EEvPfS0_iiiii)
        .other          _Z15attn_softmax_v2ILi8EEvPfS0_iiiii,@"STO_CUDA_ENTRY STV_DEFAULT"
_Z15attn_softmax_v2ILi8EEvPfS0_iiiii:
.text._Z15attn_softmax_v2ILi8EEvPfS0_iiiii:
[----:B------:R-:W-:Y:S01]  /*0000*/  LDC R1, c[0x0][0x37c] ;  /* 0x0000df00ff017b82 */ /* 0x000fe20000000800 */
[----:B------:R-:W0:Y:S01]  /*0010*/  LDCU UR8, c[0x0][0x3a0] ;  /* 0x00007400ff0877ac */ /* 0x000e220008000800 */
[----:B------:R-:W1:Y:S06]  /*0020*/  S2R R29, SR_TID.X ;  /* 0x00000000001d7919 */ /* 0x000e6c0000002100 */
[----:B------:R-:W2:Y:S01]  /*0030*/  LDC R0, c[0x0][0x360] ;  /* 0x0000d800ff007b82 */ /* 0x000ea20000000800 */
[----:B------:R-:W3:Y:S07]  /*0040*/  LDCU UR5, c[0x0][0x390] ;  /* 0x00007200ff0577ac */ /* 0x000eee0008000800 */
[----:B------:R-:W4:Y:S01]  /*0050*/  S2UR UR4, SR_CTAID.X ;  /* 0x00000000000479c3 */ /* 0x000f220000002500 */
[----:B0-----:R-:W-:Y:S01]  /*0060*/  MOV R41, UR8 ;  /* 0x0000000800297c02 */ /* 0x001fe20008000f00 */
[----:B------:R-:W0:Y:S03]  /*0070*/  I2F.U32.RP R4, UR8 ;  /* 0x0000000800047d06 */ /* 0x000e260008209000 */
[----:B------:R-:W-:-:S04]  /*0080*/  SHF.R.S32.HI R41, RZ, 0x5, R41 ;  /* 0x00000005ff297819 */ /* 0x000fc80000011429 */
[-C--:B------:R-:W-:Y:S02]  /*0090*/  IABS R8, R41.reuse ;  /* 0x0000002900087213 */ /* 0x080fe40000000000 */
[----:B--2---:R-:W-:Y:S02]  /*00a0*/  SHF.R.U32.HI R0, RZ, 0x5, R0 ;  /* 0x00000005ff007819 */ /* 0x004fe40000011600 */
[----:B------:R-:W2:Y:S01]  /*00b0*/  I2F.RP R3, R8 ;  /* 0x0000000800037306 */ /* 0x000ea20000209400 */
[----:B------:R-:W-:Y:S02]  /*00c0*/  IABS R9, R41 ;  /* 0x0000002900097213 */ /* 0x000fe40000000000 */
[----:B-1----:R-:W-:Y:S02]  /*00d0*/  SHF.R.U32.HI R28, RZ, 0x5, R29 ;  /* 0x00000005ff1c7819 */ /* 0x002fe4000001161d */
[----:B------:R-:W-:Y:S02]  /*00e0*/  IABS R6, R0 ;  /* 0x0000000000067213 */ /* 0x000fe40000000000 */
[----:B------:R-:W-:Y:S01]  /*00f0*/  IABS R11, R28 ;  /* 0x0000001c000b7213 */ /* 0x000fe20000000000 */
[----:B0-----:R-:W0:Y:S01]  /*0100*/  MUFU.RCP R4, R4 ;  /* 0x0000000400047308 */ /* 0x001e220000001000 */
[----:B------:R-:W-:-:S02]  /*0110*/  IADD3 R10, PT, PT, RZ, -R9, RZ ;  /* 0x80000009ff0a7210 */ /* 0x000fc40007ffe0ff */
[----:B------:R-:W-:Y:S01]  /*0120*/  LOP3.LUT R0, R0, R41, RZ, 0x3c, !PT ;  /* 0x0000002900007212 */ /* 0x000fe200078e3cff */
[----:B------:R-:W-:-:S03]  /*0130*/  IMAD.MOV.U32 R9, RZ, RZ, R11 ;  /* 0x000000ffff097224 */ /* 0x000fc600078e000b */
[----:B------:R-:W-:Y:S01]  /*0140*/  ISETP.GE.AND P0, PT, R0, RZ, PT ;  /* 0x000000ff0000720c */ /* 0x000fe20003f06270 */
[----:B--2---:R-:W1:Y:S01]  /*0150*/  MUFU.RCP R3, R3 ;  /* 0x0000000300037308 */ /* 0x004e620000001000 */
[----:B------:R-:W-:Y:S01]  /*0160*/  LOP3.LUT R0, RZ, R41, RZ, 0x33, !PT ;  /* 0x00000029ff007212 */ /* 0x000fe200078e33ff */
[----:B0-----:R-:W-:Y:S02]  /*0170*/  VIADD R2, R4, 0xffffffe ;  /* 0x0ffffffe04027836 */ /* 0x001fe40000000000 */
[----:B------:R-:W-:Y:S02]  /*0180*/  HFMA2 R4, -RZ, RZ, 0, 0 ;  /* 0x00000000ff047431 */ /* 0x000fe400000001ff */
[----:B-1----:R-:W-:Y:S02]  /*0190*/  VIADD R5, R3, 0xffffffe ;  /* 0x0ffffffe03057836 */ /* 0x002fe40000000000 */
[----:B------:R-:W0:Y:S08]  /*01a0*/  F2I.FTZ.U32.TRUNC.NTZ R3, R2 ;  /* 0x0000000200037305 */ /* 0x000e30000021f000 */
[----:B------:R-:W1:Y:S01]  /*01b0*/  F2I.FTZ.U32.TRUNC.NTZ R5, R5 ;  /* 0x0000000500057305 */ /* 0x000e62000021f000 */
[----:B0-----:R-:W-:-:S02]  /*01c0*/  IADD3 R2, PT, PT, RZ, -R3, RZ ;  /* 0x80000003ff027210 */ /* 0x001fc40007ffe0ff */
[----:B-1----:R-:W-:-:S05]  /*01d0*/  IADD3 R7, PT, PT, RZ, -R5, RZ ;  /* 0x80000005ff077210 */ /* 0x002fca0007ffe0ff */
[----:B------:R-:W-:-:S04]  /*01e0*/  IMAD R7, R7, R8, RZ ;  /* 0x0000000807077224 */ /* 0x000fc800078e02ff */
[----:B------:R-:W-:-:S04]  /*01f0*/  IMAD.HI.U32 R4, R5, R7, R4 ;  /* 0x0000000705047227 */ /* 0x000fc800078e0004 */
[----:B------:R-:W-:Y:S02]  /*0200*/  IMAD.MOV.U32 R7, RZ, RZ, R6 ;  /* 0x000000ffff077224 */ /* 0x000fe400078e0006 */
[----:B------:R-:W-:-:S04]  /*0210*/  IMAD.HI.U32 R6, R4, R9, RZ ;  /* 0x0000000904067227 */ /* 0x000fc800078e00ff */
[----:B------:R-:W-:-:S04]  /*0220*/  IMAD.HI.U32 R5, R4, R7, RZ ;  /* 0x0000000704057227 */ /* 0x000fc800078e00ff */
[-C--:B------:R-:W-:Y:S02]  /*0230*/  IMAD R4, R5, R10.reuse, R7 ;  /* 0x0000000a05047224 */ /* 0x080fe400078e0207 */
[----:B------:R-:W-:Y:S02]  /*0240*/  IMAD R7, R6, R10, R9 ;  /* 0x0000000a06077224 */ /* 0x000fe400078e0209 */
[----:B------:R-:W-:Y:S01]  /*0250*/  IMAD.MOV.U32 R9, RZ, RZ, R2 ;  /* 0x000000ffff097224 */ /* 0x000fe200078e0002 */
[C---:B------:R-:W-:Y:S02]  /*0260*/  ISETP.GT.U32.AND P2, PT, R8.reuse, R4, PT ;  /* 0x000000040800720c */ /* 0x040fe40003f44070 */
[----:B------:R-:W-:Y:S01]  /*0270*/  ISETP.GT.U32.AND P5, PT, R8, R7, PT ;  /* 0x000000070800720c */ /* 0x000fe20003fa4070 */
[----:B------:R-:W-:Y:S01]  /*0280*/  IMAD R9, R9, UR8, RZ ;  /* 0x0000000809097c24 */ /* 0x000fe2000f8e02ff */
[----:B------:R-:W-:-:S05]  /*0290*/  MOV R2, RZ ;  /* 0x000000ff00027202 */ /* 0x000fca0000000f00 */
[----:B------:R-:W-:Y:S01]  /*02a0*/  IMAD.HI.U32 R2, R3, R9, R2 ;  /* 0x0000000903027227 */ /* 0x000fe200078e0002 */
[----:B------:R-:W-:-:S03]  /*02b0*/  LOP3.LUT R3, R28, R41, RZ, 0x3c, !PT ;  /* 0x000000291c037212 */ /* 0x000fc600078e3cff */
[----:B------:R-:W-:Y:S01]  /*02c0*/  @!P2 IMAD.IADD R4, R4, 0x1, -R8 ;  /* 0x000000010404a824 */ /* 0x000fe200078e0a08 */
[----:B------:R-:W-:Y:S01]  /*02d0*/  ISETP.GE.AND P1, PT, R3, RZ, PT ;  /* 0x000000ff0300720c */ /* 0x000fe20003f26270 */
[----:B------:R-:W-:Y:S01]  /*02e0*/  IMAD.HI.U32 R2, R2, R29, RZ ;  /* 0x0000001d02027227 */ /* 0x000fe200078e00ff */
[-C--:B------:R-:W-:Y:S02]  /*02f0*/  @!P5 IADD3 R7, PT, PT, R7, -R8.reuse, RZ ;  /* 0x800000080707d210 */ /* 0x080fe40007ffe0ff */
[-C--:B------:R-:W-:Y:S01]  /*0300*/  ISETP.GE.U32.AND P3, PT, R4, R8.reuse, PT ;  /* 0x000000080400720c */ /* 0x080fe20003f66070 */
[----:B------:R-:W-:Y:S01]  /*0310*/  IMAD.MOV R2, RZ, RZ, -R2 ;  /* 0x000000ffff027224 */ /* 0x000fe200078e0a02 */
[----:B------:R-:W-:Y:S01]  /*0320*/  ISETP.GE.U32.AND P4, PT, R7, R8, PT ;  /* 0x000000080700720c */ /* 0x000fe20003f86070 */
[----:B------:R-:W-:Y:S01]  /*0330*/  @!P5 VIADD R6, R6, 0x1 ;  /* 0x000000010606d836 */ /* 0x000fe20000000000 */
[----:B------:R-:W-:Y:S01]  /*0340*/  @!P2 IADD3 R5, PT, PT, R5, 0x1, RZ ;  /* 0x000000010505a810 */ /* 0x000fe20007ffe0ff */
[----:B------:R-:W-:-:S05]  /*0350*/  IMAD R39, R2, UR8, R29 ;  /* 0x0000000802277c24 */ /* 0x000fca000f8e021d */
[----:B------:R-:W-:-:S03]  /*0360*/  ISETP.GE.U32.AND P2, PT, R39, UR8, PT ;  /* 0x0000000827007c0c */ /* 0x000fc6000bf46070 */
[----:B------:R-:W-:Y:S02]  /*0370*/  @P3 IADD3 R5, PT, PT, R5, 0x1, RZ ;  /* 0x0000000105053810 */ /* 0x000fe40007ffe0ff */
[----:B------:R-:W-:Y:S01]  /*0380*/  @P4 VIADD R6, R6, 0x1 ;  /* 0x0000000106064836 */ /* 0x000fe20000000000 */
[----:B------:R-:W-:Y:S02]  /*0390*/  ISETP.NE.AND P3, PT, R41, RZ, PT ;  /* 0x000000ff2900720c */ /* 0x000fe40003f65270 */
[----:B------:R-:W-:Y:S01]  /*03a0*/  @!P0 IADD3 R5, PT, PT, -R5, RZ, RZ ;  /* 0x000000ff05058210 */ /* 0x000fe20007ffe1ff */
[----:B------:R-:W-:Y:S01]  /*03b0*/  @!P1 IMAD.MOV R6, RZ, RZ, -R6 ;  /* 0x000000ffff069224 */ /* 0x000fe200078e0a06 */
[----:B------:R-:W-:Y:S02]  /*03c0*/  ISETP.NE.U32.AND P1, PT, RZ, UR8, PT ;  /* 0x00000008ff007c0c */ /* 0x000fe4000bf25070 */
[C---:B------:R-:W-:Y:S02]  /*03d0*/  SEL R5, R0.reuse, R5, !P3 ;  /* 0x0000000500057207 */ /* 0x040fe40005800000 */
[----:B------:R-:W-:-:S02]  /*03e0*/  SEL R0, R0, R6, !P3 ;  /* 0x0000000600007207 */ /* 0x000fc40005800000 */
[----:B------:R-:W-:-:S03]  /*03f0*/  @P2 IADD3 R39, PT, PT, R39, -UR8, RZ ;  /* 0x8000000827272c10 */ /* 0x000fc6000fffe0ff */
[----:B----4-:R-:W-:Y:S01]  /*0400*/  IMAD R6, R5, UR4, R0 ;  /* 0x0000000405067c24 */ /* 0x010fe2000f8e0200 */
[----:B------:R-:W-:-:S04]  /*0410*/  ISETP.GE.U32.AND P0, PT, R39, UR8, PT ;  /* 0x0000000827007c0c */ /* 0x000fc8000bf06070 */
[----:B---3--:R-:W-:-:S09]  /*0420*/  ISETP.GE.AND P2, PT, R6, UR5, PT ;  /* 0x0000000506007c0c */ /* 0x008fd2000bf46270 */
[----:B------:R-:W-:Y:S01]  /*0430*/  @P0 VIADD R39, R39, -UR8 ;  /* 0x8000000827270c36 */ /* 0x000fe20008000000 */
[----:B------:R-:W-:-:S03]  /*0440*/  @!P1 LOP3.LUT R39, RZ, UR8, RZ, 0x33, !PT ;  /* 0x00000008ff279c12 */ /* 0x000fc6000f8e33ff */
[----:B------:R-:W-:Y:S05]  /*0450*/  @P2 EXIT ;  /* 0x000000000000294d */ /* 0x000fea0003800000 */
[----:B------:R-:W0:Y:S01]  /*0460*/  LDCU.64 UR4, c[0x0][0x398] ;  /* 0x00007300ff0477ac */ /* 0x000e220008000a00 */
[----:B------:R-:W1:Y:S01]  /*0470*/  LDC.64 R26, c[0x0][0x380] ;  /* 0x0000e000ff1a7b82 */ /* 0x000e620000000a00 */
[----:B------:R-:W-:Y:S01]  /*0480*/  ISETP.GE.AND P2, PT, R6, RZ, PT ;  /* 0x000000ff0600720c */ /* 0x000fe20003f46270 */
[----:B------:R-:W2:Y:S01]  /*0490*/  LDCU.64 UR10, c[0x0][0x388] ;  /* 0x00007100ff0a77ac */ /* 0x000ea20008000a00 */
[----:B------:R-:W3:Y:S01]  /*04a0*/  LDCU.64 UR6, c[0x0][0x358] ;  /* 0x00006b00ff0677ac */ /* 0x000ee20008000a00 */
[----:B0-----:R-:W-:-:S04]  /*04b0*/  MOV R0, UR5 ;  /* 0x0000000500007c02 */ /* 0x001fc80008000f00 */
[----:B------:R-:W-:Y:S01]  /*04c0*/  IABS R5, R0 ;  /* 0x0000000000057213 */ /* 0x000fe20000000000 */
[----:B--2---:R-:W-:-:S03]  /*04d0*/  UISETP.NE.U32.AND UP0, UPT, UR10, URZ, UPT ;  /* 0x000000ff0a00728c */ /* 0x004fc6000bf05070 */
[----:B------:R-:W0:Y:S01]  /*04e0*/  I2F.RP R0, R5 ;  /* 0x0000000500007306 */ /* 0x000e220000209400 */
[----:B------:R-:W-:-:S07]  /*04f0*/  UISETP.NE.AND.EX UP0, UPT, UR11, URZ, UPT, UP0 ;  /* 0x000000ff0b00728c */ /* 0x000fce000bf05300 */
[----:B0-----:R-:W0:Y:S02]  /*0500*/  MUFU.RCP R0, R0 ;  /* 0x0000000000007308 */ /* 0x001e240000001000 */
[----:B0-----:R-:W-:-:S06]  /*0510*/  VIADD R2, R0, 0xffffffe ;  /* 0x0ffffffe00027836 */ /* 0x001fcc0000000000 */
[----:B------:R0:W2:Y:S02]  /*0520*/  F2I.FTZ.U32.TRUNC.NTZ R3, R2 ;  /* 0x0000000200037305 */ /* 0x0000a4000021f000 */
[----:B0-----:R-:W-:Y:S01]  /*0530*/  IMAD.MOV.U32 R2, RZ, RZ, RZ ;  /* 0x000000ffff027224 */ /* 0x001fe200078e00ff */
[----:B--2---:R-:W-:-:S05]  /*0540*/  IADD3 R4, PT, PT, RZ, -R3, RZ ;  /* 0x80000003ff047210 */ /* 0x004fca0007ffe0ff */
[----:B------:R-:W-:Y:S01]  /*0550*/  IMAD R7, R4, R5, RZ ;  /* 0x0000000504077224 */ /* 0x000fe200078e02ff */
[----:B------:R-:W-:-:S03]  /*0560*/  IABS R4, R6 ;  /* 0x0000000600047213 */ /* 0x000fc60000000000 */
[----:B------:R-:W-:-:S06]  /*0570*/  IMAD.HI.U32 R3, R3, R7, R2 ;  /* 0x0000000703037227 */ /* 0x000fcc00078e0002 */
[----:B------:R-:W-:-:S05]  /*0580*/  IMAD.HI.U32 R3, R3, R4, RZ ;  /* 0x0000000403037227 */ /* 0x000fca00078e00ff */
[----:B------:R-:W-:-:S05]  /*0590*/  IADD3 R3, PT, PT, -R3, RZ, RZ ;  /* 0x000000ff03037210 */ /* 0x000fca0007ffe1ff */
[----:B------:R-:W-:Y:S02]  /*05a0*/  IMAD R0, R5, R3, R4 ;  /* 0x0000000305007224 */ /* 0x000fe400078e0204 */
[----:B------:R-:W-:-:S03]  /*05b0*/  IMAD R3, R6, UR4, RZ ;  /* 0x0000000406037c24 */ /* 0x000fc6000f8e02ff */
[----:B------:R-:W-:Y:S01]  /*05c0*/  ISETP.GT.U32.AND P0, PT, R5, R0, PT ;  /* 0x000000000500720c */ /* 0x000fe20003f04070 */
[----:B-1----:R-:W-:-:S04]  /*05d0*/  IMAD.WIDE R26, R3, 0x4, R26 ;  /* 0x00000004031a7825 */ /* 0x002fc800078e021a */
[----:B------:R-:W-:-:S08]  /*05e0*/  IMAD.WIDE.U32 R18, R39, 0x4, R26 ;  /* 0x0000000427127825 */ /* 0x000fd000078e001a */
[----:B------:R-:W-:Y:S01]  /*05f0*/  @!P0 IMAD.IADD R0, R0, 0x1, -R5 ;  /* 0x0000000100008824 */ /* 0x000fe200078e0a05 */
[----:B------:R-:W-:-:S04]  /*0600*/  ISETP.NE.AND P0, PT, RZ, UR5, PT ;  /* 0x00000005ff007c0c */ /* 0x000fc8000bf05270 */
[----:B------:R-:W-:-:S13]  /*0610*/  ISETP.GT.U32.AND P1, PT, R5, R0, PT ;  /* 0x000000000500720c */ /* 0x000fda0003f24070 */
[----:B------:R-:W-:-:S05]  /*0620*/  @!P1 IADD3 R0, PT, PT, R0, -R5, RZ ;  /* 0x8000000500009210 */ /* 0x000fca0007ffe0ff */
[----:B------:R-:W-:Y:S01]  /*0630*/  @!P2 IMAD.MOV R0, RZ, RZ, -R0 ;  /* 0x000000ffff00a224 */ /* 0x000fe200078e0a00 */
[----:B------:R-:W-:Y:S01]  /*0640*/  @!P0 LOP3.LUT R0, RZ, UR5, RZ, 0x33, !PT ;  /* 0x00000005ff008c12 */ /* 0x000fe2000f8e33ff */
[----:B------:R-:W-:-:S04]  /*0650*/  USHF.L.U32 UR5, UR8, 0x2, URZ ;  /* 0x0000000208057899 */ /* 0x000fc800080006ff */
[----:B------:R-:W-:-:S05]  /*0660*/  IMAD R24, R0, UR4, RZ ;  /* 0x0000000400187c24 */ /* 0x000fca000f8e02ff */
[----:B------:R-:W-:Y:S01]  /*0670*/  SHF.R.S32.HI R32, RZ, 0x1f, R24 ;  /* 0x0000001fff207819 */ /* 0x000fe20000011418 */
[----:B---3--:R-:W-:Y:S06]  /*0680*/  BRA.U UP0, `(.L_x_0) ;  /* 0x0000000d00887547 */ /* 0x008fec000b800000 */
[C---:B------:R-:W-:Y:S01]  /*0690*/  IADD3 R0, PT, PT, R39.reuse, UR8, RZ ;  /* 0x0000000827007c10 */ /* 0x040fe2000fffe0ff */
[----:B------:R-:W-:Y:S01]  /*06a0*/  IMAD.MOV.U32 R54, RZ, RZ, -0x39e3c000 ;  /* 0xc61c4000ff367424 */ /* 0x000fe200078e00ff */
[----:B------:R-:W-:Y:S01]  /*06b0*/  ISETP.GE.AND P1, PT, R39, UR4, PT ;  /* 0x0000000427007c0c */ /* 0x000fe2000bf26270 */
[----:B------:R-:W-:Y:S01]  /*06c0*/  HFMA2 R36, -RZ, RZ, -6.109375, 2 ;  /* 0xc61c4000ff247431 */ /* 0x000fe200000001ff */
[C---:B------:R-:W-:Y:S01]  /*06d0*/  ISETP.GE.AND P0, PT, R0.reuse, UR4, PT ;  /* 0x0000000400007c0c */ /* 0x040fe2000bf06270 */
[----:B------:R-:W-:Y:S01]  /*06e0*/  VIADD R5, R0, UR8 ;  /* 0x0000000800057c36 */ /* 0x000fe20008000000 */
[----:B------:R-:W-:-:S03]  /*06f0*/  MOV R3, UR8 ;  /* 0x0000000800037c02 */ /* 0x000fc60008000f00 */
[C---:B------:R-:W-:Y:S01]  /*0700*/  VIADD R7, R5.reuse, UR8 ;  /* 0x0000000805077c36 */ /* 0x040fe20008000000 */
[----:B------:R-:W-:-:S05]  /*0710*/  ISETP.GE.AND P2, PT, R5, UR4, PT ;  /* 0x0000000405007c0c */ /* 0x000fca000bf46270 */
[----:B------:R0:W2:Y:S02]  /*0720*/  @!P1 LDG.E R54, desc[UR6][R18.64] ;  /* 0x0000000612369981 */ /* 0x0000a4000c1e1900 */
[----:B------:R-:W-:Y:S01]  /*0730*/  @!P0 IMAD.WIDE R2, R3, 0x4, R18 ;  /* 0x0000000403028825 */ /* 0x000fe200078e0212 */
[C---:B------:R-:W-:Y:S02]  /*0740*/  ISETP.GE.AND P3, PT, R7.reuse, UR4, PT ;  /* 0x0000000407007c0c */ /* 0x040fe4000bf66270 */
[----:B------:R-:W-:Y:S01]  /*0750*/  MOV R11, 0xc61c4000 ;  /* 0xc61c4000000b7802 */ /* 0x000fe20000000f00 */
[----:B------:R-:W-:Y:S01]  /*0760*/  VIADD R15, R7, UR8 ;  /* 0x00000008070f7c36 */ /* 0x000fe20008000000 */
[----:B------:R1:W3:Y:S01]  /*0770*/  @!P0 LDG.E R36, desc[UR6][R2.64] ;  /* 0x0000000602248981 */ /* 0x0002e2000c1e1900 */
[----:B------:R-:W-:-:S04]  /*0780*/  @!P2 IMAD.WIDE R4, R5, 0x4, R26 ;  /* 0x000000040504a825 */ /* 0x000fc800078e021a */
[----:B------:R-:W-:Y:S01]  /*0790*/  HFMA2 R13, -RZ, RZ, -6.109375, 2 ;  /* 0xc61c4000ff0d7431 */ /* 0x000fe200000001ff */
[C---:B------:R-:W-:Y:S01]  /*07a0*/  ISETP.GE.AND P0, PT, R15.reuse, UR4, PT ;  /* 0x000000040f007c0c */ /* 0x040fe2000bf06270 */
[----:B------:R-:W-:Y:S01]  /*07b0*/  VIADD R17, R15, UR8 ;  /* 0x000000080f117c36 */ /* 0x000fe20008000000 */
[----:B------:R-:W4:Y:S01]  /*07c0*/  @!P2 LDG.E R11, desc[UR6][R4.64] ;  /* 0x00000006040ba981 */ /* 0x000f22000c1e1900 */
[----:B------:R-:W-:-:S03]  /*07d0*/  @!P3 IMAD.WIDE R6, R7, 0x4, R26 ;  /* 0x000000040706b825 */ /* 0x000fc600078e021a */
[C---:B------:R-:W-:Y:S02]  /*07e0*/  ISETP.GE.AND P2, PT, R17.reuse, UR4, PT ;  /* 0x0000000411007c0c */ /* 0x040fe4000bf46270 */
[----:B------:R-:W-:Y:S01]  /*07f0*/  MOV R9, 0xc61c4000 ;  /* 0xc61c400000097802 */ /* 0x000fe20000000f00 */
[----:B0-----:R-:W-:Y:S01]  /*0800*/  VIADD R19, R17, UR8 ;  /* 0x0000000811137c36 */ /* 0x001fe20008000000 */
[----:B------:R0:W5:Y:S03]  /*0810*/  @!P3 LDG.E R13, desc[UR6][R6.64] ;  /* 0x00000006060db981 */ /* 0x000166000c1e1900 */
[----:B-1----:R-:W-:Y:S01]  /*0820*/  @!P0 IMAD.WIDE R2, R15, 0x4, R26 ;  /* 0x000000040f028825 */ /* 0x002fe200078e021a */
[----:B------:R-:W-:-:S03]  /*0830*/  ISETP.GE.AND P3, PT, R19, UR4, PT ;  /* 0x0000000413007c0c */ /* 0x000fc6000bf66270 */
[----:B------:R-:W-:Y:S02]  /*0840*/  HFMA2 R34, -RZ, RZ, -6.109375, 2 ;  /* 0xc61c4000ff227431 */ /* 0x000fe400000001ff */
[----:B------:R-:W-:Y:S01]  /*0850*/  VIADD R21, R19, UR8 ;  /* 0x0000000813157c36 */ /* 0x000fe20008000000 */
[----:B------:R1:W5:Y:S01]  /*0860*/  @!P0 LDG.E R9, desc[UR6][R2.64] ;  /* 0x0000000602098981 */ /* 0x000362000c1e1900 */
[----:B------:R-:W-:-:S03]  /*0870*/  @!P2 IMAD.WIDE R16, R17, 0x4, R26 ;  /* 0x000000041110a825 */ /* 0x000fc600078e021a */
[----:B------:R-:W-:Y:S01]  /*0880*/  ISETP.GE.AND P0, PT, R21, UR4, PT ;  /* 0x0000000415007c0c */ /* 0x000fe2000bf06270 */
[----:B------:R-:W-:Y:S01]  /*0890*/  VIADD R23, R15, UR5 ;  /* 0x000000050f177c36 */ /* 0x000fe20008000000 */
[----:B------:R1:W5:Y:S01]  /*08a0*/  @!P2 LDG.E R34, desc[UR6][R16.64] ;  /* 0x000000061022a981 */ /* 0x000362000c1e1900 */
[----:B0-----:R-:W-:Y:S01]  /*08b0*/  MOV R7, 0xc61c4000 ;  /* 0xc61c400000077802 */ /* 0x001fe20000000f00 */
[--C-:B------:R-:W-:Y:S02]  /*08c0*/  @!P3 IMAD.WIDE R18, R19, 0x4, R26.reuse ;  /* 0x000000041312b825 */ /* 0x100fe400078e021a */
[C---:B------:R-:W-:Y:S02]  /*08d0*/  ISETP.GE.AND P2, PT, R23.reuse, UR4, PT ;  /* 0x0000000417007c0c */ /* 0x040fe4000bf46270 */
[----:B------:R-:W-:Y:S02]  /*08e0*/  HFMA2 R5, -RZ, RZ, -6.109375, 2 ;  /* 0xc61c4000ff057431 */ /* 0x000fe400000001ff */
[----:B-1----:R-:W-:Y:S01]  /*08f0*/  VIADD R3, R23, UR8 ;  /* 0x0000000817037c36 */ /* 0x002fe20008000000 */
[----:B------:R0:W5:Y:S02]  /*0900*/  @!P3 LDG.E R7, desc[UR6][R18.64] ;  /* 0x000000061207b981 */ /* 0x000164000c1e1900 */
[----:B------:R-:W-:-:S02]  /*0910*/  @!P0 IMAD.WIDE R20, R21, 0x4, R26 ;  /* 0x0000000415148825 */ /* 0x000fc400078e021a */
[C---:B------:R-:W-:Y:S02]  /*0920*/  ISETP.GE.AND P3, PT, R3.reuse, UR4, PT ;  /* 0x0000000403007c0c */ /* 0x040fe4000bf66270 */
[----:B------:R-:W-:Y:S01]  /*0930*/  MOV R0, 0xc61c4000 ;  /* 0xc61c400000007802 */ /* 0x000fe20000000f00 */
[----:B------:R-:W-:Y:S01]  /*0940*/  VIADD R25, R3, UR8 ;  /* 0x0000000803197c36 */ /* 0x000fe20008000000 */
[----:B------:R1:W5:Y:S01]  /*0950*/  @!P0 LDG.E R5, desc[UR6][R20.64] ;  /* 0x0000000614058981 */ /* 0x000362000c1e1900 */
[----:B------:R-:W-:-:S04]  /*0960*/  @!P2 IMAD.WIDE R16, R23, 0x4, R26 ;  /* 0x000000041710a825 */ /* 0x000fc800078e021a */
[----:B------:R-:W-:Y:S01]  /*0970*/  HFMA2 R2, -RZ, RZ, -6.109375, 2 ;  /* 0xc61c4000ff027431 */ /* 0x000fe200000001ff */
[C---:B------:R-:W-:Y:S01]  /*0980*/  ISETP.GE.AND P0, PT, R25.reuse, UR4, PT ;  /* 0x0000000419007c0c */ /* 0x040fe2000bf06270 */
[----:B------:R-:W-:Y:S01]  /*0990*/  VIADD R23, R25, UR8 ;  /* 0x0000000819177c36 */ /* 0x000fe20008000000 */
[----:B------:R1:W5:Y:S01]  /*09a0*/  @!P2 LDG.E R0, desc[UR6][R16.64] ;  /* 0x000000061000a981 */ /* 0x000362000c1e1900 */
[----:B0-----:R-:W-:Y:S01]  /*09b0*/  @!P3 IMAD.WIDE R18, R3, 0x4, R26 ;  /* 0x000000040312b825 */ /* 0x001fe200078e021a */
[----:B------:R-:W-:Y:S02]  /*09c0*/  MOV R4, UR8 ;  /* 0x0000000800047c02 */ /* 0x000fe40008000f00 */
[----:B------:R-:W-:Y:S02]  /*09d0*/  ISETP.GE.AND P2, PT, R23, UR4, PT ;  /* 0x0000000417007c0c */ /* 0x000fe4000bf46270 */
[----:B------:R0:W5:Y:S01]  /*09e0*/  @!P3 LDG.E R2, desc[UR6][R18.64] ;  /* 0x000000061202b981 */ /* 0x000162000c1e1900 */
[----:B------:R-:W-:Y:S01]  /*09f0*/  IMAD.MOV.U32 R3, RZ, RZ, -0x39e3c000 ;  /* 0xc61c4000ff037424 */ /* 0x000fe200078e00ff */
[----:B------:R-:W-:-:S03]  /*0a00*/  LEA R31, R4, R15, 0x3 ;  /* 0x0000000f041f7211 */ /* 0x000fc600078e18ff */
[----:B-1----:R-:W-:Y:S01]  /*0a10*/  @!P0 IMAD.WIDE R20, R25, 0x4, R26 ;  /* 0x0000000419148825 */ /* 0x002fe200078e021a */
[----:B------:R-:W-:-:S04]  /*0a20*/  ISETP.GE.AND P3, PT, R31, UR4, PT ;  /* 0x000000041f007c0c */ /* 0x000fc8000bf66270 */
[----:B------:R1:W5:Y:S01]  /*0a30*/  @!P0 LDG.E R3, desc[UR6][R20.64] ;  /* 0x0000000614038981 */ /* 0x000362000c1e1900 */
[----:B------:R-:W-:Y:S01]  /*0a40*/  IMAD.MOV.U32 R4, RZ, RZ, -0x39e3c000 ;  /* 0xc61c4000ff047424 */ /* 0x000fe200078e00ff */
[----:B------:R-:W-:Y:S01]  /*0a50*/  IADD3 R25, PT, PT, R31, UR8, RZ ;  /* 0x000000081f197c10 */ /* 0x000fe2000fffe0ff */
[----:B------:R-:W-:-:S03]  /*0a60*/  @!P2 IMAD.WIDE R16, R23, 0x4, R26 ;  /* 0x000000041710a825 */ /* 0x000fc600078e021a */
[C---:B------:R-:W-:Y:S02]  /*0a70*/  ISETP.GE.AND P0, PT, R25.reuse, UR4, PT ;  /* 0x0000000419007c0c */ /* 0x040fe4000bf06270 */
[----:B------:R1:W5:Y:S01]  /*0a80*/  @!P2 LDG.E R4, desc[UR6][R16.64] ;  /* 0x000000061004a981 */ /* 0x000362000c1e1900 */
[----:B------:R-:W-:Y:S01]  /*0a90*/  IMAD.MOV.U32 R52, RZ, RZ, -0x39e3c000 ;  /* 0xc61c4000ff347424 */ /* 0x000fe200078e00ff */
[----:B------:R-:W-:Y:S01]  /*0aa0*/  IADD3 R23, PT, PT, R25, UR8, RZ ;  /* 0x0000000819177c10 */ /* 0x000fe2000fffe0ff */
[----:B0-----:R-:W-:-:S03]  /*0ab0*/  @!P3 IMAD.WIDE R18, R31, 0x4, R26 ;  /* 0x000000041f12b825 */ /* 0x001fc600078e021a */
[C---:B------:R-:W-:Y:S02]  /*0ac0*/  ISETP.GE.AND P2, PT, R23.reuse, UR4, PT ;  /* 0x0000000417007c0c */ /* 0x040fe4000bf46270 */
[----:B------:R0:W5:Y:S01]  /*0ad0*/  @!P3 LDG.E R52, desc[UR6][R18.64] ;  /* 0x000000061234b981 */ /* 0x000162000c1e1900 */
[----:B------:R-:W-:Y:S01]  /*0ae0*/  IMAD.MOV.U32 R6, RZ, RZ, -0x39e3c000 ;  /* 0xc61c4000ff067424 */ /* 0x000fe200078e00ff */
[----:B------:R-:W-:Y:S01]  /*0af0*/  IADD3 R33, PT, PT, R23, UR8, RZ ;  /* 0x0000000817217c10 */ /* 0x000fe2000fffe0ff */
[----:B-1----:R-:W-:-:S03]  /*0b00*/  @!P0 IMAD.WIDE R20, R25, 0x4, R26 ;  /* 0x0000000419148825 */ /* 0x002fc600078e021a */
[----:B------:R-:W-:Y:S02]  /*0b10*/  ISETP.GE.AND P3, PT, R33, UR4, PT ;  /* 0x0000000421007c0c */ /* 0x000fe4000bf66270 */
        /* <DEDUP_REMOVED lines=10> */
[----:B------:R-:W5:Y:S01]  /*0bc0*/  @!P3 LDG.E R8, desc[UR6][R18.64] ;  /* 0x000000061208b981 */ /* 0x000f62000c1e1900 */
[----:B------:R-:W-:Y:S01]  /*0bd0*/  IMAD.MOV.U32 R48, RZ, RZ, -0x39e3c000 ;  /* 0xc61c4000ff307424 */ /* 0x000fe200078e00ff */
[----:B------:R-:W-:Y:S01]  /*0be0*/  IADD3 R33, PT, PT, R23, UR8, RZ ;  /* 0x0000000817217c10 */ /* 0x000fe2000fffe0ff */
[----:B-1----:R-:W-:-:S03]  /*0bf0*/  @!P0 IMAD.WIDE R20, R31, 0x4, R26 ;  /* 0x000000041f148825 */ /* 0x002fc600078e021a */
[C---:B------:R-:W-:Y:S02]  /*0c00*/  ISETP.GE.AND P3, PT, R33.reuse, UR4, PT ;  /* 0x0000000421007c0c */ /* 0x040fe4000bf66270 */
[----:B------:R0:W5:Y:S01]  /*0c10*/  @!P0 LDG.E R48, desc[UR6][R20.64] ;  /* 0x0000000614308981 */ /* 0x000162000c1e1900 */
[----:B------:R-:W-:Y:S01]  /*0c20*/  IMAD.MOV.U32 R10, RZ, RZ, -0x39e3c000 ;  /* 0xc61c4000ff0a7424 */ /* 0x000fe200078e00ff */
[----:B------:R-:W-:Y:S01]  /*0c30*/  IADD3 R31, PT, PT, R33, UR8, RZ ;  /* 0x00000008211f7c10 */ /* 0x000fe2000fffe0ff */
[----:B------:R-:W-:-:S03]  /*0c40*/  @!P2 IMAD.WIDE R16, R23, 0x4, R26 ;  /* 0x000000041710a825 */ /* 0x000fc600078e021a */
[----:B------:R-:W-:Y:S01]  /*0c50*/  ISETP.GE.AND P0, PT, R31, UR4, PT ;  /* 0x000000041f007c0c */ /* 0x000fe2000bf06270 */
[----:B------:R-:W-:Y:S01]  /*0c60*/  IMAD.U32 R12, RZ, RZ, UR8 ;  /* 0x00000008ff0c7e24 */ /* 0x000fe2000f8e00ff */
[----:B------:R1:W5:Y:S01]  /*0c70*/  @!P2 LDG.E R10, desc[UR6][R16.64] ;  /* 0x00000006100aa981 */ /* 0x000362000c1e1900 */
[----:B------:R-:W-:-:S03]  /*0c80*/  IMAD.MOV.U32 R46, RZ, RZ, -0x39e3c000 ;  /* 0xc61c4000ff2e7424 */ /* 0x000fc600078e00ff */
[----:B------:R-:W-:Y:S01]  /*0c90*/  LEA R25, R12, R15, 0x4 ;  /* 0x0000000f0c197211 */ /* 0x000fe200078e20ff */
[----:B------:R-:W-:-:S03]  /*0ca0*/  @!P3 IMAD.WIDE R14, R33, 0x4, R26 ;  /* 0x00000004210eb825 */ /* 0x000fc600078e021a */
[C---:B------:R-:W-:Y:S01]  /*0cb0*/  ISETP.GE.AND P2, PT, R25.reuse, UR4, PT ;  /* 0x0000000419007c0c */ /* 0x040fe2000bf46270 */
[----:B0-----:R-:W-:Y:S01]  /*0cc0*/  VIADD R21, R25, UR8 ;  /* 0x0000000819157c36 */ /* 0x001fe20008000000 */
[----:B------:R0:W5:Y:S01]  /*0cd0*/  @!P3 LDG.E R46, desc[UR6][R14.64] ;  /* 0x000000060e2eb981 */ /* 0x000162000c1e1900 */
[----:B------:R-:W-:Y:S01]  /*0ce0*/  MOV R12, 0xc61c4000 ;  /* 0xc61c4000000c7802 */ /* 0x000fe20000000f00 */
[----:B------:R-:W-:-:S04]  /*0cf0*/  @!P0 IMAD.WIDE R18, R31, 0x4, R26 ;  /* 0x000000041f128825 */ /* 0x000fc800078e021a */
[----:B------:R-:W-:Y:S01]  /*0d00*/  HFMA2 R44, -RZ, RZ, -6.109375, 2 ;  /* 0xc61c4000ff2c7431 */ /* 0x000fe200000001ff */
[C---:B------:R-:W-:Y:S01]  /*0d10*/  ISETP.GE.AND P3, PT, R21.reuse, UR4, PT ;  /* 0x0000000415007c0c */ /* 0x040fe2000bf66270 */
[----:B------:R-:W-:Y:S01]  /*0d20*/  VIADD R23, R21, UR8 ;  /* 0x0000000815177c36 */ /* 0x000fe20008000000 */
[----:B------:R0:W5:Y:S02]  /*0d30*/  @!P0 LDG.E R12, desc[UR6][R18.64] ;  /* 0x00000006120c8981 */ /* 0x000164000c1e1900 */
[--C-:B-1----:R-:W-:Y:S02]  /*0d40*/  @!P2 IMAD.WIDE R16, R25, 0x4, R26.reuse ;  /* 0x000000041910a825 */ /* 0x102fe400078e021a */
[C---:B------:R-:W-:Y:S02]  /*0d50*/  ISETP.GE.AND P0, PT, R23.reuse, UR4, PT ;  /* 0x0000000417007c0c */ /* 0x040fe4000bf06270 */
[----:B0-----:R-:W-:Y:S01]  /*0d60*/  MOV R14, 0xc61c4000 ;  /* 0xc61c4000000e7802 */ /* 0x001fe20000000f00 */
[----:B------:R-:W-:Y:S01]  /*0d70*/  VIADD R15, R23, UR8 ;  /* 0x00000008170f7c36 */ /* 0x000fe20008000000 */
[----:B------:R0:W5:Y:S03]  /*0d80*/  @!P2 LDG.E R44, desc[UR6][R16.64] ;  /* 0x00000006102ca981 */ /* 0x000166000c1e1900 */
[----:B------:R-:W-:-:S04]  /*0d90*/  @!P3 IMAD.WIDE R20, R21, 0x4, R26 ;  /* 0x000000041514b825 */ /* 0x000fc800078e021a */
[----:B------:R-:W-:Y:S01]  /*0da0*/  HFMA2 R42, -RZ, RZ, -6.109375, 2 ;  /* 0xc61c4000ff2a7431 */ /* 0x000fe200000001ff */
[----:B------:R-:W-:Y:S01]  /*0db0*/  ISETP.GE.AND P2, PT, R15, UR4, PT ;  /* 0x000000040f007c0c */ /* 0x000fe2000bf46270 */
[----:B------:R-:W-:Y:S01]  /*0dc0*/  VIADD R31, R25, UR5 ;  /* 0x00000005191f7c36 */ /* 0x000fe20008000000 */
[----:B------:R1:W5:Y:S01]  /*0dd0*/  @!P3 LDG.E R14, desc[UR6][R20.64] ;  /* 0x00000006140eb981 */ /* 0x000362000c1e1900 */
[----:B------:R-:W-:-:S03]  /*0de0*/  @!P0 IMAD.WIDE R18, R23, 0x4, R26 ;  /* 0x0000000417128825 */ /* 0x000fc600078e021a */
[C---:B------:R-:W-:Y:S02]  /*0df0*/  ISETP.GE.AND P3, PT, R31.reuse, UR4, PT ;  /* 0x000000041f007c0c */ /* 0x040fe4000bf66270 */
[----:B0-----:R-:W-:Y:S01]  /*0e00*/  MOV R16, 0xc61c4000 ;  /* 0xc61c400000107802 */ /* 0x001fe20000000f00 */
[----:B------:R-:W-:Y:S01]  /*0e10*/  VIADD R17, R31, UR8 ;  /* 0x000000081f117c36 */ /* 0x000fe20008000000 */
[----:B------:R0:W5:Y:S03]  /*0e20*/  @!P0 LDG.E R42, desc[UR6][R18.64] ;  /* 0x00000006122a8981 */ /* 0x000166000c1e1900 */
[----:B------:R-:W-:Y:S01]  /*0e30*/  @!P2 IMAD.WIDE R22, R15, 0x4, R26 ;  /* 0x000000040f16a825 */ /* 0x000fe200078e021a */
[----:B------:R-:W-:-:S03]  /*0e40*/  ISETP.GE.AND P0, PT, R17, UR4, PT ;  /* 0x0000000411007c0c */ /* 0x000fc6000bf06270 */
[----:B------:R-:W-:Y:S02]  /*0e50*/  HFMA2 R40, -RZ, RZ, -6.109375, 2 ;  /* 0xc61c4000ff287431 */ /* 0x000fe400000001ff */
[----:B------:R-:W-:Y:S01]  /*0e60*/  VIADD R15, R17, UR8 ;  /* 0x00000008110f7c36 */ /* 0x000fe20008000000 */
[----:B------:R0:W5:Y:S01]  /*0e70*/  @!P2 LDG.E R16, desc[UR6][R22.64] ;  /* 0x000000061610a981 */ /* 0x000162000c1e1900 */
[----:B-1----:R-:W-:-:S03]  /*0e80*/  @!P3 IMAD.WIDE R20, R31, 0x4, R26 ;  /* 0x000000041f14b825 */ /* 0x002fc600078e021a */
[C---:B------:R-:W-:Y:S01]  /*0e90*/  ISETP.GE.AND P2, PT, R15.reuse, UR4, PT ;  /* 0x000000040f007c0c */ /* 0x040fe2000bf46270 */
[----:B0-----:R-:W-:Y:S01]  /*0ea0*/  VIADD R19, R15, UR8 ;  /* 0x000000080f137c36 */ /* 0x001fe20008000000 */
[----:B------:R0:W5:Y:S01]  /*0eb0*/  @!P3 LDG.E R40, desc[UR6][R20.64] ;  /* 0x000000061428b981 */ /* 0x000162000c1e1900 */
[----:B------:R-:W-:Y:S01]  /*0ec0*/  MOV R18, 0xc61c4000 ;  /* 0xc61c400000127802 */ /* 0x000fe20000000f00 */
[----:B------:R-:W-:Y:S01]  /*0ed0*/  @!P0 IMAD.WIDE R30, R17, 0x4, R26 ;  /* 0x00000004111e8825 */ /* 0x000fe200078e021a */
[----:B------:R-:W-:-:S03]  /*0ee0*/  MOV R24, UR8 ;  /* 0x0000000800187c02 */ /* 0x000fc60008000f00 */
[----:B------:R-:W-:Y:S01]  /*0ef0*/  HFMA2 R38, -RZ, RZ, -6.109375, 2 ;  /* 0xc61c4000ff267431 */ /* 0x000fe200000001ff */
[----:B------:R-:W-:Y:S01]  /*0f00*/  ISETP.GE.AND P3, PT, R19, UR4, PT ;  /* 0x0000000413007c0c */ /* 0x000fe2000bf66270 */
[----:B------:R1:W5:Y:S01]  /*0f10*/  @!P0 LDG.E R18, desc[UR6][R30.64] ;  /* 0x000000061e128981 */ /* 0x000362000c1e1900 */
[----:B------:R-:W-:Y:S02]  /*0f20*/  IMAD R61, R24, 0x8, R25 ;  /* 0x00000008183d7824 */ /* 0x000fe400078e0219 */
[----:B------:R-:W-:-:S03]  /*0f30*/  @!P2 IMAD.WIDE R22, R15, 0x4, R26 ;  /* 0x000000040f16a825 */ /* 0x000fc600078e021a */
[C---:B------:R-:W-:Y:S02]  /*0f40*/  ISETP.GE.AND P0, PT, R61.reuse, UR4, PT ;  /* 0x000000043d007c0c */ /* 0x040fe4000bf06270 */
[----:B------:R1:W5:Y:S01]  /*0f50*/  @!P2 LDG.E R38, desc[UR6][R22.64] ;  /* 0x000000061626a981 */ /* 0x000362000c1e1900 */
[----:B0-----:R-:W-:Y:S01]  /*0f60*/  IMAD.MOV.U32 R20, RZ, RZ, -0x39e3c000 ;  /* 0xc61c4000ff147424 */ /* 0x001fe200078e00ff */
[----:B------:R-:W-:Y:S02]  /*0f70*/  IADD3 R59, PT, PT, R61, UR8, RZ ;  /* 0x000000083d3b7c10 */ /* 0x000fe4000fffe0ff */
[----:B------:R-:W-:Y:S02]  /*0f80*/  @!P3 IMAD.WIDE R24, R19, 0x4, R26 ;  /* 0x000000041318b825 */ /* 0x000fe400078e021a */
[----:B------:R-:W-:-:S03]  /*0f90*/  ISETP.GE.AND P2, PT, R59, UR4, PT ;  /* 0x000000043b007c0c */ /* 0x000fc6000bf46270 */
[----:B------:R0:W5:Y:S01]  /*0fa0*/  @!P3 LDG.E R20, desc[UR6][R24.64] ;  /* 0x000000061814b981 */ /* 0x000162000c1e1900 */
[----:B-1----:R-:W-:Y:S01]  /*0fb0*/  IMAD.MOV.U32 R30, RZ, RZ, -0x39e3c000 ;  /* 0xc61c4000ff1e7424 */ /* 0x002fe200078e00ff */
[----:B------:R-:W-:Y:S01]  /*0fc0*/  IADD3 R57, PT, PT, R59, UR8, RZ ;  /* 0x000000083b397c10 */ /* 0x000fe2000fffe0ff */
[----:B------:R-:W-:-:S03]  /*0fd0*/  @!P0 IMAD.WIDE R60, R61, 0x4, R26 ;  /* 0x000000043d3c8825 */ /* 0x000fc600078e021a */
[C---:B------:R-:W-:Y:S02]  /*0fe0*/  ISETP.GE.AND P3, PT, R57.reuse, UR4, PT ;  /* 0x0000000439007c0c */ /* 0x040fe4000bf66270 */
[----:B------:R1:W5:Y:S01]  /*0ff0*/  @!P0 LDG.E R30, desc[UR6][R60.64] ;  /* 0x000000063c1e8981 */ /* 0x000362000c1e1900 */
[----:B------:R-:W-:Y:S01]  /*1000*/  IMAD.MOV.U32 R22, RZ, RZ, -0x39e3c000 ;  /* 0xc61c4000ff167424 */ /* 0x000fe200078e00ff */
[----:B------:R-:W-:Y:S01]  /*1010*/  IADD3 R33, PT, PT, R57, UR8, RZ ;  /* 0x0000000839217c10 */ /* 0x000fe2000fffe0ff */
[----:B------:R-:W-:-:S03]  /*1020*/  @!P2 IMAD.WIDE R58, R59, 0x4, R26 ;  /* 0x000000043b3aa825 */ /* 0x000fc600078e021a */
[----:B------:R-:W-:Y:S02]  /*1030*/  ISETP.GE.AND P0, PT, R33, UR4, PT ;  /* 0x0000000421007c0c */ /* 0x000fe4000bf06270 */
[----:B------:R-:W5:Y:S01]  /*1040*/  @!P2 LDG.E R22, desc[UR6][R58.64] ;  /* 0x000000063a16a981 */ /* 0x000f62000c1e1900 */
[----:B------:R-:W-:Y:S02]  /*1050*/  IMAD.MOV.U32 R23, RZ, RZ, -0x39e3c000 ;  /* 0xc61c4000ff177424 */ /* 0x000fe400078e00ff */
[----:B------:R-:W-:Y:S01]  /*1060*/  @!P3 IMAD.WIDE R56, R57, 0x4, R26 ;  /* 0x000000043938b825 */ /* 0x000fe200078e021a */
[----:B0-----:R-:W-:-:S04]  /*1070*/  MOV R24, 0xc61c4000 ;  /* 0xc61c400000187802 */ /* 0x001fc80000000f00 */
[----:B------:R-:W5:Y:S03]  /*1080*/  @!P3 LDG.E R23, desc[UR6][R56.64] ;  /* 0x000000063817b981 */ /* 0x000f66000c1e1900 */
[----:B------:R-:W-:-:S05]  /*1090*/  @!P0 IMAD.WIDE R32, R33, 0x4, R26 ;  /* 0x0000000421208825 */ /* 0x000fca00078e021a */
[----:B------:R0:W5:Y:S01]  /*10a0*/  @!P0 LDG.E R24, desc[UR6][R32.64] ;  /* 0x0000000620188981 */ /* 0x000162000c1e1900 */
[----:B--2---:R-:W-:-:S04]  /*10b0*/  FMNMX R15, R54, -10000, !PT ;  /* 0xc61c4000360f7809 */ /* 0x004fc80007800000 */
[----:B---3--:R-:W-:-:S04]  /*10c0*/  FSETP.GT.AND P0, PT, R36, R15, PT ;  /* 0x0000000f2400720b */ /* 0x008fc80003f04000 */
[----:B-1----:R-:W-:-:S04]  /*10d0*/  FSEL R60, R36, R15, P0 ;  /* 0x0000000f243c7208 */ /* 0x002fc80000000000 */
[----:B----4-:R-:W-:-:S04]  /*10e0*/  FSETP.GT.AND P0, PT, R11, R60, PT ;  /* 0x0000003c0b00720b */ /* 0x010fc80003f04000 */
[----:B------:R-:W-:-:S04]  /*10f0*/  FSEL R60, R11, R60, P0 ;  /* 0x0000003c0b3c7208 */ /* 0x000fc80000000000 */
[----:B-----5:R-:W-:-:S04]  /*1100*/  FSETP.GT.AND P0, PT, R13, R60, PT ;  /* 0x0000003c0d00720b */ /* 0x020fc80003f04000 */
[----:B------:R-:W-:-:S04]  /*1110*/  FSEL R60, R13, R60, P0 ;  /* 0x0000003c0d3c7208 */ /* 0x000fc80000000000 */
[----:B------:R-:W-:-:S04]  /*1120*/  FSETP.GT.AND P0, PT, R9, R60, PT ;  /* 0x0000003c0900720b */ /* 0x000fc80003f04000 */
[----:B------:R-:W-:-:S04]  /*1130*/  FSEL R15, R9, R60, P0 ;  /* 0x0000003c090f7208 */ /* 0x000fc80000000000 */
[----:B------:R-:W-:-:S04]  /*1140*/  FSETP.GT.AND P0, PT, R34, R15, PT ;  /* 0x0000000f2200720b */ /* 0x000fc80003f04000 */
[----:B0-----:R-:W-:-:S04]  /*1150*/  FSEL R32, R34, R15, P0 ;  /* 0x0000000f22207208 */ /* 0x001fc80000000000 */
[----:B------:R-:W-:-:S04]  /*1160*/  FSETP.GT.AND P0, PT, R7, R32, PT ;  /* 0x000000200700720b */ /* 0x000fc80003f04000 */
[----:B------:R-:W-:-:S04]  /*1170*/  FSEL R32, R7, R32, P0 ;  /* 0x0000002007207208 */ /* 0x000fc80000000000 */
        /* <DEDUP_REMOVED lines=49> */
[----:B------:R-:W-:Y:S01]  /*1490*/  FSEL R15, R24, R15, P0 ;  /* 0x0000000f180f7208 */ /* 0x000fe20000000000 */
[----:B------:R-:W-:Y:S08]  /*14a0*/  BRA `(.L_x_1) ;  /* 0x0000001800787947 */ /* 0x000ff00003800000 */
.L_x_0:
[C---:B------:R-:W-:Y:S01]  /*14b0*/  IADD3 R0, P0, PT, R39.reuse, R24, RZ ;  /* 0x0000001827007210 */ /* 0x040fe20007f1e0ff */
[----:B------:R-:W-:Y:S01]  /*14c0*/  VIADD R2, R39, UR8 ;  /* 0x0000000827027c36 */ /* 0x000fe20008000000 */
[----:B------:R-:W-:Y:S01]  /*14d0*/  MOV R13, UR8 ;  /* 0x00000008000d7c02 */ /* 0x000fe20008000f00 */
[----:B------:R-:W-:Y:S01]  /*14e0*/  IMAD.U32 R7, RZ, RZ, UR8 ;  /* 0x00000008ff077e24 */ /* 0x000fe2000f8e00ff */
[----:B------:R-:W-:Y:S01]  /*14f0*/  IADD3.X R3, PT, PT, RZ, R32, RZ, P0, !PT ;  /* 0x00000020ff037210 */ /* 0x000fe200007fe4ff */
[----:B------:R-:W-:Y:S01]  /*1500*/  VIADD R15, R2, UR8 ;  /* 0x00000008020f7c36 */ /* 0x000fe20008000000 */
[----:B------:R-:W-:Y:S01]  /*1510*/  LEA R22, P0, R0, UR10, 0x2 ;  /* 0x0000000a00167c11 */ /* 0x000fe2000f8010ff */
[----:B------:R-:W-:Y:S01]  /*1520*/  IMAD.U32 R11, RZ, RZ, UR8 ;  /* 0x00000008ff0b7e24 */ /* 0x000fe2000f8e00ff */
[----:B------:R-:W-:Y:S02]  /*1530*/  ISETP.GE.AND P2, PT, R2, UR4, PT ;  /* 0x0000000402007c0c */ /* 0x000fe4000bf46270 */
[----:B------:R-:W-:Y:S01]  /*1540*/  LEA.HI.X R23, R0, UR11, R3, 0x2, P0 ;  /* 0x0000000b00177c11 */ /* 0x000fe200080f1403 */
[----:B------:R-:W-:Y:S01]  /*1550*/  IMAD.U32 R3, RZ, RZ, UR8 ;  /* 0x00000008ff037e24 */ /* 0x000fe2000f8e00ff */
[----:B------:R-:W-:-:S02]  /*1560*/  IADD3 R17, PT, PT, R15, UR8, RZ ;  /* 0x000000080f117c10 */ /* 0x000fc4000fffe0ff */
[----:B------:R-:W-:Y:S01]  /*1570*/  ISETP.GE.AND P3, PT, R15, UR4, PT ;  /* 0x000000040f007c0c */ /* 0x000fe2000bf66270 */
[----:B------:R-:W-:Y:S01]  /*1580*/  IMAD.WIDE R6, R7, 0x4, R22 ;  /* 0x0000000407067825 */ /* 0x000fe200078e0216 */
[C---:B------:R-:W-:Y:S02]  /*1590*/  ISETP.GE.AND P5, PT, R17.reuse, UR4, PT ;  /* 0x0000000411007c0c */ /* 0x040fe4000bfa6270 */
[----:B------:R-:W-:Y:S01]  /*15a0*/  IADD3 R57, PT, PT, R17, UR8, RZ ;  /* 0x0000000811397c10 */ /* 0x000fe2000fffe0ff */
[----:B------:R-:W-:-:S03]  /*15b0*/  IMAD.WIDE R10, R11, 0x4, R6 ;  /* 0x000000040b0a7825 */ /* 0x000fc600078e0206 */
[----:B------:R-:W-:Y:S01]  /*15c0*/  ISETP.GE.AND P4, PT, R57, UR4, PT ;  /* 0x0000000439007c0c */ /* 0x000fe2000bf86270 */
[----:B------:R-:W2:Y:S01]  /*15d0*/  @!P2 LDG.E R5, desc[UR6][R6.64] ;  /* 0x000000060605a981 */ /* 0x000ea2000c1e1900 */
[----:B------:R-:W-:Y:S01]  /*15e0*/  @!P2 IMAD.WIDE R12, R13, 0x4, R18 ;  /* 0x000000040d0ca825 */ /* 0x000fe200078e0212 */
[----:B------:R-:W-:Y:S02]  /*15f0*/  SHF.R.S32.HI R9, RZ, 0x1f, R57 ;  /* 0x0000001fff097819 */ /* 0x000fe40000011439 */
[----:B------:R-:W3:Y:S02]  /*1600*/  @!P3 LDG.E R31, desc[UR6][R10.64] ;  /* 0x000000060a1fb981 */ /* 0x000ee4000c1e1900 */
[----:B------:R-:W-:Y:S01]  /*1610*/  @!P5 IMAD.WIDE R16, R17, 0x4, R26 ;  /* 0x000000041110d825 */ /* 0x000fe200078e021a */
[----:B------:R-:W-:Y:S01]  /*1620*/  IADD3 R20, P0, PT, R24, R57, RZ ;  /* 0x0000003918147210 */ /* 0x000fe20007f1e0ff */
[----:B------:R0:W2:Y:S02]  /*1630*/  @!P2 LDG.E R0, desc[UR6][R12.64] ;  /* 0x000000060c00a981 */ /* 0x0000a4000c1e1900 */
[----:B------:R-:W-:-:S02]  /*1640*/  @!P5 IMAD.WIDE R2, R3, 0x4, R10 ;  /* 0x000000040302d825 */ /* 0x000fc400078e020a */
[----:B------:R1:W4:Y:S02]  /*1650*/  @!P5 LDG.E R33, desc[UR6][R16.64] ;  /* 0x000000061021d981 */ /* 0x000324000c1e1900 */
[----:B------:R-:W-:Y:S02]  /*1660*/  @!P3 IMAD.WIDE R14, R15, 0x4, R26 ;  /* 0x000000040f0eb825 */ /* 0x000fe400078e021a */
[----:B------:R5:W4:Y:S01]  /*1670*/  @!P5 LDG.E R30, desc[UR6][R2.64] ;  /* 0x00000006021ed981 */ /* 0x000b22000c1e1900 */
[----:B------:R-:W-:Y:S02]  /*1680*/  IADD3.X R21, PT, PT, R32, R9, RZ, P0, !PT ;  /* 0x0000000920157210 */ /* 0x000fe400007fe4ff */
[C---:B------:R-:W-:Y:S01]  /*1690*/  @!P4 LEA R8, P1, R57.reuse, R26, 0x2 ;  /* 0x0000001a3908c211 */ /* 0x040fe200078210ff */
[----:B------:R5:W3:Y:S01]  /*16a0*/  @!P3 LDG.E R4, desc[UR6][R14.64] ;  /* 0x000000060e04b981 */ /* 0x000ae2000c1e1900 */
[----:B0-----:R-:W-:Y:S02]  /*16b0*/  LEA R12, P0, R20, UR10, 0x2 ;  /* 0x0000000a140c7c11 */ /* 0x001fe4000f8010ff */
[----:B------:R-:W-:-:S02]  /*16c0*/  @!P4 LEA.HI.X R9, R57, R27, R9, 0x2, P1 ;  /* 0x0000001b3909c211 */ /* 0x000fc400008f1409 */
[----:B------:R-:W-:-:S03]  /*16d0*/  LEA.HI.X R13, R20, UR11, R21, 0x2, P0 ;  /* 0x0000000b140d7c11 */ /* 0x000fc600080f1415 */
[----:B------:R0:W3:Y:S04]  /*16e0*/  @!P4 LDG.E R8, desc[UR6][R8.64] ;  /* 0x000000060808c981 */ /* 0x0000e8000c1e1900 */
[----:B------:R0:W3:Y:S01]  /*16f0*/  @!P4 LDG.E R7, desc[UR6][R12.64] ;  /* 0x000000060c07c981 */ /* 0x0000e2000c1e1900 */
[----:B-1----:R-:W-:-:S05]  /*1700*/  VIADD R17, R57, UR8 ;  /* 0x0000000839117c36 */ /* 0x002fca0008000000 */
[C---:B------:R-:W-:Y:S01]  /*1710*/  IADD3 R35, PT, PT, R17.reuse, UR8, RZ ;  /* 0x0000000811237c10 */ /* 0x040fe2000fffe0ff */
[----:B-----5:R-:W-:Y:S01]  /*1720*/  IMAD.U32 R3, RZ, RZ, UR8 ;  /* 0x00000008ff037e24 */ /* 0x020fe2000f8e00ff */
[----:B------:R-:W-:Y:S02]  /*1730*/  ISETP.GE.AND P6, PT, R17, UR4, PT ;  /* 0x0000000411007c0c */ /* 0x000fe4000bfc6270 */
[----:B------:R-:W-:Y:S01]  /*1740*/  ISETP.GE.AND P1, PT, R35, UR4, PT ;  /* 0x0000000423007c0c */ /* 0x000fe2000bf26270 */
[----:B------:R-:W-:Y:S01]  /*1750*/  IMAD.WIDE R2, R3, 0x4, R12 ;  /* 0x0000000403027825 */ /* 0x000fe200078e020c */
[----:B------:R-:W-:-:S09]  /*1760*/  MOV R15, UR8 ;  /* 0x00000008000f7c02 */ /* 0x000fd20008000f00 */
[--C-:B------:R-:W-:Y:S01]  /*1770*/  @!P6 IMAD.WIDE R16, R17, 0x4, R26.reuse ;  /* 0x000000041110e825 */ /* 0x100fe200078e021a */
[----:B------:R-:W5:Y:S03]  /*1780*/  @!P6 LDG.E R6, desc[UR6][R2.64] ;  /* 0x000000060206e981 */ /* 0x000f66000c1e1900 */
[----:B------:R-:W-:Y:S01]  /*1790*/  @!P1 IMAD.WIDE R20, R35, 0x4, R26 ;  /* 0x0000000423149825 */ /* 0x000fe200078e021a */
[----:B------:R-:W5:Y:S03]  /*17a0*/  @!P6 LDG.E R47, desc[UR6][R16.64] ;  /* 0x00000006102fe981 */ /* 0x000f66000c1e1900 */
[----:B------:R-:W-:Y:S01]  /*17b0*/  @!P1 IMAD.WIDE R14, R15, 0x4, R2 ;  /* 0x000000040f0e9825 */ /* 0x000fe200078e0202 */
[----:B------:R1:W5:Y:S04]  /*17c0*/  @!P1 LDG.E R12, desc[UR6][R20.64] ;  /* 0x00000006140c9981 */ /* 0x000368000c1e1900 */
[----:B------:R3:W5:Y:S01]  /*17d0*/  @!P1 LDG.E R25, desc[UR6][R14.64] ;  /* 0x000000060e199981 */ /* 0x000762000c1e1900 */
[----:B0-----:R-:W-:-:S05]  /*17e0*/  VIADD R9, R57, UR5 ;  /* 0x0000000539097c36 */ /* 0x001fca0008000000 */
[----:B------:R-:W-:Y:S01]  /*17f0*/  ISETP.GE.AND P0, PT, R9, UR4, PT ;  /* 0x0000000409007c0c */ /* 0x000fe2000bf06270 */
[----:B------:R-:W-:Y:S01]  /*1800*/  HFMA2 R36, -RZ, RZ, -6.109375, 2 ;  /* 0xc61c4000ff247431 */ /* 0x000fe200000001ff */
[----:B------:R-:W-:Y:S01]  /*1810*/  MOV R13, 0xc61c4000 ;  /* 0xc61c4000000d7802 */ /* 0x000fe20000000f00 */
[----:B------:R-:W-:Y:S01]  /*1820*/  IMAD.MOV.U32 R11, RZ, RZ, -0x39e3c000 ;  /* 0xc61c4000ff0b7424 */ /* 0x000fe200078e00ff */
[----:B------:R-:W-:Y:S01]  /*1830*/  IADD3 R49, PT, PT, R35, UR8, RZ ;  /* 0x0000000823317c10 */ /* 0x000fe2000fffe0ff */
[----:B-1----:R-:W-:Y:S01]  /*1840*/  VIADD R21, R9, UR8 ;  /* 0x0000000809157c36 */ /* 0x002fe20008000000 */
[----:B------:R-:W-:Y:S02]  /*1850*/  MOV R45, UR8 ;  /* 0x00000008002d7c02 */ /* 0x000fe40008000f00 */
[----:B------:R-:W-:Y:S01]  /*1860*/  MOV R37, UR8 ;  /* 0x0000000800257c02 */ /* 0x000fe20008000f00 */
[----:B------:R-:W-:Y:S02]  /*1870*/  IMAD.U32 R17, RZ, RZ, UR8 ;  /* 0x00000008ff117e24 */ /* 0x000fe4000f8e00ff */
[----:B------:R-:W-:Y:S01]  /*1880*/  IMAD.U32 R40, RZ, RZ, UR8 ;  /* 0x00000008ff287e24 */ /* 0x000fe2000f8e00ff */
[----:B------:R-:W-:Y:S01]  /*1890*/  MOV R51, UR8 ;  /* 0x0000000800337c02 */ /* 0x000fe20008000f00 */
[----:B--2---:R-:W-:Y:S01]  /*18a0*/  @!P2 FADD R36, R0, R5 ;  /* 0x000000050024a221 */ /* 0x004fe20000000000 */
[----:B------:R-:W-:Y:S01]  /*18b0*/  SHF.R.S32.HI R5, RZ, 0x1f, R9 ;  /* 0x0000001fff057819 */ /* 0x000fe20000011409 */
[----:B----4-:R-:W-:Y:S01]  /*18c0*/  @!P5 FADD R13, R33, R30 ;  /* 0x0000001e210dd221 */ /* 0x010fe20000000000 */
[----:B------:R-:W-:Y:S01]  /*18d0*/  @!P0 LEA R34, P5, R9, R26, 0x2 ;  /* 0x0000001a09228211 */ /* 0x000fe200078a10ff */
[----:B---3--:R-:W-:Y:S01]  /*18e0*/  @!P3 FADD R11, R4, R31 ;  /* 0x0000001f040bb221 */ /* 0x008fe20000000000 */
[----:B------:R-:W-:-:S02]  /*18f0*/  IADD3 R0, P3, PT, R24, R9, RZ ;  /* 0x0000000918007210 */ /* 0x000fc40007f7e0ff */
[--C-:B------:R-:W-:Y:S01]  /*1900*/  @!P0 LEA.HI.X R35, R9, R27, R5.reuse, 0x2, P5 ;  /* 0x0000001b09238211 */ /* 0x100fe200028f1405 */
[----:B------:R-:W-:Y:S02]  /*1910*/  HFMA2 R9, -RZ, RZ, -6.109375, 2 ;  /* 0xc61c4000ff097431 */ /* 0x000fe400000001ff */
[C---:B------:R-:W-:Y:S01]  /*1920*/  VIADD R31, R21.reuse, UR8 ;  /* 0x00000008151f7c36 */ /* 0x040fe20008000000 */
[----:B------:R-:W-:Y:S01]  /*1930*/  ISETP.GE.AND P2, PT, R21, UR4, PT ;  /* 0x0000000415007c0c */ /* 0x000fe2000bf46270 */
[----:B------:R-:W-:Y:S01]  /*1940*/  IMAD.X R15, R32, 0x1, R5, P3 ;  /* 0x00000001200f7824 */ /* 0x000fe200018e0605 */
[----:B------:R-:W-:Y:S02]  /*1950*/  ISETP.GE.AND P3, PT, R49, UR4, PT ;  /* 0x0000000431007c0c */ /* 0x000fe4000bf66270 */
[----:B------:R-:W-:Y:S01]  /*1960*/  LEA R42, P5, R0, UR10, 0x2 ;  /* 0x0000000a002a7c11 */ /* 0x000fe2000f8a10ff */
[----:B------:R-:W-:Y:S01]  /*1970*/  @!P4 FADD R9, R8, R7 ;  /* 0x000000070809c221 */ /* 0x000fe20000000000 */
[----:B------:R-:W-:-:S02]  /*1980*/  VIADD R7, R31, UR8 ;  /* 0x000000081f077c36 */ /* 0x000fc40008000000 */
[----:B------:R-:W-:Y:S01]  /*1990*/  LEA.HI.X R43, R0, UR11, R15, 0x2, P5 ;  /* 0x0000000b002b7c11 */ /* 0x000fe2000a8f140f */
[----:B------:R-:W2:Y:S01]  /*19a0*/  @!P0 LDG.E R8, desc[UR6][R34.64] ;  /* 0x0000000622088981 */ /* 0x000ea2000c1e1900 */
[----:B------:R-:W-:Y:S02]  /*19b0*/  MOV R15, UR8 ;  /* 0x00000008000f7c02 */ /* 0x000fe40008000f00 */
[----:B------:R-:W-:Y:S01]  /*19c0*/  ISETP.GE.AND P5, PT, R7, UR4, PT ;  /* 0x0000000407007c0c */ /* 0x000fe2000bfa6270 */
[----:B------:R-:W-:Y:S01]  /*19d0*/  @!P2 IMAD.WIDE R4, R21, 0x4, R26 ;  /* 0x000000041504a825 */ /* 0x000fe200078e021a */
[----:B------:R-:W-:Y:S01]  /*19e0*/  ISETP.GE.AND P4, PT, R31, UR4, PT ;  /* 0x000000041f007c0c */ /* 0x000fe2000bf86270 */
[----:B------:R-:W2:Y:S02]  /*19f0*/  @!P0 LDG.E R21, desc[UR6][R42.64] ;  /* 0x000000062a158981 */ /* 0x000ea4000c1e1900 */
[----:B------:R-:W-:Y:S02]  /*1a00*/  IMAD.WIDE R14, R15, 0x4, R42 ;  /* 0x000000040f0e7825 */ /* 0x000fe400078e022a */
[----:B------:R0:W3:Y:S02]  /*1a10*/  @!P2 LDG.E R10, desc[UR6][R4.64] ;  /* 0x00000006040aa981 */ /* 0x0000e4000c1e1900 */
[----:B------:R-:W-:-:S02]  /*1a20*/  @!P3 IMAD.WIDE R48, R49, 0x4, R26 ;  /* 0x000000043130b825 */ /* 0x000fc400078e021a */
[----:B------:R1:W3:Y:S02]  /*1a30*/  @!P2 LDG.E R35, desc[UR6][R14.64] ;  /* 0x000000060e23a981 */ /* 0x0002e4000c1e1900 */
[----:B------:R-:W-:Y:S02]  /*1a40*/  @!P3 IMAD.WIDE R44, R45, 0x8, R2 ;  /* 0x000000082d2cb825 */ /* 0x000fe400078e0202 */
[----:B------:R-:W4:Y:S02]  /*1a50*/  @!P3 LDG.E R0, desc[UR6][R48.64] ;  /* 0x000000063000b981 */ /* 0x000f24000c1e1900 */
[----:B------:R-:W-:Y:S02]  /*1a60*/  @!P5 IMAD.WIDE R2, R7, 0x4, R26 ;  /* 0x000000040702d825 */ /* 0x000fe400078e021a */
[----:B------:R-:W4:Y:S02]  /*1a70*/  @!P3 LDG.E R33, desc[UR6][R44.64] ;  /* 0x000000062c21b981 */ /* 0x000f24000c1e1900 */
[----:B0-----:R-:W-:-:S02]  /*1a80*/  @!P5 IMAD.WIDE R4, R37, 0x8, R14 ;  /* 0x000000082504d825 */ /* 0x001fc400078e020e */
[----:B------:R0:W3:Y:S02]  /*1a90*/  @!P5 LDG.E R38, desc[UR6][R2.64] ;  /* 0x000000060226d981 */ /* 0x0000e4000c1e1900 */
[----:B------:R-:W-:Y:S02]  /*1aa0*/  @!P4 IMAD.WIDE R30, R31, 0x4, R26 ;  /* 0x000000041f1ec825 */ /* 0x000fe400078e021a */
[----:B------:R-:W3:Y:S02]  /*1ab0*/  @!P5 LDG.E R45, desc[UR6][R4.64] ;  /* 0x00000006042dd981 */ /* 0x000ee4000c1e1900 */
[----:B------:R-:W-:Y:S02]  /*1ac0*/  @!P4 IMAD.WIDE R16, R17, 0x4, R14 ;  /* 0x000000041110c825 */ /* 0x000fe400078e020e */
[----:B------:R0:W3:Y:S04]  /*1ad0*/  @!P4 LDG.E R20, desc[UR6][R30.64] ;  /* 0x000000061e14c981 */ /* 0x0000e8000c1e1900 */
[----:B------:R0:W3:Y:S01]  /*1ae0*/  @!P4 LDG.E R37, desc[UR6][R16.64] ;  /* 0x000000061025c981 */ /* 0x0000e2000c1e1900 */
[----:B------:R-:W-:-:S02]  /*1af0*/  LEA R43, R40, R57, 0x3 ;  /* 0x00000039282b7211 */ /* 0x000fc400078e18ff */
[----:B------:R-:W-:Y:S01]  /*1b00*/  MOV R7, 0xc61c4000 ;  /* 0xc61c400000077802 */ /* 0x000fe20000000f00 */
[----:B-----5:R-:W-:Y:S01]  /*1b10*/  @!P1 FADD R7, R12, R25 ;  /* 0x000000190c079221 */ /* 0x020fe20000000000 */
[----:B------:R-:W-:Y:S01]  /*1b20*/  IMAD.MOV.U32 R34, RZ, RZ, -0x39e3c000 ;  /* 0xc61c4000ff227424 */ /* 0x000fe200078e00ff */
[----:B------:R-:W-:Y:S01]  /*1b30*/  ISETP.GE.AND P1, PT, R43, UR4, PT ;  /* 0x000000042b007c0c */ /* 0x000fe2000bf26270 */
[----:B------:R-:W-:Y:S01]  /*1b40*/  @!P6 FADD R34, R47, R6 ;  /* 0x000000062f22e221 */ /* 0x000fe20000000000 */
[----:B-1----:R-:W-:Y:S02]  /*1b50*/  SHF.R.S32.HI R15, RZ, 0x1f, R43 ;  /* 0x0000001fff0f7819 */ /* 0x002fe4000001142b */
[----:B------:R-:W-:Y:S02]  /*1b60*/  IADD3 R6, P6, PT, R24, R43, RZ ;  /* 0x0000002b18067210 */ /* 0x000fe40007fde0ff */
[----:B------:R-:W-:-:S03]  /*1b70*/  IADD3 R59, PT, PT, R43, UR8, RZ ;  /* 0x000000082b3b7c10 */ /* 0x000fc6000fffe0ff */
[----:B0-----:R-:W-:Y:S01]  /*1b80*/  IMAD.X R3, R32, 0x1, R15, P6 ;  /* 0x0000000120037824 */ /* 0x001fe200030e060f */
[----:B------:R-:W-:Y:S01]  /*1b90*/  LEA R2, P6, R6, UR10, 0x2 ;  /* 0x0000000a06027c11 */ /* 0x000fe2000f8c10ff */
[----:B------:R-:W-:-:S03]  /*1ba0*/  VIADD R47, R59, UR8 ;  /* 0x000000083b2f7c36 */ /* 0x000fc60008000000 */
[----:B------:R-:W-:Y:S02]  /*1bb0*/  LEA.HI.X R3, R6, UR11, R3, 0x2, P6 ;  /* 0x0000000b06037c11 */ /* 0x000fe4000b0f1403 */
[----:B------:R-:W-:-:S03]  /*1bc0*/  @!P1 LEA R30, P6, R43, R26, 0x2 ;  /* 0x0000001a2b1e9211 */ /* 0x000fc600078c10ff */
[----:B------:R0:W5:Y:S01]  /*1bd0*/  @!P1 LDG.E R55, desc[UR6][R2.64] ;  /* 0x0000000602379981 */ /* 0x000162000c1e1900 */
[----:B------:R-:W-:Y:S02]  /*1be0*/  @!P1 LEA.HI.X R31, R43, R27, R15, 0x2, P6 ;  /* 0x0000001b2b1f9211 */ /* 0x000fe400030f140f */
[----:B------:R-:W-:Y:S01]  /*1bf0*/  ISETP.GE.AND P6, PT, R47, UR4, PT ;  /* 0x000000042f007c0c */ /* 0x000fe2000bfc6270 */
[----:B------:R-:W-:Y:S02]  /*1c00*/  IMAD.WIDE R50, R51, 0x4, R2 ;  /* 0x0000000433327825 */ /* 0x000fe400078e0202 */
[----:B------:R1:W5:Y:S02]  /*1c10*/  @!P1 LDG.E R12, desc[UR6][R30.64] ;  /* 0x000000061e0c9981 */ /* 0x000364000c1e1900 */
[----:B------:R-:W-:-:S08]  /*1c20*/  IMAD.U32 R15, RZ, RZ, UR8 ;  /* 0x00000008ff0f7e24 */ /* 0x000fd0000f8e00ff */
[----:B------:R-:W-:-:S04]  /*1c30*/  @!P6 IMAD.WIDE R16, R47, 0x4, R26 ;  /* 0x000000042f10e825 */ /* 0x000fc800078e021a */
[----:B------:R-:W-:Y:S01]  /*1c40*/  @!P6 IMAD.WIDE R14, R15, 0x4, R50 ;  /* 0x000000040f0ee825 */ /* 0x000fe200078e0232 */
[----:B------:R-:W5:Y:S04]  /*1c50*/  @!P6 LDG.E R6, desc[UR6][R16.64] ;  /* 0x000000061006e981 */ /* 0x000f68000c1e1900 */
[----:B------:R1:W5:Y:S01]  /*1c60*/  @!P6 LDG.E R25, desc[UR6][R14.64] ;  /* 0x000000060e19e981 */ /* 0x000362000c1e1900 */
[----:B------:R-:W-:Y:S02]  /*1c70*/  HFMA2 R5, -RZ, RZ, -6.109375, 2 ;  /* 0xc61c4000ff057431 */ /* 0x000fe400000001ff */
[----:B------:R-:W-:Y:S02]  /*1c80*/  VIADD R43, R43, UR5 ;  /* 0x000000052b2b7c36 */ /* 0x000fe40008000000 */
[----:B0-----:R-:W-:-:S02]  /*1c90*/  HFMA2 R2, -RZ, RZ, -6.109375, 2 ;  /* 0xc61c4000ff027431 */ /* 0x001fc400000001ff */
[----:B------:R-:W-:Y:S02]  /*1ca0*/  IMAD.MOV.U32 R4, RZ, RZ, -0x39e3c000 ;  /* 0xc61c4000ff047424 */ /* 0x000fe400078e00ff */
[----:B------:R-:W-:Y:S02]  /*1cb0*/  IMAD.MOV.U32 R3, RZ, RZ, -0x39e3c000 ;  /* 0xc61c4000ff037424 */ /* 0x000fe400078e00ff */
[----:B-1----:R-:W-:Y:S01]  /*1cc0*/  VIADD R31, R43, UR8 ;  /* 0x000000082b1f7c36 */ /* 0x002fe20008000000 */
[----:B------:R-:W-:-:S03]  /*1cd0*/  SHF.R.S32.HI R15, RZ, 0x1f, R43 ;  /* 0x0000001fff0f7819 */ /* 0x000fc6000001142b */
[----:B------:R-:W-:Y:S01]  /*1ce0*/  VIADD R53, R31, UR8 ;  /* 0x000000081f357c36 */ /* 0x000fe20008000000 */
[----:B------:R-:W-:Y:S02]  /*1cf0*/  MOV R17, UR8 ;  /* 0x0000000800117c02 */ /* 0x000fe40008000f00 */
[----:B------:R-:W-:Y:S01]  /*1d00*/  MOV R52, 0xc61c4000 ;  /* 0xc61c400000347802 */ /* 0x000fe20000000f00 */
[----:B----4-:R-:W-:Y:S01]  /*1d10*/  @!P3 FADD R5, R0, R33 ;  /* 0x000000210005b221 */ /* 0x010fe20000000000 */
[----:B------:R-:W-:Y:S02]  /*1d20*/  ISETP.GE.AND P3, PT, R43, UR4, PT ;  /* 0x000000042b007c0c */ /* 0x000fe4000bf66270 */
[----:B------:R-:W-:Y:S01]  /*1d30*/  MOV R0, 0xc61c4000 ;  /* 0xc61c400000007802 */ /* 0x000fe20000000f00 */
[----:B--2---:R-:W-:Y:S01]  /*1d40*/  @!P0 FADD R0, R8, R21 ;  /* 0x0000001508008221 */ /* 0x004fe20000000000 */
[----:B------:R-:W-:Y:S01]  /*1d50*/  ISETP.GE.AND P0, PT, R59, UR4, PT ;  /* 0x000000043b007c0c */ /* 0x000fe2000bf06270 */
[----:B---3--:R-:W-:Y:S01]  /*1d60*/  @!P2 FADD R2, R10, R35 ;  /* 0x000000230a02a221 */ /* 0x008fe20000000000 */
[----:B------:R-:W-:Y:S01]  /*1d70*/  @!P5 FADD R4, R38, R45 ;  /* 0x0000002d2604d221 */ /* 0x000fe20000000000 */
[----:B------:R-:W-:-:S04]  /*1d80*/  IADD3 R45, PT, PT, R47, UR8, RZ ;  /* 0x000000082f2d7c10 */ /* 0x000fc8000fffe0ff */
[----:B------:R-:W-:Y:S02]  /*1d90*/  ISETP.GE.AND P2, PT, R45, UR4, PT ;  /* 0x000000042d007c0c */ /* 0x000fe4000bf46270 */
[C---:B------:R-:W-:Y:S01]  /*1da0*/  @!P3 LEA R48, P5, R43.reuse, R26, 0x2 ;  /* 0x0000001a2b30b211 */ /* 0x040fe200078a10ff */
[----:B------:R-:W-:Y:S01]  /*1db0*/  @!P4 FADD R3, R20, R37 ;  /* 0x000000251403c221 */ /* 0x000fe20000000000 */
[----:B------:R-:W-:Y:S02]  /*1dc0*/  IADD3 R8, P4, PT, R24, R43, RZ ;  /* 0x0000002b18087210 */ /* 0x000fe40007f9e0ff */
[----:B------:R-:W-:Y:S01]  /*1dd0*/  @!P3 LEA.HI.X R49, R43, R27, R15, 0x2, P5 ;  /* 0x0000001b2b31b211 */ /* 0x000fe200028f140f */
[----:B------:R-:W-:Y:S01]  /*1de0*/  @!P0 IMAD.WIDE R58, R59, 0x4, R26 ;  /* 0x000000043b3a8825 */ /* 0x000fe200078e021a */
[----:B------:R-:W-:Y:S02]  /*1df0*/  IADD3.X R15, PT, PT, R32, R15, RZ, P4, !PT ;  /* 0x0000000f200f7210 */ /* 0x000fe400027fe4ff */
[----:B------:R-:W-:-:S03]  /*1e00*/  LEA R46, P5, R8, UR10, 0x2 ;  /* 0x0000000a082e7c11 */ /* 0x000fc6000f8a10ff */
[----:B------:R-:W-:Y:S01]  /*1e10*/  @!P2 IMAD.WIDE R44, R45, 0x4, R26 ;  /* 0x000000042d2ca825 */ /* 0x000fe200078e021a */
[----:B------:R-:W-:Y:S01]  /*1e20*/  ISETP.GE.AND P4, PT, R31, UR4, PT ;  /* 0x000000041f007c0c */ /* 0x000fe2000bf86270 */
[----:B------:R-:W2:Y:S01]  /*1e30*/  @!P3 LDG.E R33, desc[UR6][R48.64] ;  /* 0x000000063021b981 */ /* 0x000ea2000c1e1900 */
[----:B------:R-:W-:Y:S01]  /*1e40*/  LEA.HI.X R47, R8, UR11, R15, 0x2, P5 ;  /* 0x0000000b082f7c11 */ /* 0x000fe2000a8f140f */
[----:B------:R-:W-:Y:S01]  /*1e50*/  @!P2 IMAD.WIDE R14, R17, 0x8, R50 ;  /* 0x00000008110ea825 */ /* 0x000fe200078e0232 */
[----:B------:R-:W-:Y:S01]  /*1e60*/  ISETP.GE.AND P5, PT, R53, UR4, PT ;  /* 0x0000000435007c0c */ /* 0x000fe2000bfa6270 */
[----:B------:R-:W3:Y:S02]  /*1e70*/  @!P0 LDG.E R8, desc[UR6][R58.64] ;  /* 0x000000063a088981 */ /* 0x000ee4000c1e1900 */
[----:B------:R-:W-:Y:S02]  /*1e80*/  IMAD.U32 R43, RZ, RZ, UR8 ;  /* 0x00000008ff2b7e24 */ /* 0x000fe4000f8e00ff */
[----:B------:R-:W3:Y:S02]  /*1e90*/  @!P0 LDG.E R51, desc[UR6][R50.64] ;  /* 0x0000000632338981 */ /* 0x000ee4000c1e1900 */
[----:B------:R-:W-:-:S02]  /*1ea0*/  IMAD.WIDE R42, R43, 0x4, R46 ;  /* 0x000000042b2a7825 */ /* 0x000fc400078e022e */
[----:B------:R-:W4:Y:S04]  /*1eb0*/  @!P2 LDG.E R45, desc[UR6][R44.64] ;  /* 0x000000062c2da981 */ /* 0x000f28000c1e1900 */
[----:B------:R0:W4:Y:S01]  /*1ec0*/  @!P2 LDG.E R10, desc[UR6][R14.64] ;  /* 0x000000060e0aa981 */ /* 0x000122000c1e1900 */
[----:B------:R-:W-:-:S03]  /*1ed0*/  @!P4 IMAD.WIDE R30, R31, 0x4, R26 ;  /* 0x000000041f1ec825 */ /* 0x000fc600078e021a */
[----:B------:R-:W2:Y:S01]  /*1ee0*/  @!P3 LDG.E R38, desc[UR6][R46.64] ;  /* 0x000000062e26b981 */ /* 0x000ea2000c1e1900 */
[----:B------:R-:W-:-:S03]  /*1ef0*/  @!P5 IMAD.WIDE R20, R53, 0x4, R26 ;  /* 0x000000043514d825 */ /* 0x000fc600078e021a */
[----:B------:R1:W2:Y:S01]  /*1f00*/  @!P4 LDG.E R30, desc[UR6][R30.64] ;  /* 0x000000061e1ec981 */ /* 0x0002a2000c1e1900 */
[----:B------:R-:W-:-:S03]  /*1f10*/  @!P5 IMAD.WIDE R16, R17, 0x4, R42 ;  /* 0x000000041110d825 */ /* 0x000fc600078e022a */
[----:B------:R-:W2:Y:S04]  /*1f20*/  @!P5 LDG.E R35, desc[UR6][R20.64] ;  /* 0x000000061423d981 */ /* 0x000ea8000c1e1900 */
[----:B------:R-:W2:Y:S04]  /*1f30*/  @!P4 LDG.E R37, desc[UR6][R42.64] ;  /* 0x000000062a25c981 */ /* 0x000ea8000c1e1900 */
[----:B------:R5:W2:Y:S01]  /*1f40*/  @!P5 LDG.E R44, desc[UR6][R16.64] ;  /* 0x00000006102cd981 */ /* 0x000aa2000c1e1900 */
[----:B0-----:R-:W-:-:S05]  /*1f50*/  MOV R14, UR8 ;  /* 0x00000008000e7c02 */ /* 0x001fca0008000f00 */
[----:B------:R-:W-:-:S04]  /*1f60*/  IMAD R15, R14, 0x10, R57 ;  /* 0x000000100e0f7824 */ /* 0x000fc800078e0239 */
[----:B-1----:R-:W-:Y:S02]  /*1f70*/  VIADD R31, R15, UR8 ;  /* 0x000000080f1f7c36 */ /* 0x002fe40008000000 */
[----:B-----5:R-:W-:-:S03]  /*1f80*/  @!P1 FADD R52, R12, R55 ;  /* 0x000000370c349221 */ /* 0x020fc60000000000 */
[----:B------:R-:W-:Y:S01]  /*1f90*/  ISETP.GE.AND P1, PT, R31, UR4, PT ;  /* 0x000000041f007c0c */ /* 0x000fe2000bf26270 */
[----:B------:R-:W-:Y:S02]  /*1fa0*/  HFMA2 R50, -RZ, RZ, -6.109375, 2 ;  /* 0xc61c4000ff327431 */ /* 0x000fe400000001ff */
[----:B------:R-:W-:Y:S01]  /*1fb0*/  @!P6 FADD R50, R6, R25 ;  /* 0x000000190632e221 */ /* 0x000fe20000000000 */
[----:B------:R-:W-:-:S09]  /*1fc0*/  SHF.R.S32.HI R25, RZ, 0x1f, R15 ;  /* 0x0000001fff197819 */ /* 0x000fd2000001140f */
[----:B------:R-:W-:Y:S01]  /*1fd0*/  @!P1 IADD3 R6, P6, PT, R24, R15, RZ ;  /* 0x0000000f18069210 */ /* 0x000fe20007fde0ff */
[----:B------:R-:W-:-:S03]  /*1fe0*/  VIADD R49, R53, UR8 ;  /* 0x0000000835317c36 */ /* 0x000fc60008000000 */
[----:B------:R-:W-:Y:S02]  /*1ff0*/  @!P1 IADD3.X R17, PT, PT, R32, R25, RZ, P6, !PT ;  /* 0x0000001920119210 */ /* 0x000fe400037fe4ff */
[----:B------:R-:W-:-:S04]  /*2000*/  @!P1 LEA R16, P6, R6, UR10, 0x2 ;  /* 0x0000000a06109c11 */ /* 0x000fc8000f8c10ff */
[----:B------:R-:W-:Y:S02]  /*2010*/  @!P1 LEA.HI.X R17, R6, UR11, R17, 0x2, P6 ;  /* 0x0000000b06119c11 */ /* 0x000fe4000b0f1411 */
[----:B------:R-:W-:Y:S02]  /*2020*/  ISETP.GE.AND P6, PT, R49, UR4, PT ;  /* 0x0000000431007c0c */ /* 0x000fe4000bfc6270 */
[----:B------:R-:W-:Y:S02]  /*2030*/  MOV R21, UR8 ;  /* 0x0000000800157c02 */ /* 0x000fe40008000f00 */
[----:B------:R-:W-:-:S09]  /*2040*/  MOV R47, UR8 ;  /* 0x00000008002f7c02 */ /* 0x000fd20008000f00 */
[----:B------:R-:W-:-:S04]  /*2050*/  @!P6 IMAD.WIDE R48, R49, 0x4, R26 ;  /* 0x000000043130e825 */ /* 0x000fc800078e021a */
[----:B------:R-:W-:Y:S02]  /*2060*/  @!P6 IMAD.WIDE R42, R21, 0x8, R42 ;  /* 0x00000008152ae825 */ /* 0x000fe400078e022a */
[----:B------:R0:W5:Y:S04]  /*2070*/  @!P6 LDG.E R49, desc[UR6][R48.64] ;  /* 0x000000063031e981 */ /* 0x000168000c1e1900 */
[----:B------:R-:W5:Y:S01]  /*2080*/  @!P6 LDG.E R14, desc[UR6][R42.64] ;  /* 0x000000062a0ee981 */ /* 0x000f62000c1e1900 */
[----:B------:R-:W-:-:S04]  /*2090*/  @!P1 IMAD.WIDE R20, R31, 0x4, R26 ;  /* 0x000000041f149825 */ /* 0x000fc800078e021a */
[----:B------:R-:W-:Y:S02]  /*20a0*/  @!P1 IMAD.WIDE R16, R47, 0x4, R16 ;  /* 0x000000042f109825 */ /* 0x000fe400078e0210 */
[----:B------:R-:W5:Y:S04]  /*20b0*/  @!P1 LDG.E R47, desc[UR6][R20.64] ;  /* 0x00000006142f9981 */ /* 0x000f68000c1e1900 */
[----:B------:R1:W5:Y:S01]  /*20c0*/  @!P1 LDG.E R40, desc[UR6][R16.64] ;  /* 0x0000000610289981 */ /* 0x000362000c1e1900 */
[----:B------:R-:W-:Y:S01]  /*20d0*/  IADD3 R31, PT, PT, R31, UR8, RZ ;  /* 0x000000081f1f7c10 */ /* 0x000fe2000fffe0ff */
[----:B------:R-:W-:Y:S02]  /*20e0*/  IMAD.MOV.U32 R6, RZ, RZ, -0x39e3c000 ;  /* 0xc61c4000ff067424 */ /* 0x000fe400078e00ff */
[----:B0-----:R-:W-:Y:S01]  /*20f0*/  IMAD.MOV.U32 R48, RZ, RZ, -0x39e3c000 ;  /* 0xc61c4000ff307424 */ /* 0x001fe200078e00ff */
[----:B------:R-:W-:-:S02]  /*2100*/  MOV R46, 0xc61c4000 ;  /* 0xc61c4000002e7802 */ /* 0x000fc40000000f00 */
[----:B------:R-:W-:Y:S01]  /*2110*/  P2R R12, PR, RZ, 0x40 ;  /* 0x00000040ff0c7803 */ /* 0x000fe20000000000 */
[----:B---3--:R-:W-:Y:S01]  /*2120*/  @!P0 FADD R6, R8, R51 ;  /* 0x0000003308068221 */ /* 0x008fe20000000000 */
[----:B------:R-:W-:Y:S02]  /*2130*/  ISETP.GE.AND P0, PT, R31, UR4, PT ;  /* 0x000000041f007c0c */ /* 0x000fe4000bf06270 */
[----:B------:R-:W-:Y:S01]  /*2140*/  MOV R8, 0xc61c4000 ;  /* 0xc61c400000087802 */ /* 0x000fe20000000f00 */
[----:B----4-:R-:W-:Y:S01]  /*2150*/  @!P2 FADD R8, R45, R10 ;  /* 0x0000000a2d08a221 */ /* 0x010fe20000000000 */
[----:B------:R-:W-:Y:S01]  /*2160*/  ISETP.GE.AND P2, PT, R15, UR4, PT ;  /* 0x000000040f007c0c */ /* 0x000fe2000bf46270 */
[----:B------:R-:W-:Y:S02]  /*2170*/  HFMA2 R10, -RZ, RZ, -6.109375, 2 ;  /* 0xc61c4000ff0a7431 */ /* 0x000fe400000001ff */
[----:B--2---:R-:W-:Y:S01]  /*2180*/  @!P3 FADD R48, R33, R38 ;  /* 0x000000262130b221 */ /* 0x004fe20000000000 */
[----:B------:R-:W-:-:S05]  /*2190*/  VIADD R33, R31, UR8 ;  /* 0x000000081f217c36 */ /* 0x000fca0008000000 */
[----:B-1----:R-:W-:-:S04]  /*21a0*/  @!P0 IADD3 R17, P3, PT, R24, R15, RZ ;  /* 0x0000000f18118210 */ /* 0x002fc80007f7e0ff */
[----:B------:R-:W-:Y:S02]  /*21b0*/  @!P0 IADD3.X R20, PT, PT, R32, R25, RZ, P3, !PT ;  /* 0x0000001920148210 */ /* 0x000fe40001ffe4ff */
[----:B------:R-:W-:Y:S01]  /*21c0*/  ISETP.GE.AND P3, PT, R33, UR4, PT ;  /* 0x0000000421007c0c */ /* 0x000fe2000bf66270 */
[----:B------:R-:W-:Y:S01]  /*21d0*/  @!P4 FADD R10, R30, R37 ;  /* 0x000000251e0ac221 */ /* 0x000fe20000000000 */
[----:B------:R-:W-:Y:S01]  /*21e0*/  @!P2 IADD3 R16, P4, PT, R24, R15, RZ ;  /* 0x0000000f1810a210 */ /* 0x000fe20007f9e0ff */
[----:B------:R-:W-:Y:S01]  /*21f0*/  @!P5 FADD R46, R35, R44 ;  /* 0x0000002c232ed221 */ /* 0x000fe20000000000 */
[----:B------:R-:W-:Y:S02]  /*2200*/  @!P0 LEA R58, P5, R17, UR10, 0x2 ;  /* 0x0000000a113a8c11 */ /* 0x000fe4000f8a10ff */
[----:B------:R-:W-:Y:S02]  /*2210*/  IADD3 R35, PT, PT, R15, UR5, RZ ;  /* 0x000000050f237c10 */ /* 0x000fe4000fffe0ff */
[----:B------:R-:W-:Y:S01]  /*2220*/  @!P0 LEA.HI.X R59, R17, UR11, R20, 0x2, P5 ;  /* 0x0000000b113b8c11 */ /* 0x000fe2000a8f1414 */
[----:B------:R-:W-:Y:S01]  /*2230*/  @!P2 IMAD.X R17, R32, 0x1, R25, P4 ;  /* 0x000000012011a824 */ /* 0x000fe200020e0619 */
[----:B------:R-:W-:-:S02]  /*2240*/  @!P2 LEA R60, P5, R16, UR10, 0x2 ;  /* 0x0000000a103cac11 */ /* 0x000fc4000f8a10ff */
[----:B------:R-:W-:Y:S02]  /*2250*/  IADD3 R55, PT, PT, R35, UR8, RZ ;  /* 0x0000000823377c10 */ /* 0x000fe4000fffe0ff */
[----:B------:R-:W-:Y:S02]  /*2260*/  @!P2 LEA R42, P4, R15, R26, 0x2 ;  /* 0x0000001a0f2aa211 */ /* 0x000fe400078810ff */
[----:B------:R-:W-:Y:S02]  /*2270*/  @!P2 LEA.HI.X R61, R16, UR11, R17, 0x2, P5 ;  /* 0x0000000b103dac11 */ /* 0x000fe4000a8f1411 */
[----:B------:R-:W-:Y:S02]  /*2280*/  MOV R17, UR8 ;  /* 0x0000000800117c02 */ /* 0x000fe40008000f00 */
[----:B------:R-:W-:Y:S01]  /*2290*/  ISETP.GE.AND P5, PT, R55, UR4, PT ;  /* 0x0000000437007c0c */ /* 0x000fe2000bfa6270 */
[----:B------:R-:W-:Y:S01]  /*22a0*/  @!P0 IMAD.WIDE R30, R31, 0x4, R26 ;  /* 0x000000041f1e8825 */ /* 0x000fe200078e021a */
[----:B------:R-:W-:Y:S01]  /*22b0*/  @!P2 LEA.HI.X R43, R15, R27, R25, 0x2, P4 ;  /* 0x0000001b0f2ba211 */ /* 0x000fe200020f1419 */
[----:B------:R0:W2:Y:S01]  /*22c0*/  @!P2 LDG.E R37, desc[UR6][R60.64] ;  /* 0x000000063c25a981 */ /* 0x0000a2000c1e1900 */
[----:B------:R-:W-:Y:S01]  /*22d0*/  @!P3 IADD3 R16, P4, PT, R24, R15, RZ ;  /* 0x0000000f1810b210 */ /* 0x000fe20007f9e0ff */
[----:B------:R-:W-:-:S02]  /*22e0*/  @!P0 IMAD.WIDE R58, R17, 0x4, R58 ;  /* 0x00000004113a8825 */ /* 0x000fc400078e023a */
[----:B------:R-:W3:Y:S02]  /*22f0*/  @!P0 LDG.E R45, desc[UR6][R30.64] ;  /* 0x000000061e2d8981 */ /* 0x000ee4000c1e1900 */
[----:B------:R-:W-:Y:S01]  /*2300*/  @!P3 IMAD.X R25, R32, 0x1, R25, P4 ;  /* 0x000000012019b824 */ /* 0x000fe200020e0619 */
[C---:B------:R-:W-:Y:S01]  /*2310*/  @!P3 LEA R56, P4, R16.reuse, UR10, 0x2 ;  /* 0x0000000a1038bc11 */ /* 0x040fe2000f8810ff */
[----:B------:R-:W-:Y:S01]  /*2320*/  @!P0 IMAD.WIDE R58, R17, 0x4, R58 ;  /* 0x00000004113a8825 */ /* 0x000fe200078e023a */
[----:B------:R-:W2:Y:S02]  /*2330*/  @!P2 LDG.E R43, desc[UR6][R42.64] ;  /* 0x000000062a2ba981 */ /* 0x000ea4000c1e1900 */
[----:B------:R-:W-:Y:S02]  /*2340*/  @!P3 LEA.HI.X R57, R16, UR11, R25, 0x2, P4 ;  /* 0x0000000b1039bc11 */ /* 0x000fe4000a0f1419 */
[----:B------:R-:W-:Y:S01]  /*2350*/  @!P5 IADD3 R16, P4, PT, R24, R35, RZ ;  /* 0x000000231810d210 */ /* 0x000fe20007f9e0ff */
[----:B------:R1:W3:Y:S01]  /*2360*/  @!P0 LDG.E R44, desc[UR6][R58.64] ;  /* 0x000000063a2c8981 */ /* 0x0002e2000c1e1900 */
[----:B------:R-:W-:-:S02]  /*2370*/  IADD3 R25, PT, PT, R55, UR8, RZ ;  /* 0x0000000837197c10 */ /* 0x000fc4000fffe0ff */
[----:B------:R-:W-:Y:S02]  /*2380*/  @!P5 LEA.HI.X.SX32 R17, R35, R32, 0x1, P4 ;  /* 0x000000202311d211 */ /* 0x000fe400020f0eff */
[----:B------:R-:W-:-:S04]  /*2390*/  @!P5 LEA R20, P4, R16, UR10, 0x2 ;  /* 0x0000000a1014dc11 */ /* 0x000fc8000f8810ff */
[----:B------:R-:W-:Y:S02]  /*23a0*/  @!P5 LEA.HI.X R21, R16, UR11, R17, 0x2, P4 ;  /* 0x0000000b1015dc11 */ /* 0x000fe4000a0f1411 */
[----:B------:R-:W-:Y:S02]  /*23b0*/  ISETP.GE.AND P4, PT, R25, UR4, PT ;  /* 0x0000000419007c0c */ /* 0x000fe4000bf86270 */
[----:B------:R-:W-:Y:S01]  /*23c0*/  MOV R51, UR8 ;  /* 0x0000000800337c02 */ /* 0x000fe20008000f00 */
[----:B0-----:R-:W-:-:S04]  /*23d0*/  IMAD.U32 R61, RZ, RZ, UR8 ;  /* 0x00000008ff3d7e24 */ /* 0x001fc8000f8e00ff */
[----:B------:R-:W-:-:S06]  /*23e0*/  @!P3 IMAD.WIDE R56, R51, 0x4, R56 ;  /* 0x000000043338b825 */ /* 0x000fcc00078e0238 */
[----:B------:R-:W-:-:S04]  /*23f0*/  @!P4 IADD3 R17, P6, PT, R24, R35, RZ ;  /* 0x000000231811c210 */ /* 0x000fc80007fde0ff */
[----:B------:R-:W-:Y:S02]  /*2400*/  @!P4 LEA.HI.X.SX32 R38, R35, R32, 0x1, P6 ;  /* 0x000000202326c211 */ /* 0x000fe400030f0eff */
[----:B------:R-:W-:Y:S01]  /*2410*/  @!P4 LEA R16, P6, R17, UR10, 0x2 ;  /* 0x0000000a1110cc11 */ /* 0x000fe2000f8c10ff */
[----:B------:R-:W-:-:S03]  /*2420*/  @!P5 IMAD.WIDE R60, R61, 0x4, R20 ;  /* 0x000000043d3cd825 */ /* 0x000fc600078e0214 */
[----:B------:R-:W-:Y:S01]  /*2430*/  @!P4 LEA.HI.X R17, R17, UR11, R38, 0x2, P6 ;  /* 0x0000000b1111cc11 */ /* 0x000fe2000b0f1426 */
[----:B------:R-:W-:Y:S01]  /*2440*/  @!P3 IMAD.WIDE R56, R51, 0x8, R56 ;  /* 0x000000083338b825 */ /* 0x000fe200078e0238 */
[----:B------:R-:W4:Y:S03]  /*2450*/  @!P5 LDG.E R30, desc[UR6][R60.64] ;  /* 0x000000063c1ed981 */ /* 0x000f26000c1e1900 */
[--C-:B------:R-:W-:Y:S01]  /*2460*/  @!P3 IMAD.WIDE R20, R33, 0x4, R26.reuse ;  /* 0x000000042114b825 */ /* 0x100fe200078e021a */
[----:B------:R-:W4:Y:S03]  /*2470*/  @!P3 LDG.E R31, desc[UR6][R56.64] ;  /* 0x00000006381fb981 */ /* 0x000f26000c1e1900 */
[----:B------:R-:W-:Y:S01]  /*2480*/  @!P5 IMAD.WIDE R54, R55, 0x4, R26 ;  /* 0x000000043736d825 */ /* 0x000fe200078e021a */
[----:B------:R-:W4:Y:S01]  /*2490*/  @!P3 LDG.E R38, desc[UR6][R20.64] ;  /* 0x000000061426b981 */ /* 0x000f22000c1e1900 */
[----:B-1----:R-:W-:-:S02]  /*24a0*/  MOV R59, UR8 ;  /* 0x00000008003b7c02 */ /* 0x002fc40008000f00 */
[----:B------:R-:W-:Y:S01]  /*24b0*/  @!P4 IMAD.WIDE R16, R51, 0x4, R16 ;  /* 0x000000043310c825 */ /* 0x000fe200078e0210 */
[----:B------:R-:W4:Y:S03]  /*24c0*/  @!P5 LDG.E R33, desc[UR6][R54.64] ;  /* 0x000000063621d981 */ /* 0x000f26000c1e1900 */
[----:B------:R-:W-:-:S04]  /*24d0*/  @!P4 IMAD.WIDE R58, R59, 0x4, R16 ;  /* 0x000000043b3ac825 */ /* 0x000fc800078e0210 */
[----:B------:R-:W-:Y:S01]  /*24e0*/  @!P4 IMAD.WIDE R16, R25, 0x4, R26 ;  /* 0x000000041910c825 */ /* 0x000fe200078e021a */
[----:B------:R-:W4:Y:S04]  /*24f0*/  @!P4 LDG.E R21, desc[UR6][R58.64] ;  /* 0x000000063a15c981 */ /* 0x000f28000c1e1900 */
[----:B------:R0:W4:Y:S01]  /*2500*/  @!P4 LDG.E R20, desc[UR6][R16.64] ;  /* 0x000000061014c981 */ /* 0x000122000c1e1900 */
[----:B------:R-:W-:Y:S01]  /*2510*/  ISETP.NE.AND P6, PT, R12, RZ, PT ;  /* 0x000000ff0c00720c */ /* 0x000fe20003fc5270 */
[----:B------:R-:W-:-:S12]  /*2520*/  HFMA2 R12, -RZ, RZ, -6.109375, 2 ;  /* 0xc61c4000ff0c7431 */ /* 0x000fd800000001ff */
[----:B-----5:R-:W-:Y:S01]  /*2530*/  @!P6 FADD R12, R49, R14 ;  /* 0x0000000e310ce221 */ /* 0x020fe20000000000 */
[----:B------:R-:W-:Y:S01]  /*2540*/  ISETP.GE.AND P6, PT, R35, UR4, PT ;  /* 0x0000000423007c0c */ /* 0x000fe2000bfc6270 */
[----:B------:R-:W-:Y:S02]  /*2550*/  IMAD.MOV.U32 R14, RZ, RZ, -0x39e3c000 ;  /* 0xc61c4000ff0e7424 */ /* 0x000fe400078e00ff */
[----:B------:R-:W-:-:S10]  /*2560*/  @!P1 FADD R14, R47, R40 ;  /* 0x000000282f0e9221 */ /* 0x000fd40000000000 */
[----:B------:R-:W-:-:S04]  /*2570*/  @!P6 IADD3 R40, P1, PT, R24, R35, RZ ;  /* 0x000000231828e210 */ /* 0x000fc80007f3e0ff */
[----:B------:R-:W-:Y:S02]  /*2580*/  @!P6 LEA.HI.X.SX32 R47, R35, R32, 0x1, P1 ;  /* 0x00000020232fe211 */ /* 0x000fe400008f0eff */
[----:B0-----:R-:W-:-:S04]  /*2590*/  @!P6 LEA R16, P1, R40, UR10, 0x2 ;  /* 0x0000000a2810ec11 */ /* 0x001fc8000f8210ff */
[----:B------:R-:W-:Y:S02]  /*25a0*/  @!P6 LEA.HI.X R17, R40, UR11, R47, 0x2, P1 ;  /* 0x0000000b2811ec11 */ /* 0x000fe400088f142f */
[----:B------:R-:W-:-:S03]  /*25b0*/  ISETP.GE.AND P1, PT, R39, UR4, PT ;  /* 0x0000000427007c0c */ /* 0x000fc6000bf26270 */
[----:B------:R-:W5:Y:S10]  /*25c0*/  @!P6 LDG.E R49, desc[UR6][R16.64] ;  /* 0x000000061031e981 */ /* 0x000f74000c1e1900 */
[----:B------:R0:W5:Y:S04]  /*25d0*/  @!P1 LDG.E R51, desc[UR6][R18.64] ;  /* 0x0000000612339981 */ /* 0x000168000c1e1900 */
[----:B------:R-:W5:Y:S01]  /*25e0*/  @!P1 LDG.E R40, desc[UR6][R22.64] ;  /* 0x0000000616289981 */ /* 0x000f62000c1e1900 */
[----:B0-----:R-:W-:-:S05]  /*25f0*/  @!P6 IMAD.WIDE R18, R35, 0x4, R26 ;  /* 0x000000042312e825 */ /* 0x001fca00078e021a */
[----:B------:R0:W5:Y:S01]  /*2600*/  @!P6 LDG.E R47, desc[UR6][R18.64] ;  /* 0x00000006122fe981 */ /* 0x000162000c1e1900 */
[----:B------:R-:W-:Y:S02]  /*2610*/  MOV R42, UR5 ;  /* 0x00000005002a7c02 */ /* 0x000fe40008000f00 */
[----:B------:R-:W-:Y:S02]  /*2620*/  MOV R53, UR8 ;  /* 0x0000000800357c02 */ /* 0x000fe40008000f00 */
[----:B------:R-:W-:-:S05]  /*2630*/  IADD3 R42, PT, PT, R15, UR8, R42 ;  /* 0x000000080f2a7c10 */ /* 0x000fca000fffe02a */
[----:B------:R-:W-:Y:S01]  /*2640*/  IMAD R53, R53, 0x2, R42 ;  /* 0x0000000235357824 */ /* 0x000fe200078e022a */
[----:B------:R-:W-:Y:S01]  /*2650*/  MOV R42, 0xc61c4000 ;  /* 0xc61c4000002a7802 */ /* 0x000fe20000000f00 */
[----:B------:R-:W-:-:S05]  /*2660*/  IMAD.U32 R16, RZ, RZ, UR8 ;  /* 0x00000008ff107e24 */ /* 0x000fca000f8e00ff */
[----:B------:R-:W-:Y:S02]  /*2670*/  LEA R15, R16, R15, 0x3 ;  /* 0x0000000f100f7211 */ /* 0x000fe400078e18ff */
[----:B------:R-:W-:Y:S01]  /*2680*/  MOV R17, UR8 ;  /* 0x0000000800117c02 */ /* 0x000fe20008000f00 */
[----:B------:R-:W-:Y:S01]  /*2690*/  IMAD.MOV.U32 R16, RZ, RZ, -0x39e3c000 ;  /* 0xc61c4000ff107424 */ /* 0x000fe200078e00ff */
[----:B------:R-:W-:Y:S01]  /*26a0*/  MOV R54, 0xc61c4000 ;  /* 0xc61c400000367802 */ /* 0x000fe20000000f00 */
[----:B---3--:R-:W-:Y:S01]  /*26b0*/  @!P0 FADD R42, R45, R44 ;  /* 0x0000002c2d2a8221 */ /* 0x008fe20000000000 */
[----:B------:R-:W-:Y:S01]  /*26c0*/  ISETP.GE.AND P0, PT, R53, UR4, PT ;  /* 0x0000000435007c0c */ /* 0x000fe2000bf06270 */
[----:B------:R-:W-:Y:S02]  /*26d0*/  HFMA2 R44, -RZ, RZ, -6.109375, 2 ;  /* 0xc61c4000ff2c7431 */ /* 0x000fe400000001ff */
[----:B--2---:R-:W-:-:S10]  /*26e0*/  @!P2 FADD R44, R43, R37 ;  /* 0x000000252b2ca221 */ /* 0x004fd40000000000 */
[----:B0-----:R-:W-:-:S04]  /*26f0*/  @!P0 IADD3 R18, P2, PT, R24, R35, RZ ;  /* 0x0000002318128210 */ /* 0x001fc80007f5e0ff */
[----:B------:R-:W-:Y:S02]  /*2700*/  @!P0 LEA.HI.X.SX32 R35, R35, R32, 0x1, P2 ;  /* 0x0000002023238211 */ /* 0x000fe400010f0eff */
[----:B------:R-:W-:-:S04]  /*2710*/  @!P0 LEA R22, P2, R18, UR10, 0x2 ;  /* 0x0000000a12168c11 */ /* 0x000fc8000f8410ff */
[----:B------:R-:W-:Y:S02]  /*2720*/  @!P0 LEA.HI.X R23, R18, UR11, R35, 0x2, P2 ;  /* 0x0000000b12178c11 */ /* 0x000fe400090f1423 */
[----:B------:R-:W-:Y:S02]  /*2730*/  ISETP.GE.AND P2, PT, R15, UR4, PT ;  /* 0x000000040f007c0c */ /* 0x000fe4000bf46270 */
[----:B------:R-:W-:Y:S01]  /*2740*/  MOV R18, 0xc61c4000 ;  /* 0xc61c400000127802 */ /* 0x000fe20000000f00 */
[----:B------:R-:W-:Y:S01]  /*2750*/  @!P0 IMAD.WIDE R22, R17, 0x4, R22 ;  /* 0x0000000411168825 */ /* 0x000fe200078e0216 */
[----:B------:R-:W-:-:S03]  /*2760*/  SHF.R.S32.HI R17, RZ, 0x1f, R15 ;  /* 0x0000001fff117819 */ /* 0x000fc6000001140f */
[----:B----4-:R-:W-:Y:S01]  /*2770*/  @!P3 FADD R16, R38, R31 ;  /* 0x0000001f2610b221 */ /* 0x010fe20000000000 */
[----:B------:R-:W-:Y:S01]  /*2780*/  IADD3 R19, P3, PT, R24, R15, RZ ;  /* 0x0000000f18137210 */ /* 0x000fe20007f7e0ff */
[----:B------:R-:W-:-:S04]  /*2790*/  @!P5 FADD R18, R33, R30 ;  /* 0x0000001e2112d221 */ /* 0x000fc80000000000 */
[----:B------:R-:W-:Y:S01]  /*27a0*/  @!P2 LEA R24, P5, R15, R26, 0x2 ;  /* 0x0000001a0f18a211 */ /* 0x000fe200078a10ff */
[----:B------:R-:W-:Y:S01]  /*27b0*/  IMAD.U32 R33, RZ, RZ, UR8 ;  /* 0x00000008ff217e24 */ /* 0x000fe2000f8e00ff */
[----:B------:R-:W-:Y:S01]  /*27c0*/  @!P0 IADD3 R31, PT, PT, R25, UR8, RZ ;  /* 0x00000008191f8c10 */ /* 0x000fe2000fffe0ff */
[----:B------:R-:W-:Y:S01]  /*27d0*/  HFMA2 R38, -RZ, RZ, -6.109375, 2 ;  /* 0xc61c4000ff267431 */ /* 0x000fe200000001ff */
[C---:B------:R-:W-:Y:S01]  /*27e0*/  @!P2 LEA.HI.X R25, R15.reuse, R27, R17, 0x2, P5 ;  /* 0x0000001b0f19a211 */ /* 0x040fe200028f1411 */
[----:B------:R-:W-:Y:S02]  /*27f0*/  VIADD R15, R15, UR8 ;  /* 0x000000080f0f7c36 */ /* 0x000fe40008000000 */
[----:B------:R-:W-:Y:S01]  /*2800*/  @!P0 IMAD.WIDE R30, R31, 0x4, R26 ;  /* 0x000000041f1e8825 */ /* 0x000fe200078e021a */
[----:B------:R-:W-:Y:S01]  /*2810*/  IADD3.X R32, PT, PT, R32, R17, RZ, P3, !PT ;  /* 0x0000001120207210 */ /* 0x000fe20001ffe4ff */
[----:B------:R-:W2:Y:S02]  /*2820*/  @!P2 LDG.E R37, desc[UR6][R24.64] ;  /* 0x000000061825a981 */ /* 0x000ea4000c1e1900 */
[----:B------:R-:W-:Y:S01]  /*2830*/  @!P0 IMAD.WIDE R22, R33, 0x8, R22 ;  /* 0x0000000821168825 */ /* 0x000fe200078e0216 */
[----:B------:R-:W-:-:S03]  /*2840*/  IADD3 R17, PT, PT, R15, UR8, RZ ;  /* 0x000000080f117c10 */ /* 0x000fc6000fffe0ff */
[----:B------:R-:W-:Y:S01]  /*2850*/  @!P4 FADD R38, R20, R21 ;  /* 0x000000151426c221 */ /* 0x000fe20000000000 */
[----:B------:R-:W-:Y:S01]  /*2860*/  ISETP.GE.AND P3, PT, R15, UR4, PT ;  /* 0x000000040f007c0c */ /* 0x000fe2000bf66270 */
[----:B------:R0:W3:Y:S01]  /*2870*/  @!P0 LDG.E R43, desc[UR6][R30.64] ;  /* 0x000000061e2b8981 */ /* 0x0000e2000c1e1900 */
[----:B------:R-:W-:-:S03]  /*2880*/  LEA R20, P5, R19, UR10, 0x2 ;  /* 0x0000000a13147c11 */ /* 0x000fc6000f8a10ff */
[----:B------:R1:W3:Y:S01]  /*2890*/  @!P0 LDG.E R45, desc[UR6][R22.64] ;  /* 0x00000006162d8981 */ /* 0x0002e2000c1e1900 */
[----:B------:R-:W-:Y:S02]  /*28a0*/  ISETP.GE.AND P4, PT, R17, UR4, PT ;  /* 0x0000000411007c0c */ /* 0x000fe4000bf86270 */
[----:B------:R-:W-:Y:S02]  /*28b0*/  LEA.HI.X R21, R19, UR11, R32, 0x2, P5 ;  /* 0x0000000b13157c11 */ /* 0x000fe4000a8f1420 */
[----:B------:R-:W-:Y:S01]  /*28c0*/  MOV R35, UR8 ;  /* 0x0000000800237c02 */ /* 0x000fe20008000f00 */
[----:B------:R-:W-:Y:S02]  /*28d0*/  VIADD R33, R17, UR8 ;  /* 0x0000000811217c36 */ /* 0x000fe40008000000 */
[----:B------:R4:W2:Y:S01]  /*28e0*/  @!P2 LDG.E R19, desc[UR6][R20.64] ;  /* 0x000000061413a981 */ /* 0x0008a2000c1e1900 */
[----:B0-----:R-:W-:Y:S01]  /*28f0*/  @!P3 IMAD.WIDE R30, R15, 0x4, R26 ;  /* 0x000000040f1eb825 */ /* 0x001fe200078e021a */
[----:B------:R-:W-:-:S02]  /*2900*/  MOV R53, UR8 ;  /* 0x0000000800357c02 */ /* 0x000fc40008000f00 */
[----:B------:R-:W-:Y:S02]  /*2910*/  ISETP.GE.AND P5, PT, R33, UR4, PT ;  /* 0x0000000421007c0c */ /* 0x000fe4000bfa6270 */
[----:B-1----:R-:W-:Y:S01]  /*2920*/  @!P4 IMAD.WIDE R22, R17, 0x4, R26 ;  /* 0x000000041116c825 */ /* 0x002fe200078e021a */
[----:B------:R0:W2:Y:S03]  /*2930*/  @!P3 LDG.E R15, desc[UR6][R30.64] ;  /* 0x000000061e0fb981 */ /* 0x0000a6000c1e1900 */
[----:B----4-:R-:W-:Y:S02]  /*2940*/  IMAD.WIDE R20, R35, 0x4, R20 ;  /* 0x0000000423147825 */ /* 0x010fe400078e0214 */
[----:B------:R-:W4:Y:S04]  /*2950*/  @!P4 LDG.E R35, desc[UR6][R22.64] ;  /* 0x000000061623c981 */ /* 0x000f28000c1e1900 */
[----:B------:R1:W4:Y:S01]  /*2960*/  @!P3 LDG.E R17, desc[UR6][R20.64] ;  /* 0x000000061411b981 */ /* 0x000322000c1e1900 */
[----:B------:R-:W-:-:S04]  /*2970*/  @!P4 IMAD.WIDE R24, R53, 0x4, R20 ;  /* 0x000000043518c825 */ /* 0x000fc800078e0214 */
[----:B------:R-:W-:Y:S02]  /*2980*/  @!P5 IMAD.WIDE R32, R33, 0x4, R26 ;  /* 0x000000042120d825 */ /* 0x000fe400078e021a */
[----:B------:R-:W4:Y:S02]  /*2990*/  @!P4 LDG.E R24, desc[UR6][R24.64] ;  /* 0x000000061818c981 */ /* 0x000f24000c1e1900 */
[----:B0-----:R-:W-:Y:S02]  /*29a0*/  @!P5 IMAD.WIDE R30, R53, 0x8, R20 ;  /* 0x00000008351ed825 */ /* 0x001fe400078e0214 */
[----:B------:R-:W4:Y:S04]  /*29b0*/  @!P5 LDG.E R32, desc[UR6][R32.64] ;  /* 0x000000062020d981 */ /* 0x000f28000c1e1900 */
[----:B------:R0:W4:Y:S01]  /*29c0*/  @!P5 LDG.E R53, desc[UR6][R30.64] ;  /* 0x000000061e35d981 */ /* 0x000122000c1e1900 */
[----:B-----5:R-:W-:Y:S01]  /*29d0*/  @!P1 FADD R54, R51, R40 ;  /* 0x0000002833369221 */ /* 0x020fe20000000000 */
[----:B------:R-:W-:-:S04]  /*29e0*/  IMAD.MOV.U32 R40, RZ, RZ, -0x39e3c000 ;  /* 0xc61c4000ff287424 */ /* 0x000fc800078e00ff */
[----:B-1----:R-:W-:Y:S01]  /*29f0*/  FMNMX R21, R54, -10000, !PT ;  /* 0xc61c400036157809 */ /* 0x002fe20007800000 */
[----:B------:R-:W-:-:S03]  /*2a00*/  @!P6 FADD R40, R47, R49 ;  /* 0x000000312f28e221 */ /* 0x000fc60000000000 */
        /* <DEDUP_REMOVED lines=48> */
[----:B------:R-:W-:Y:S01]  /*2d10*/  FSETP.GT.AND P6, PT, R18, R21, PT ;  /* 0x000000151200720b */ /* 0x000fe20003fc4000 */
[----:B------:R-:W-:-:S03]  /*2d20*/  HFMA2 R20, -RZ, RZ, -6.109375, 2 ;  /* 0xc61c4000ff147431 */ /* 0x000fc600000001ff */
[----:B------:R-:W-:-:S04]  /*2d30*/  FSEL R21, R18, R21, P6 ;  /* 0x0000001512157208 */ /* 0x000fc80003000000 */
[----:B------:R-:W-:-:S04]  /*2d40*/  FSETP.GT.AND P6, PT, R38, R21, PT ;  /* 0x000000152600720b */ /* 0x000fc80003fc4000 */
[----:B------:R-:W-:Y:S02]  /*2d50*/  FSEL R21, R38, R21, P6 ;  /* 0x0000001526157208 */ /* 0x000fe40003000000 */
[----:B0-----:R-:W-:Y:S01]  /*2d60*/  MOV R30, 0xc61c4000 ;  /* 0xc61c4000001e7802 */ /* 0x001fe20000000f00 */
[----:B------:R-:W-:Y:S02]  /*2d70*/  IMAD.MOV.U32 R22, RZ, RZ, -0x39e3c000 ;  /* 0xc61c4000ff167424 */ /* 0x000fe400078e00ff */
[----:B------:R-:W-:Y:S02]  /*2d80*/  HFMA2 R23, -RZ, RZ, -6.109375, 2 ;  /* 0xc61c4000ff177431 */ /* 0x000fe400000001ff */
[----:B---3--:R-:W-:-:S05]  /*2d90*/  @!P0 FADD R20, R43, R45 ;  /* 0x0000002d2b148221 */ /* 0x008fca0000000000 */
[----:B------:R-:W-:Y:S01]  /*2da0*/  FSETP.GT.AND P0, PT, R20, R21, PT ;  /* 0x000000151400720b */ /* 0x000fe20003f04000 */
[----:B--2---:R-:W-:-:S03]  /*2db0*/  @!P2 FADD R30, R37, R19 ;  /* 0x00000013251ea221 */ /* 0x004fc60000000000 */
[----:B------:R-:W-:-:S04]  /*2dc0*/  FSEL R21, R20, R21, P0 ;  /* 0x0000001514157208 */ /* 0x000fc80000000000 */
[----:B------:R-:W-:-:S04]  /*2dd0*/  FSETP.GT.AND P0, PT, R30, R21, PT ;  /* 0x000000151e00720b */ /* 0x000fc80003f04000 */
[----:B------:R-:W-:Y:S01]  /*2de0*/  FSEL R21, R30, R21, P0 ;  /* 0x000000151e157208 */ /* 0x000fe20000000000 */
[----:B----4-:R-:W-:-:S05]  /*2df0*/  @!P3 FADD R22, R15, R17 ;  /* 0x000000110f16b221 */ /* 0x010fca0000000000 */
[----:B------:R-:W-:Y:S01]  /*2e00*/  FSETP.GT.AND P0, PT, R22, R21, PT ;  /* 0x000000151600720b */ /* 0x000fe20003f04000 */
[----:B------:R-:W-:-:S03]  /*2e10*/  @!P4 FADD R23, R35, R24 ;  /* 0x000000182317c221 */ /* 0x000fc60000000000 */
[----:B------:R-:W-:Y:S02]  /*2e20*/  FSEL R56, R22, R21, P0 ;  /* 0x0000001516387208 */ /* 0x000fe40000000000 */
[----:B------:R-:W-:Y:S02]  /*2e30*/  MOV R24, 0xc61c4000 ;  /* 0xc61c400000187802 */ /* 0x000fe40000000f00 */
[----:B------:R-:W-:Y:S01]  /*2e40*/  FSETP.GT.AND P0, PT, R23, R56, PT ;  /* 0x000000381700720b */ /* 0x000fe20003f04000 */
[----:B------:R-:W-:-:S03]  /*2e50*/  @!P5 FADD R24, R32, R53 ;  /* 0x000000352018d221 */ /* 0x000fc60000000000 */
[----:B------:R-:W-:-:S04]  /*2e60*/  FSEL R15, R23, R56, P0 ;  /* 0x00000038170f7208 */ /* 0x000fc80000000000 */
[----:B------:R-:W-:-:S04]  /*2e70*/  FSETP.GT.AND P0, PT, R24, R15, PT ;  /* 0x0000000f1800720b */ /* 0x000fc80003f04000 */
[----:B------:R-:W-:-:S09]  /*2e80*/  FSEL R15, R24, R15, P0 ;  /* 0x0000000f180f7208 */ /* 0x000fd20000000000 */
.L_x_1:
[----:B------:R-:W0:Y:S01]  /*2e90*/  SHFL.BFLY PT, R32, R15, 0x10, 0x1f ;  /* 0x0e001f000f207f89 */ /* 0x000e2200000e0000 */
[----:B------:R-:W-:-:S05]  /*2ea0*/  IMAD.U32 R21, RZ, RZ, UR8 ;  /* 0x00000008ff157e24 */ /* 0x000fca000f8e00ff */
[----:B------:R-:W-:Y:S02]  /*2eb0*/  ISETP.GE.AND P0, PT, R21, 0x21, PT ;  /* 0x000000211500780c */ /* 0x000fe40003f06270 */
[----:B0-----:R-:W-:-:S05]  /*2ec0*/  FMNMX R32, R32, R15, !PT ;  /* 0x0000000f20207209 */ /* 0x001fca0007800000 */
[----:B------:R-:W0:Y:S02]  /*2ed0*/  SHFL.BFLY PT, R17, R32, 0x8, 0x1f ;  /* 0x0d001f0020117f89 */ /* 0x000e2400000e0000 */
[----:B0-----:R-:W-:-:S05]  /*2ee0*/  FMNMX R17, R32, R17, !PT ;  /* 0x0000001120117209 */ /* 0x001fca0007800000 */
[----:B------:R-:W0:Y:S02]  /*2ef0*/  SHFL.BFLY PT, R56, R17, 0x4, 0x1f ;  /* 0x0c801f0011387f89 */ /* 0x000e2400000e0000 */
[----:B0-----:R-:W-:-:S05]  /*2f00*/  FMNMX R56, R17, R56, !PT ;  /* 0x0000003811387209 */ /* 0x001fca0007800000 */
[----:B------:R-:W0:Y:S02]  /*2f10*/  SHFL.BFLY PT, R19, R56, 0x2, 0x1f ;  /* 0x0c401f0038137f89 */ /* 0x000e2400000e0000 */
[----:B0-----:R-:W-:-:S05]  /*2f20*/  FMNMX R19, R56, R19, !PT ;  /* 0x0000001338137209 */ /* 0x001fca0007800000 */
[----:B------:R-:W0:Y:S02]  /*2f30*/  SHFL.BFLY PT, R58, R19, 0x1, 0x1f ;  /* 0x0c201f00133a7f89 */ /* 0x000e2400000e0000 */
[----:B0-----:R-:W-:Y:S01]  /*2f40*/  FMNMX R25, R19, R58, !PT ;  /* 0x0000003a13197209 */ /* 0x001fe20007800000 */
[----:B------:R-:W-:Y:S06]  /*2f50*/  @!P0 BRA `(.L_x_2) ;  /* 0x0000000000648947 */ /* 0x000fec0003800000 */
[----:B------:R-:W-:Y:S01]  /*2f60*/  LOP3.LUT P2, R15, R29, 0x1f, RZ, 0xc0, !PT ;  /* 0x0000001f1d0f7812 */ /* 0x000fe2000784c0ff */
[----:B------:R-:W0:-:S12]  /*2f70*/  LDCU UR4, c[0x0][0x360] ;  /* 0x00006c00ff0477ac */ /* 0x000e180008000800 */
[----:B------:R-:W1:Y:S01]  /*2f80*/  @!P2 S2R R32, SR_CgaCtaId ;  /* 0x000000000020a919 */ /* 0x000e620000008800 */
[----:B------:R-:W-:Y:S01]  /*2f90*/  @!P2 MOV R17, 0x400 ;  /* 0x000004000011a802 */ /* 0x000fe20000000f00 */
[----:B0-----:R-:W-:-:S06]  /*2fa0*/  USHF.R.U32.HI UR4, URZ, 0x5, UR4 ;  /* 0x00000005ff047899 */ /* 0x001fcc0008011604 */
[----:B------:R-:W-:-:S13]  /*2fb0*/  ISETP.GE.U32.AND P3, PT, R15, UR4, PT ;  /* 0x000000040f007c0c */ /* 0x000fda000bf66070 */
[----:B------:R-:W0:Y:S01]  /*2fc0*/  @!P3 S2R R56, SR_CgaCtaId ;  /* 0x000000000038b919 */ /* 0x000e220000008800 */
[----:B------:R-:W-:Y:S02]  /*2fd0*/  @!P3 MOV R19, 0x400 ;  /* 0x000004000013b802 */ /* 0x000fe40000000f00 */
[----:B-1----:R-:W-:-:S04]  /*2fe0*/  @!P2 LEA R17, R32, R17, 0x18 ;  /* 0x000000112011a211 */ /* 0x002fc800078ec0ff */
[----:B------:R-:W-:-:S05]  /*2ff0*/  @!P2 LEA R32, R28, R17, 0x2 ;  /* 0x000000111c20a211 */ /* 0x000fca00078e10ff */
[----:B------:R1:W-:Y:S01]  /*3000*/  @!P2 STS [R32], R25 ;  /* 0x000000192000a388 */ /* 0x0003e20000000800 */
[----:B------:R-:W-:Y:S01]  /*3010*/  BAR.SYNC.DEFER_BLOCKING 0x0 ;  /* 0x0000000000007b1d */ /* 0x000fe20000010000 */
[----:B------:R-:W-:Y:S02]  /*3020*/  ISETP.GE.AND P2, PT, R41, 0x2, PT ;  /* 0x000000022900780c */ /* 0x000fe40003f46270 */
[----:B0-----:R-:W-:-:S04]  /*3030*/  @!P3 LEA R56, R56, R19, 0x18 ;  /* 0x000000133838b211 */ /* 0x001fc800078ec0ff */
[----:B------:R-:W-:-:S05]  /*3040*/  @!P3 LEA R15, R15, R56, 0x2 ;  /* 0x000000380f0fb211 */ /* 0x000fca00078e10ff */
[----:B------:R1:W0:Y:S01]  /*3050*/  @!P3 LDS R25, [R15] ;  /* 0x000000000f19b984 */ /* 0x0002220000000800 */
[----:B------:R-:W-:Y:S06]  /*3060*/  BAR.SYNC.DEFER_BLOCKING 0x0 ;  /* 0x0000000000007b1d */ /* 0x000fec0000010000 */
[----:B------:R-:W-:Y:S05]  /*3070*/  @!P2 BRA `(.L_x_3) ;  /* 0x000000000018a947 */ /* 0x000fea0003800000 */
[----:B-1----:R-:W-:-:S07]  /*3080*/  IMAD.MOV.U32 R32, RZ, RZ, 0x1 ;  /* 0x00000001ff207424 */ /* 0x002fce00078e00ff */
.L_x_4:
[----:B0-----:R0:W1:Y:S02]  /*3090*/  SHFL.BFLY PT, R56, R25, R32, 0x1f ;  /* 0x0c001f2019387589 */ /* 0x00106400000e0000 */
[----:B0-----:R-:W-:-:S04]  /*30a0*/  SHF.L.U32 R32, R32, 0x1, RZ ;  /* 0x0000000120207819 */ /* 0x001fc800000006ff */
[----:B------:R-:W-:Y:S02]  /*30b0*/  ISETP.GE.AND P2, PT, R32, R41, PT ;  /* 0x000000292000720c */ /* 0x000fe40003f46270 */
[----:B-1----:R-:W-:-:S11]  /*30c0*/  FMNMX R25, R56, R25, !PT ;  /* 0x0000001938197209 */ /* 0x002fd60007800000 */
[----:B------:R-:W-:Y:S05]  /*30d0*/  @!P2 BRA `(.L_x_4) ;  /* 0xfffffffc00eca947 */ /* 0x000fea000383ffff */
.L_x_3:
[----:B01----:R0:W1:Y:S02]  /*30e0*/  SHFL.IDX PT, R25, R25, R28, 0x1f ;  /* 0x00001f1c19197589 */ /* 0x00306400000e0000 */
.L_x_2:
[C---:B-1----:R-:W-:Y:S01]  /*30f0*/  FADD R54, -R25.reuse, R54 ;  /* 0x0000003619367221 */ /* 0x042fe20000000100 */
[C---:B------:R-:W-:Y:S01]  /*3100*/  FADD R36, -R25.reuse, R36 ;  /* 0x0000002419247221 */ /* 0x040fe20000000100 */
[C---:B------:R-:W-:Y:S01]  /*3110*/  FADD R11, -R25.reuse, R11 ;  /* 0x0000000b190b7221 */ /* 0x040fe20000000100 */
[C---:B------:R-:W-:Y:S01]  /*3120*/  FADD R13, -R25.reuse, R13 ;  /* 0x0000000d190d7221 */ /* 0x040fe20000000100 */
[----:B------:R-:W-:Y:S01]  /*3130*/  FMUL R54, R54, 1.4426950216293334961 ;  /* 0x3fb8aa3b36367820 */ /* 0x000fe20000400000 */
[----:B------:R-:W-:Y:S01]  /*3140*/  FMUL R35, R36, 1.4426950216293334961 ;  /* 0x3fb8aa3b24237820 */ /* 0x000fe20000400000 */
[----:B------:R-:W-:Y:S01]  /*3150*/  FADD R9, -R25, R9 ;  /* 0x0000000919097221 */ /* 0x000fe20000000100 */
[----:B------:R-:W-:Y:S01]  /*3160*/  FMUL R11, R11, 1.4426950216293334961 ;  /* 0x3fb8aa3b0b0b7820 */ /* 0x000fe20000400000 */
[----:B------:R-:W-:Y:S01]  /*3170*/  FADD R15, -R25, R34 ;  /* 0x00000022190f7221 */ /* 0x000fe20000000100 */
[C---:B------:R-:W-:Y:S01]  /*3180*/  FSETP.GEU.AND P2, PT, R54.reuse, -126, PT ;  /* 0xc2fc00003600780b */ /* 0x040fe20003f4e000 */
[----:B------:R-:W-:Y:S01]  /*3190*/  FMUL R13, R13, 1.4426950216293334961 ;  /* 0x3fb8aa3b0d0d7820 */ /* 0x000fe20000400000 */
[----:B------:R-:W-:Y:S01]  /*31a0*/  FSETP.GEU.AND P4, PT, R35, -126, PT ;  /* 0xc2fc00002300780b */ /* 0x000fe20003f8e000 */
[----:B------:R-:W-:Y:S01]  /*31b0*/  FMUL R9, R9, 1.4426950216293334961 ;  /* 0x3fb8aa3b09097820 */ /* 0x000fe20000400000 */
[----:B------:R-:W-:Y:S01]  /*31c0*/  FADD R7, -R25, R7 ;  /* 0x0000000719077221 */ /* 0x000fe20000000100 */
[----:B------:R-:W-:Y:S01]  /*31d0*/  FMUL R15, R15, 1.4426950216293334961 ;  /* 0x3fb8aa3b0f0f7820 */ /* 0x000fe20000400000 */
[----:B------:R-:W-:Y:S01]  /*31e0*/  FSETP.GEU.AND P3, PT, R11, -126, PT ;  /* 0xc2fc00000b00780b */ /* 0x000fe20003f6e000 */
[----:B------:R-:W-:Y:S01]  /*31f0*/  FADD R5, -R25, R5 ;  /* 0x0000000519057221 */ /* 0x000fe20000000100 */
[----:B------:R-:W-:Y:S01]  /*3200*/  FMUL R7, R7, 1.4426950216293334961 ;  /* 0x3fb8aa3b07077820 */ /* 0x000fe20000400000 */
[----:B------:R-:W-:Y:S01]  /*3210*/  FSETP.GEU.AND P6, PT, R13, -126, PT ;  /* 0xc2fc00000d00780b */ /* 0x000fe20003fce000 */
[----:B------:R-:W-:Y:S01]  /*3220*/  FADD R50, -R25, R50 ;  /* 0x0000003219327221 */ /* 0x000fe20000000100 */
[----:B------:R-:W-:Y:S01]  /*3230*/  FSETP.GEU.AND P5, PT, R9, -126, PT ;  /* 0xc2fc00000900780b */ /* 0x000fe20003fae000 */
[----:B------:R-:W-:Y:S01]  /*3240*/  FMUL R5, R5, 1.4426950216293334961 ;  /* 0x3fb8aa3b05057820 */ /* 0x000fe20000400000 */
[----:B------:R-:W-:Y:S01]  /*3250*/  @!P2 FMUL R54, R54, 0.5 ;  /* 0x3f0000003636a820 */ /* 0x000fe20000400000 */
[----:B------:R-:W-:Y:S01]  /*3260*/  FADD R52, -R25, R52 ;  /* 0x0000003419347221 */ /* 0x000fe20000000100 */
[----:B------:R-:W-:Y:S01]  /*3270*/  @!P4 FMUL R35, R35, 0.5 ;  /* 0x3f0000002323c820 */ /* 0x000fe20000400000 */
[----:B------:R-:W-:Y:S01]  /*3280*/  FMUL R50, R50, 1.4426950216293334961 ;  /* 0x3fb8aa3b32327820 */ /* 0x000fe20000400000 */
[----:B------:R-:W1:Y:S01]  /*3290*/  MUFU.EX2 R36, R54 ;  /* 0x0000003600247308 */ /* 0x000e620000000800 */
[----:B------:R-:W-:Y:S01]  /*32a0*/  FADD R48, -R25, R48 ;  /* 0x0000003019307221 */ /* 0x000fe20000000100 */
[----:B------:R-:W-:Y:S01]  /*32b0*/  @!P3 FMUL R11, R11, 0.5 ;  /* 0x3f0000000b0bb820 */ /* 0x000fe20000400000 */
[----:B------:R-:W-:Y:S01]  /*32c0*/  FMUL R52, R52, 1.4426950216293334961 ;  /* 0x3fb8aa3b34347820 */ /* 0x000fe20000400000 */
[----:B------:R-:W-:Y:S01]  /*32d0*/  FADD R46, -R25, R46 ;  /* 0x0000002e192e7221 */ /* 0x000fe20000000100 */
[----:B------:R-:W-:Y:S01]  /*32e0*/  @!P6 FMUL R13, R13, 0.5 ;  /* 0x3f0000000d0de820 */ /* 0x000fe20000400000 */
[----:B------:R-:W-:Y:S01]  /*32f0*/  FMUL R48, R48, 1.4426950216293334961 ;  /* 0x3fb8aa3b30307820 */ /* 0x000fe20000400000 */
[----:B------:R-:W-:Y:S01]  /*3300*/  @!P5 FMUL R9, R9, 0.5 ;  /* 0x3f0000000909d820 */ /* 0x000fe20000400000 */
[----:B------:R-:W2:Y:S01]  /*3310*/  MUFU.EX2 R35, R35 ;  /* 0x0000002300237308 */ /* 0x000ea20000000800 */
[----:B------:R-:W-:Y:S01]  /*3320*/  FMUL R46, R46, 1.4426950216293334961 ;  /* 0x3fb8aa3b2e2e7820 */ /* 0x000fe20000400000 */
[C---:B------:R-:W-:Y:S01]  /*3330*/  FADD R44, -R25.reuse, R44 ;  /* 0x0000002c192c7221 */ /* 0x040fe20000000100 */
[C---:B------:R-:W-:Y:S01]  /*3340*/  FADD R17, -R25.reuse, R14 ;  /* 0x0000000e19117221 */ /* 0x040fe20000000100 */
[C---:B------:R-:W-:Y:S01]  /*3350*/  FADD R19, -R25.reuse, R16 ;  /* 0x0000001019137221 */ /* 0x040fe20000000100 */
[----:B------:R-:W-:Y:S01]  /*3360*/  FADD R40, -R25, R40 ;  /* 0x0000002819287221 */ /* 0x000fe20000000100 */
[----:B------:R-:W-:Y:S01]  /*3370*/  FMUL R44, R44, 1.4426950216293334961 ;  /* 0x3fb8aa3b2c2c7820 */ /* 0x000fe20000400000 */
[----:B------:R-:W-:Y:S01]  /*3380*/  FMUL R17, R17, 1.4426950216293334961 ;  /* 0x3fb8aa3b11117820 */ /* 0x000fe20000400000 */
[----:B------:R3:W4:Y:S01]  /*3390*/  MUFU.EX2 R34, R11 ;  /* 0x0000000b00227308 */ /* 0x0007220000000800 */
[----:B-1----:R-:W-:Y:S01]  /*33a0*/  @!P2 FMUL R36, R36, R36 ;  /* 0x000000242424a220 */ /* 0x002fe20000400000 */
[----:B------:R-:W-:Y:S01]  /*33b0*/  FSETP.GEU.AND P2, PT, R15, -126, PT ;  /* 0xc2fc00000f00780b */ /* 0x000fe20003f4e000 */
[----:B------:R-:W-:Y:S01]  /*33c0*/  FMUL R19, R19, 1.4426950216293334961 ;  /* 0x3fb8aa3b13137820 */ /* 0x000fe20000400000 */
[C---:B------:R-:W-:Y:S01]  /*33d0*/  FADD R21, -R25.reuse, R18 ;  /* 0x0000001219157221 */ /* 0x040fe20000000100 */
[C---:B------:R-:W-:Y:S01]  /*33e0*/  FADD R42, -R25.reuse, R42 ;  /* 0x0000002a192a7221 */ /* 0x040fe20000000100 */
[----:B------:R-:W-:Y:S01]  /*33f0*/  FMUL R40, R40, 1.4426950216293334961 ;  /* 0x3fb8aa3b28287820 */ /* 0x000fe20000400000 */
[----:B------:R-:W-:Y:S01]  /*3400*/  FADD R38, -R25, R38 ;  /* 0x0000002619267221 */ /* 0x000fe20000000100 */
[----:B------:R1:W5:Y:S01]  /*3410*/  MUFU.EX2 R32, R13 ;  /* 0x0000000d00207308 */ /* 0x0003620000000800 */
[----:B--2---:R-:W-:Y:S01]  /*3420*/  @!P4 FMUL R35, R35, R35 ;  /* 0x000000232323c220 */ /* 0x004fe20000400000 */
[----:B------:R-:W-:Y:S01]  /*3430*/  FSETP.GEU.AND P4, PT, R7, -126, PT ;  /* 0xc2fc00000700780b */ /* 0x000fe20003f8e000 */
[----:B---3--:R-:W-:Y:S01]  /*3440*/  FADD R11, -R25, R0 ;  /* 0x00000000190b7221 */ /* 0x008fe20000000100 */
[----:B------:R-:W-:Y:S01]  /*3450*/  FMUL R21, R21, 1.4426950216293334961 ;  /* 0x3fb8aa3b15157820 */ /* 0x000fe20000400000 */
[----:B------:R-:W-:Y:S01]  /*3460*/  FMUL R42, R42, 1.4426950216293334961 ;  /* 0x3fb8aa3b2a2a7820 */ /* 0x000fe20000400000 */
[----:B------:R-:W-:Y:S01]  /*3470*/  FMUL R38, R38, 1.4426950216293334961 ;  /* 0x3fb8aa3b26267820 */ /* 0x000fe20000400000 */
[----:B------:R-:W-:Y:S01]  /*3480*/  @!P2 FMUL R15, R15, 0.5 ;  /* 0x3f0000000f0fa820 */ /* 0x000fe20000400000 */
[----:B------:R2:W3:Y:S01]  /*3490*/  MUFU.EX2 R33, R9 ;  /* 0x0000000900217308 */ /* 0x0004e20000000800 */
[----:B-1----:R-:W-:Y:S01]  /*34a0*/  FADD R13, -R25, R2 ;  /* 0x00000002190d7221 */ /* 0x002fe20000000100 */
[----:B------:R-:W-:Y:S01]  /*34b0*/  FMUL R11, R11, 1.4426950216293334961 ;  /* 0x3fb8aa3b0b0b7820 */ /* 0x000fe20000400000 */
[----:B----4-:R-:W-:Y:S01]  /*34c0*/  @!P3 FMUL R34, R34, R34 ;  /* 0x000000222222b220 */ /* 0x010fe20000400000 */
[----:B------:R-:W-:Y:S01]  /*34d0*/  FSETP.GEU.AND P3, PT, R5, -126, PT ;  /* 0xc2fc00000500780b */ /* 0x000fe20003f6e000 */
[----:B------:R-:W-:Y:S01]  /*34e0*/  FMUL R13, R13, 1.4426950216293334961 ;  /* 0x3fb8aa3b0d0d7820 */ /* 0x000fe20000400000 */
[----:B------:R-:W-:Y:S01]  /*34f0*/  FADD R31, -R25, R20 ;  /* 0x00000014191f7221 */ /* 0x000fe20000000100 */
[----:B------:R-:W-:Y:S01]  /*3500*/  @!P4 FMUL R7, R7, 0.5 ;  /* 0x3f0000000707c820 */ /* 0x000fe20000400000 */
[----:B------:R1:W4:Y:S01]  /*3510*/  MUFU.EX2 R0, R15 ;  /* 0x0000000f00007308 */ /* 0x0003220000000800 */
[----:B--2---:R-:W-:Y:S01]  /*3520*/  FADD R9, -R25, R3 ;  /* 0x0000000319097221 */ /* 0x004fe20000000100 */
[----:B-----5:R-:W-:Y:S01]  /*3530*/  @!P6 FMUL R32, R32, R32 ;  /* 0x000000202020e220 */ /* 0x020fe20000400000 */
[----:B------:R-:W-:Y:S01]  /*3540*/  FSETP.GEU.AND P6, PT, R11, -126, PT ;  /* 0xc2fc00000b00780b */ /* 0x000fe20003fce000 */
[----:B------:R-:W-:Y:S01]  /*3550*/  FADD R30, -R25, R30 ;  /* 0x0000001e191e7221 */ /* 0x000fe20000000100 */
[----:B------:R-:W-:Y:S01]  /*3560*/  FMUL R9, R9, 1.4426950216293334961 ;  /* 0x3fb8aa3b09097820 */ /* 0x000fe20000400000 */
[----:B------:R-:W-:-:S02]  /*3570*/  FADD R24, -R25, R24 ;  /* 0x0000001819187221 */ /* 0x000fc40000000100 */
[----:B------:R2:W5:Y:S01]  /*3580*/  MUFU.EX2 R2, R7 ;  /* 0x0000000700027308 */ /* 0x0005620000000800 */
[----:B-1----:R-:W-:Y:S01]  /*3590*/  FADD R15, -R25, R4 ;  /* 0x00000004190f7221 */ /* 0x002fe20000000100 */
[----:B---3--:R-:W-:Y:S01]  /*35a0*/  @!P5 FMUL R33, R33, R33 ;  /* 0x000000212121d220 */ /* 0x008fe20000400000 */
[----:B------:R-:W-:Y:S01]  /*35b0*/  FSETP.GEU.AND P5, PT, R13, -126, PT ;  /* 0xc2fc00000d00780b */ /* 0x000fe20003fae000 */
[----:B------:R-:W-:-:S04]  /*35c0*/  @!P3 FMUL R5, R5, 0.5 ;  /* 0x3f0000000505b820 */ /* 0x000fc80000400000 */
[----:B------:R-:W-:Y:S01]  /*35d0*/  @!P6 FMUL R11, R11, 0.5 ;  /* 0x3f0000000b0be820 */ /* 0x000fe20000400000 */
[----:B--2---:R-:W-:Y:S01]  /*35e0*/  FMUL R7, R15, 1.4426950216293334961 ;  /* 0x3fb8aa3b0f077820 */ /* 0x004fe20000400000 */
[----:B----4-:R-:W-:Y:S01]  /*35f0*/  @!P2 FMUL R0, R0, R0 ;  /* 0x000000000000a220 */ /* 0x010fe20000400000 */
[----:B------:R-:W-:Y:S01]  /*3600*/  FSETP.GEU.AND P2, PT, R9, -126, PT ;  /* 0xc2fc00000900780b */ /* 0x000fe20003f4e000 */
[----:B------:R-:W1:Y:S01]  /*3610*/  MUFU.EX2 R3, R5 ;  /* 0x0000000500037308 */ /* 0x000e620000000800 */
[----:B------:R-:W-:Y:S01]  /*3620*/  FADD R15, -R25, R6 ;  /* 0x00000006190f7221 */ /* 0x000fe20000000100 */
[----:B------:R-:W-:Y:S02]  /*3630*/  FADD R37, R33, R0 ;  /* 0x0000000021257221 */ /* 0x000fe40000000000 */
[----:B------:R-:W-:Y:S01]  /*3640*/  @!P5 FMUL R13, R13, 0.5 ;  /* 0x3f0000000d0dd820 */ /* 0x000fe20000400000 */
[----:B-----5:R-:W-:Y:S01]  /*3650*/  @!P4 FMUL R2, R2, R2 ;  /* 0x000000020202c220 */ /* 0x020fe20000400000 */
[----:B------:R-:W-:Y:S01]  /*3660*/  FSETP.GEU.AND P4, PT, R7, -126, PT ;  /* 0xc2fc00000700780b */ /* 0x000fe20003f8e000 */
[----:B------:R-:W-:Y:S01]  /*3670*/  FMUL R15, R15, 1.4426950216293334961 ;  /* 0x3fb8aa3b0f0f7820 */ /* 0x000fe20000400000 */
[----:B------:R2:W3:Y:S04]  /*3680*/  MUFU.EX2 R4, R11 ;  /* 0x0000000b00047308 */ /* 0x0004e80000000800 */
[----:B------:R-:W-:-:S04]  /*3690*/  @!P2 FMUL R9, R9, 0.5 ;  /* 0x3f0000000909a820 */ /* 0x000fc80000400000 */
[----:B------:R4:W5:Y:S01]  /*36a0*/  MUFU.EX2 R5, R13 ;  /* 0x0000000d00057308 */ /* 0x0009620000000800 */
[----:B--2---:R-:W-:Y:S01]  /*36b0*/  FADD R11, -R25, R8 ;  /* 0x00000008190b7221 */ /* 0x004fe20000000100 */
[----:B-1----:R-:W-:Y:S01]  /*36c0*/  @!P3 FMUL R3, R3, R3 ;  /* 0x000000030303b220 */ /* 0x002fe20000400000 */
[----:B------:R-:W-:Y:S01]  /*36d0*/  @!P4 FMUL R7, R7, 0.5 ;  /* 0x3f0000000707c820 */ /* 0x000fe20000400000 */
[----:B------:R-:W-:Y:S01]  /*36e0*/  FSETP.GEU.AND P3, PT, R52, -126, PT ;  /* 0xc2fc00003400780b */ /* 0x000fe20003f6e000 */
[----:B------:R-:W-:-:S03]  /*36f0*/  FMUL R11, R11, 1.4426950216293334961 ;  /* 0x3fb8aa3b0b0b7820 */ /* 0x000fc60000400000 */
[----:B------:R-:W1:Y:S01]  /*3700*/  MUFU.EX2 R6, R9 ;  /* 0x0000000900067308 */ /* 0x000e620000000800 */
[----:B---3--:R-:W-:Y:S01]  /*3710*/  @!P6 FMUL R4, R4, R4 ;  /* 0x000000040404e220 */ /* 0x008fe20000400000 */
[----:B------:R-:W-:Y:S01]  /*3720*/  FSETP.GEU.AND P6, PT, R15, -126, PT ;  /* 0xc2fc00000f00780b */ /* 0x000fe20003fce000 */
[----:B----4-:R-:W-:-:S04]  /*3730*/  FADD R13, -R25, R10 ;  /* 0x0000000a190d7221 */ /* 0x010fc80000000100 */
[----:B------:R-:W-:Y:S01]  /*3740*/  FMUL R13, R13, 1.4426950216293334961 ;  /* 0x3fb8aa3b0d0d7820 */ /* 0x000fe20000400000 */
[----:B------:R-:W2:Y:S01]  /*3750*/  MUFU.EX2 R7, R7 ;  /* 0x0000000700077308 */ /* 0x000ea20000000800 */
[----:B-----5:R-:W-:Y:S01]  /*3760*/  @!P5 FMUL R5, R5, R5 ;  /* 0x000000050505d220 */ /* 0x020fe20000400000 */
[----:B------:R-:W-:Y:S01]  /*3770*/  FSETP.GEU.AND P5, PT, R50, -126, PT ;  /* 0xc2fc00003200780b */ /* 0x000fe20003fae000 */
[----:B------:R-:W-:Y:S02]  /*3780*/  @!P3 FMUL R52, R52, 0.5 ;  /* 0x3f0000003434b820 */ /* 0x000fe40000400000 */
[----:B------:R-:W-:Y:S02]  /*3790*/  FADD R43, R4, R5 ;  /* 0x00000005042b7221 */ /* 0x000fe40000000000 */
[----:B------:R-:W-:Y:S01]  /*37a0*/  @!P6 FMUL R15, R15, 0.5 ;  /* 0x3f0000000f0fe820 */ /* 0x000fe20000400000 */
[----:B------:R-:W3:Y:S01]  /*37b0*/  MUFU.EX2 R8, R52 ;  /* 0x0000003400087308 */ /* 0x000ee20000000800 */
[----:B-1----:R-:W-:Y:S01]  /*37c0*/  @!P2 FMUL R6, R6, R6 ;  /* 0x000000060606a220 */ /* 0x002fe20000400000 */
[----:B------:R-:W-:-:S05]  /*37d0*/  FSETP.GEU.AND P2, PT, R11, -126, PT ;  /* 0xc2fc00000b00780b */ /* 0x000fca0003f4e000 */
[----:B------:R-:W-:Y:S01]  /*37e0*/  @!P5 FMUL R50, R50, 0.5 ;  /* 0x3f0000003232d820 */ /* 0x000fe20000400000 */
[----:B------:R1:W4:Y:S01]  /*37f0*/  MUFU.EX2 R9, R15 ;  /* 0x0000000f00097308 */ /* 0x0003220000000800 */
[----:B--2---:R-:W-:Y:S01]  /*3800*/  @!P4 FMUL R7, R7, R7 ;  /* 0x000000070707c220 */ /* 0x004fe20000400000 */
[----:B------:R-:W-:-:S05]  /*3810*/  FSETP.GEU.AND P4, PT, R48, -126, PT ;  /* 0xc2fc00003000780b */ /* 0x000fca0003f8e000 */
[----:B------:R-:W-:Y:S01]  /*3820*/  @!P2 FMUL R11, R11, 0.5 ;  /* 0x3f0000000b0ba820 */ /* 0x000fe20000400000 */
[----:B------:R-:W2:Y:S01]  /*3830*/  MUFU.EX2 R10, R50 ;  /* 0x00000032000a7308 */ /* 0x000ea20000000800 */
[----:B-1----:R-:W-:Y:S01]  /*3840*/  FADD R15, -R25, R12 ;  /* 0x0000000c190f7221 */ /* 0x002fe20000000100 */
[----:B---3--:R-:W-:Y:S01]  /*3850*/  @!P3 FMUL R8, R8, R8 ;  /* 0x000000080808b220 */ /* 0x008fe20000400000 */
[----:B------:R-:W-:Y:S02]  /*3860*/  FSETP.GEU.AND P3, PT, R13, -126, PT ;  /* 0xc2fc00000d00780b */ /* 0x000fe40003f6e000 */
[----:B------:R-:W-:Y:S02]  /*3870*/  FMUL R15, R15, 1.4426950216293334961 ;  /* 0x3fb8aa3b0f0f7820 */ /* 0x000fe40000400000 */
[----:B------:R-:W-:Y:S01]  /*3880*/  @!P4 FMUL R48, R48, 0.5 ;  /* 0x3f0000003030c820 */ /* 0x000fe20000400000 */
[----:B------:R-:W1:Y:S01]  /*3890*/  MUFU.EX2 R11, R11 ;  /* 0x0000000b000b7308 */ /* 0x000e620000000800 */
[----:B----4-:R-:W-:Y:S01]  /*38a0*/  @!P6 FMUL R9, R9, R9 ;  /* 0x000000090909e220 */ /* 0x010fe20000400000 */
[----:B------:R-:W-:-:S06]  /*38b0*/  FSETP.GEU.AND P6, PT, R46, -126, PT ;  /* 0xc2fc00002e00780b */ /* 0x000fcc0003fce000 */
[----:B------:R-:W3:Y:S01]  /*38c0*/  MUFU.EX2 R12, R48 ;  /* 0x00000030000c7308 */ /* 0x000ee20000000800 */
[----:B--2---:R-:W-:Y:S01]  /*38d0*/  @!P5 FMUL R10, R10, R10 ;  /* 0x0000000a0a0ad220 */ /* 0x004fe20000400000 */
[----:B------:R-:W-:Y:S01]  /*38e0*/  FSETP.GEU.AND P5, PT, R15, -126, PT ;  /* 0xc2fc00000f00780b */ /* 0x000fe20003fae000 */
[----:B------:R-:W-:-:S04]  /*38f0*/  @!P3 FMUL R13, R13, 0.5 ;  /* 0x3f0000000d0db820 */ /* 0x000fc80000400000 */
[----:B------:R-:W-:Y:S01]  /*3900*/  @!P6 FMUL R46, R46, 0.5 ;  /* 0x3f0000002e2ee820 */ /* 0x000fe20000400000 */
[----:B-1----:R-:W-:Y:S01]  /*3910*/  @!P2 FMUL R11, R11, R11 ;  /* 0x0000000b0b0ba220 */ /* 0x002fe20000400000 */
[----:B------:R-:W-:Y:S02]  /*3920*/  FSETP.GEU.AND P2, PT, R44, -126, PT ;  /* 0xc2fc00002c00780b */ /* 0x000fe40003f4e000 */
[----:B------:R-:W1:Y:S04]  /*3930*/  MUFU.EX2 R14, R46 ;  /* 0x0000002e000e7308 */ /* 0x000e680000000800 */
[----:B------:R-:W-:Y:S01]  /*3940*/  @!P5 FMUL R15, R15, 0.5 ;  /* 0x3f0000000f0fd820 */ /* 0x000fe20000400000 */
[----:B---3--:R-:W-:Y:S01]  /*3950*/  @!P4 FMUL R12, R12, R12 ;  /* 0x0000000c0c0cc220 */ /* 0x008fe20000400000 */
[----:B------:R-:W-:-:S02]  /*3960*/  FSETP.GEU.AND P4, PT, R17, -126, PT ;  /* 0xc2fc00001100780b */ /* 0x000fc40003f8e000 */
[----:B------:R-:W2:Y:S03]  /*3970*/  MUFU.EX2 R13, R13 ;  /* 0x0000000d000d7308 */ /* 0x000ea60000000800 */
[----:B------:R-:W-:-:S05]  /*3980*/  @!P2 FMUL R44, R44, 0.5 ;  /* 0x3f0000002c2ca820 */ /* 0x000fca0000400000 */
[----:B------:R-:W3:Y:S01]  /*3990*/  MUFU.EX2 R15, R15 ;  /* 0x0000000f000f7308 */ /* 0x000ee20000000800 */
[----:B-1----:R-:W-:Y:S01]  /*39a0*/  @!P6 FMUL R14, R14, R14 ;  /* 0x0000000e0e0ee220 */ /* 0x002fe20000400000 */
[----:B------:R-:W-:Y:S01]  /*39b0*/  FSETP.GEU.AND P6, PT, R19, -126, PT ;  /* 0xc2fc00001300780b */ /* 0x000fe20003fce000 */
[----:B------:R-:W-:-:S05]  /*39c0*/  @!P4 FMUL R17, R17, 0.5 ;  /* 0x3f0000001111c820 */ /* 0x000fca0000400000 */
[----:B------:R1:W4:Y:S01]  /*39d0*/  MUFU.EX2 R16, R44 ;  /* 0x0000002c00107308 */ /* 0x0003220000000800 */
[----:B--2---:R-:W-:Y:S01]  /*39e0*/  @!P3 FMUL R13, R13, R13 ;  /* 0x0000000d0d0db220 */ /* 0x004fe20000400000 */
[----:B------:R-:W-:-:S05]  /*39f0*/  FSETP.GEU.AND P3, PT, R42, -126, PT ;  /* 0xc2fc00002a00780b */ /* 0x000fca0003f6e000 */
[----:B------:R-:W-:Y:S01]  /*3a00*/  @!P6 FMUL R19, R19, 0.5 ;  /* 0x3f0000001313e820 */ /* 0x000fe20000400000 */
[----:B------:R-:W2:Y:S01]  /*3a10*/  MUFU.EX2 R17, R17 ;  /* 0x0000001100117308 */ /* 0x000ea20000000800 */
[----:B---3--:R-:W-:Y:S01]  /*3a20*/  @!P5 FMUL R15, R15, R15 ;  /* 0x0000000f0f0fd220 */ /* 0x008fe20000400000 */
[----:B------:R-:W-:Y:S01]  /*3a30*/  FSETP.GEU.AND P5, PT, R40, -126, PT ;  /* 0xc2fc00002800780b */ /* 0x000fe20003fae000 */
[----:B-1----:R-:W-:Y:S01]  /*3a40*/  FMUL R44, R30, 1.4426950216293334961 ;  /* 0x3fb8aa3b1e2c7820 */ /* 0x002fe20000400000 */
[----:B------:R-:W-:-:S03]  /*3a50*/  FADD R30, -R25, R22 ;  /* 0x00000016191e7221 */ /* 0x000fc60000000100 */
[----:B------:R-:W-:Y:S01]  /*3a60*/  @!P3 FMUL R42, R42, 0.5 ;  /* 0x3f0000002a2ab820 */ /* 0x000fe20000400000 */
[----:B------:R-:W1:Y:S01]  /*3a70*/  MUFU.EX2 R19, R19 ;  /* 0x0000001300137308 */ /* 0x000e620000000800 */
[----:B----4-:R-:W-:Y:S01]  /*3a80*/  @!P2 FMUL R16, R16, R16 ;  /* 0x000000101010a220 */ /* 0x010fe20000400000 */
[----:B------:R-:W-:Y:S01]  /*3a90*/  FSETP.GEU.AND P2, PT, R21, -126, PT ;  /* 0xc2fc00001500780b */ /* 0x000fe20003f4e000 */
[----:B------:R-:W-:Y:S01]  /*3aa0*/  FMUL R45, R30, 1.4426950216293334961 ;  /* 0x3fb8aa3b1e2d7820 */ /* 0x000fe20000400000 */
[----:B------:R-:W-:Y:S01]  /*3ab0*/  FADD R30, -R25, R23 ;  /* 0x00000017191e7221 */ /* 0x000fe20000000100 */
[----:B------:R-:W-:Y:S02]  /*3ac0*/  FADD R25, R36, R35 ;  /* 0x0000002324197221 */ /* 0x000fe40000000000 */
[----:B------:R-:W-:Y:S01]  /*3ad0*/  @!P5 FMUL R40, R40, 0.5 ;  /* 0x3f0000002828d820 */ /* 0x000fe20000400000 */
[----:B------:R3:W4:Y:S01]  /*3ae0*/  MUFU.EX2 R18, R42 ;  /* 0x0000002a00127308 */ /* 0x0007220000000800 */
[----:B--2---:R-:W-:Y:S01]  /*3af0*/  @!P4 FMUL R17, R17, R17 ;  /* 0x000000111111c220 */ /* 0x004fe20000400000 */
[----:B------:R-:W-:Y:S01]  /*3b00*/  FSETP.GEU.AND P4, PT, R38, -126, PT ;  /* 0xc2fc00002600780b */ /* 0x000fe20003f8e000 */
[----:B------:R-:W-:Y:S01]  /*3b10*/  FMUL R46, R30, 1.4426950216293334961 ;  /* 0x3fb8aa3b1e2e7820 */ /* 0x000fe20000400000 */
[----:B------:R-:W-:-:S03]  /*3b20*/  FADD R25, R34, R25 ;  /* 0x0000001922197221 */ /* 0x000fc60000000000 */
[----:B------:R-:W-:Y:S01]  /*3b30*/  @!P2 FMUL R21, R21, 0.5 ;  /* 0x3f0000001515a820 */ /* 0x000fe20000400000 */
[----:B------:R-:W2:Y:S01]  /*3b40*/  MUFU.EX2 R20, R40 ;  /* 0x0000002800147308 */ /* 0x000ea20000000800 */
[----:B---3--:R-:W-:Y:S01]  /*3b50*/  FMUL R42, R31, 1.4426950216293334961 ;  /* 0x3fb8aa3b1f2a7820 */ /* 0x008fe20000400000 */
[----:B-1----:R-:W-:Y:S01]  /*3b60*/  @!P6 FMUL R19, R19, R19 ;  /* 0x000000131313e220 */ /* 0x002fe20000400000 */
[----:B------:R-:W-:Y:S01]  /*3b70*/  FSETP.GEU.AND P6, PT, R44, -126, PT ;  /* 0xc2fc00002c00780b */ /* 0x000fe20003fce000 */
[----:B------:R-:W-:Y:S01]  /*3b80*/  FMUL R31, R24, 1.4426950216293334961 ;  /* 0x3fb8aa3b181f7820 */ /* 0x000fe20000400000 */
[----:B------:R-:W-:Y:S02]  /*3b90*/  FADD R30, R32, R25 ;  /* 0x00000019201e7221 */ /* 0x000fe40000000000 */
[----:B------:R-:W-:Y:S01]  /*3ba0*/  @!P4 FMUL R38, R38, 0.5 ;  /* 0x3f0000002626c820 */ /* 0x000fe20000400000 */
[----:B------:R-:W1:Y:S01]  /*3bb0*/  MUFU.EX2 R21, R21 ;  /* 0x0000001500157308 */ /* 0x000e620000000800 */
[----:B----4-:R-:W-:Y:S01]  /*3bc0*/  @!P3 FMUL R18, R18, R18 ;  /* 0x000000121212b220 */ /* 0x010fe20000400000 */
[----:B------:R-:W-:Y:S01]  /*3bd0*/  FSETP.GEU.AND P3, PT, R42, -126, PT ;  /* 0xc2fc00002a00780b */ /* 0x000fe20003f6e000 */
[----:B------:R-:W-:-:S05]  /*3be0*/  FADD R30, RZ, R30 ;  /* 0x0000001eff1e7221 */ /* 0x000fca0000000000 */
[----:B------:R3:W4:Y:S01]  /*3bf0*/  MUFU.EX2 R22, R38 ;  /* 0x0000002600167308 */ /* 0x0007220000000800 */
[----:B--2---:R-:W-:Y:S01]  /*3c00*/  @!P5 FMUL R20, R20, R20 ;  /* 0x000000141414d220 */ /* 0x004fe20000400000 */
[----:B------:R-:W-:Y:S01]  /*3c10*/  FSETP.GEU.AND P5, PT, R45, -126, PT ;  /* 0xc2fc00002d00780b */ /* 0x000fe20003fae000 */
[----:B------:R-:W-:-:S04]  /*3c20*/  @!P6 FMUL R44, R44, 0.5 ;  /* 0x3f0000002c2ce820 */ /* 0x000fc80000400000 */
[----:B------:R-:W-:Y:S01]  /*3c30*/  @!P3 FMUL R42, R42, 0.5 ;  /* 0x3f0000002a2ab820 */ /* 0x000fe20000400000 */
[----:B------:R-:W2:Y:S01]  /*3c40*/  MUFU.EX2 R24, R44 ;  /* 0x0000002c00187308 */ /* 0x000ea20000000800 */
[----:B-1----:R-:W-:Y:S01]  /*3c50*/  @!P2 FMUL R21, R21, R21 ;  /* 0x000000151515a220 */ /* 0x002fe20000400000 */
[----:B------:R-:W-:Y:S01]  /*3c60*/  FSETP.GEU.AND P2, PT, R46, -126, PT ;  /* 0xc2fc00002e00780b */ /* 0x000fe20003f4e000 */
[----:B---3--:R-:W-:-:S04]  /*3c70*/  FADD R38, R2, R37 ;  /* 0x0000002502267221 */ /* 0x008fc80000000000 */
[----:B------:R-:W-:Y:S01]  /*3c80*/  @!P5 FMUL R45, R45, 0.5 ;  /* 0x3f0000002d2dd820 */ /* 0x000fe20000400000 */
[----:B------:R-:W-:Y:S01]  /*3c90*/  FADD R37, R3, R38 ;  /* 0x0000002603257221 */ /* 0x000fe20000000000 */
[----:B----4-:R-:W-:Y:S01]  /*3ca0*/  @!P4 FMUL R22, R22, R22 ;  /* 0x000000161616c220 */ /* 0x010fe20000400000 */
[----:B------:R-:W-:Y:S01]  /*3cb0*/  FSETP.GEU.AND P4, PT, R31, -126, PT ;  /* 0xc2fc00001f00780b */ /* 0x000fe20003f8e000 */
[----:B------:R-:W-:Y:S01]  /*3cc0*/  FADD R38, R6, R43 ;  /* 0x0000002b06267221 */ /* 0x000fe20000000000 */
[----:B------:R-:W-:Y:S01]  /*3cd0*/  FADD R43, R8, R9 ;  /* 0x00000009082b7221 */ /* 0x000fe20000000000 */
[----:B------:R-:W1:Y:S01]  /*3ce0*/  MUFU.EX2 R25, R45 ;  /* 0x0000002d00197308 */ /* 0x000e620000000800 */
[----:B------:R-:W-:Y:S01]  /*3cf0*/  FADD R37, R30, R37 ;  /* 0x000000251e257221 */ /* 0x000fe20000000000 */
[----:B------:R-:W-:Y:S01]  /*3d00*/  @!P2 FMUL R46, R46, 0.5 ;  /* 0x3f0000002e2ea820 */ /* 0x000fe20000400000 */
[----:B------:R-:W-:Y:S01]  /*3d10*/  FADD R38, R7, R38 ;  /* 0x0000002607267221 */ /* 0x000fe20000000000 */
[----:B------:R-:W-:Y:S01]  /*3d20*/  FADD R40, R10, R43 ;  /* 0x0000002b0a287221 */ /* 0x000fe20000000000 */
[----:B------:R-:W-:Y:S01]  /*3d30*/  FADD R43, R12, R13 ;  /* 0x0000000d0c2b7221 */ /* 0x000fe20000000000 */
[----:B--2---:R-:W-:Y:S01]  /*3d40*/  @!P6 FMUL R24, R24, R24 ;  /* 0x000000181818e220 */ /* 0x004fe20000400000 */
[----:B------:R-:W-:Y:S01]  /*3d50*/  FADD R37, R37, R38 ;  /* 0x0000002625257221 */ /* 0x000fe20000000000 */
[----:B------:R-:W2:Y:S01]  /*3d60*/  MUFU.EX2 R23, R42 ;  /* 0x0000002a00177308 */ /* 0x000ea20000000800 */
[----:B------:R-:W-:Y:S01]  /*3d70*/  FADD R40, R11, R40 ;  /* 0x000000280b287221 */ /* 0x000fe20000000000 */
[----:B------:R-:W-:Y:S01]  /*3d80*/  @!P4 FMUL R31, R31, 0.5 ;  /* 0x3f0000001f1fc820 */ /* 0x000fe20000400000 */
[----:B------:R-:W-:Y:S01]  /*3d90*/  FADD R38, R14, R43 ;  /* 0x0000002b0e267221 */ /* 0x000fe20000000000 */
[----:B------:R-:W-:Y:S01]  /*3da0*/  FADD R43, R16, R17 ;  /* 0x00000011102b7221 */ /* 0x000fe20000000000 */
[----:B------:R-:W-:-:S02]  /*3db0*/  FADD R37, R37, R40 ;  /* 0x0000002825257221 */ /* 0x000fc40000000000 */
[----:B------:R-:W-:Y:S01]  /*3dc0*/  FADD R38, R15, R38 ;  /* 0x000000260f267221 */ /* 0x000fe20000000000 */
[----:B------:R-:W3:Y:S01]  /*3dd0*/  MUFU.EX2 R30, R46 ;  /* 0x0000002e001e7308 */ /* 0x000ee20000000800 */
[----:B-1----:R-:W-:Y:S02]  /*3de0*/  @!P5 FMUL R25, R25, R25 ;  /* 0x000000191919d220 */ /* 0x002fe40000400000 */
[----:B------:R-:W-:Y:S01]  /*3df0*/  FADD R37, R37, R38 ;  /* 0x0000002625257221 */ /* 0x000fe20000000000 */
[----:B------:R-:W-:Y:S01]  /*3e00*/  FADD R38, R18, R43 ;  /* 0x0000002b12267221 */ /* 0x000fe20000000000 */
[----:B------:R-:W-:Y:S01]  /*3e10*/  FADD R43, R20, R21 ;  /* 0x00000015142b7221 */ /* 0x000fe20000000000 */
[----:B------:R-:W-:Y:S02]  /*3e20*/  FADD R45, R24, R25 ;  /* 0x00000019182d7221 */ /* 0x000fe40000000000 */
[----:B------:R-:W1:Y:S01]  /*3e30*/  MUFU.EX2 R31, R31 ;  /* 0x0000001f001f7308 */ /* 0x000e620000000800 */
[----:B------:R-:W-:Y:S01]  /*3e40*/  FADD R38, R19, R38 ;  /* 0x0000002613267221 */ /* 0x000fe20000000000 */
[----:B--2---:R-:W-:Y:S01]  /*3e50*/  @!P3 FMUL R23, R23, R23 ;  /* 0x000000171717b220 */ /* 0x004fe20000400000 */
[----:B------:R-:W-:-:S02]  /*3e60*/  FADD R40, R22, R43 ;  /* 0x0000002b16287221 */ /* 0x000fc40000000000 */
[----:B------:R-:W-:Y:S02]  /*3e70*/  FADD R37, R37, R38 ;  /* 0x0000002625257221 */ /* 0x000fe40000000000 */
[----:B------:R-:W-:Y:S01]  /*3e80*/  FADD R40, R23, R40 ;  /* 0x0000002817287221 */ /* 0x000fe20000000000 */
[----:B---3--:R-:W-:-:S03]  /*3e90*/  @!P2 FMUL R30, R30, R30 ;  /* 0x0000001e1e1ea220 */ /* 0x008fc60000400000 */
[----:B------:R-:W-:Y:S01]  /*3ea0*/  FADD R37, R37, R40 ;  /* 0x0000002825257221 */ /* 0x000fe20000000000 */
[----:B------:R-:W-:Y:S01]  /*3eb0*/  FADD R38, R30, R45 ;  /* 0x0000002d1e267221 */ /* 0x000fe20000000000 */
[----:B-1----:R-:W-:-:S04]  /*3ec0*/  @!P4 FMUL R31, R31, R31 ;  /* 0x0000001f1f1fc220 */ /* 0x002fc80000400000 */
[----:B------:R-:W-:-:S04]  /*3ed0*/  FADD R38, R31, R38 ;  /* 0x000000261f267221 */ /* 0x000fc80000000000 */
[----:B------:R-:W-:-:S05]  /*3ee0*/  FADD R38, R37, R38 ;  /* 0x0000002625267221 */ /* 0x000fca0000000000 */
[----:B------:R-:W1:Y:S02]  /*3ef0*/  SHFL.BFLY PT, R37, R38, 0x10, 0x1f ;  /* 0x0e001f0026257f89 */ /* 0x000e6400000e0000 */
[----:B-1----:R-:W-:-:S05]  /*3f00*/  FADD R40, R38, R37 ;  /* 0x0000002526287221 */ /* 0x002fca0000000000 */
[----:B------:R-:W1:Y:S02]  /*3f10*/  SHFL.BFLY PT, R37, R40, 0x8, 0x1f ;  /* 0x0d001f0028257f89 */ /* 0x000e6400000e0000 */
[----:B-1----:R-:W-:-:S05]  /*3f20*/  FADD R42, R40, R37 ;  /* 0x00000025282a7221 */ /* 0x002fca0000000000 */
[----:B------:R-:W1:Y:S02]  /*3f30*/  SHFL.BFLY PT, R37, R42, 0x4, 0x1f ;  /* 0x0c801f002a257f89 */ /* 0x000e6400000e0000 */
[----:B-1----:R-:W-:-:S05]  /*3f40*/  FADD R43, R42, R37 ;  /* 0x000000252a2b7221 */ /* 0x002fca0000000000 */
[----:B------:R-:W1:Y:S02]  /*3f50*/  SHFL.BFLY PT, R44, R43, 0x2, 0x1f ;  /* 0x0c401f002b2c7f89 */ /* 0x000e6400000e0000 */
[----:B-1----:R-:W-:-:S05]  /*3f60*/  FADD R44, R43, R44 ;  /* 0x0000002c2b2c7221 */ /* 0x002fca0000000000 */
[----:B------:R-:W1:Y:S02]  /*3f70*/  SHFL.BFLY PT, R37, R44, 0x1, 0x1f ;  /* 0x0c201f002c257f89 */ /* 0x000e6400000e0000 */
[----:B-1----:R-:W-:Y:S01]  /*3f80*/  FADD R37, R44, R37 ;  /* 0x000000252c257221 */ /* 0x002fe20000000000 */
[----:B------:R-:W-:Y:S06]  /*3f90*/  @!P0 BRA `(.L_x_5) ;  /* 0x00000000006c8947 */ /* 0x000fec0003800000 */
[----:B------:R-:W-:Y:S01]  /*3fa0*/  LOP3.LUT P2, R38, R29, 0x1f, RZ, 0xc0, !PT ;  /* 0x0000001f1d267812 */ /* 0x000fe2000784c0ff */
[----:B------:R-:W1:-:S12]  /*3fb0*/  LDCU UR4, c[0x0][0x360] ;  /* 0x00006c00ff0477ac */ /* 0x000e580008000800 */
[----:B------:R-:W2:Y:S01]  /*3fc0*/  @!P2 S2R R43, SR_CgaCtaId ;  /* 0x00000000002ba919 */ /* 0x000ea20000008800 */
[----:B-1----:R-:W-:-:S06]  /*3fd0*/  USHF.R.U32.HI UR4, URZ, 0x5, UR4 ;  /* 0x00000005ff047899 */ /* 0x002fcc0008011604 */
[----:B------:R-:W-:Y:S02]  /*3fe0*/  ISETP.GE.U32.AND P0, PT, R38, UR4, PT ;  /* 0x0000000426007c0c */ /* 0x000fe4000bf06070 */
[----:B------:R-:W-:-:S11]  /*3ff0*/  @!P2 MOV R38, 0x400 ;  /* 0x000004000026a802 */ /* 0x000fd60000000f00 */
[----:B------:R-:W1:Y:S01]  /*4000*/  @!P0 S2R R45, SR_CgaCtaId ;  /* 0x00000000002d8919 */ /* 0x000e620000008800 */
[----:B------:R-:W-:Y:S02]  /*4010*/  @!P0 MOV R40, 0x400 ;  /* 0x0000040000288802 */ /* 0x000fe40000000f00 */
[----:B------:R-:W-:Y:S02]  /*4020*/  @!P0 SHF.L.U32 R29, R29, 0x2, RZ ;  /* 0x000000021d1d8819 */ /* 0x000fe400000006ff */
[----:B--2---:R-:W-:Y:S02]  /*4030*/  @!P2 LEA R43, R43, R38, 0x18 ;  /* 0x000000262b2ba211 */ /* 0x004fe400078ec0ff */
[----:B------:R-:W-:-:S03]  /*4040*/  @!P0 LOP3.LUT R29, R29, 0x7c, RZ, 0xc0, !PT ;  /* 0x0000007c1d1d8812 */ /* 0x000fc600078ec0ff */
[----:B------:R-:W-:-:S05]  /*4050*/  @!P2 IMAD R38, R28, 0x4, R43 ;  /* 0x000000041c26a824 */ /* 0x000fca00078e022b */
[----:B------:R2:W-:Y:S01]  /*4060*/  @!P2 STS [R38], R37 ;  /* 0x000000252600a388 */ /* 0x0005e20000000800 */
[----:B-1----:R-:W-:-:S04]  /*4070*/  @!P0 LEA R40, R45, R40, 0x18 ;  /* 0x000000282d288211 */ /* 0x002fc800078ec0ff */
[----:B------:R-:W-:Y:S01]  /*4080*/  @!P0 IADD3 R29, PT, PT, R40, R29, RZ ;  /* 0x0000001d281d8210 */ /* 0x000fe20007ffe0ff */
[----:B------:R-:W-:Y:S06]  /*4090*/  BAR.SYNC.DEFER_BLOCKING 0x0 ;  /* 0x0000000000007b1d */ /* 0x000fec0000010000 */
[----:B------:R2:W1:Y:S02]  /*40a0*/  @!P0 LDS R37, [R29] ;  /* 0x000000001d258984 */ /* 0x0004640000000800 */
[----:B------:R-:W-:Y:S01]  /*40b0*/  BAR.SYNC.DEFER_BLOCKING 0x0 ;  /* 0x0000000000007b1d */ /* 0x000fe20000010000 */
[----:B------:R-:W-:-:S13]  /*40c0*/  ISETP.GE.AND P0, PT, R41, 0x2, PT ;  /* 0x000000022900780c */ /* 0x000fda0003f06270 */
[----:B--2---:R-:W-:Y:S05]  /*40d0*/  @!P0 BRA `(.L_x_6) ;  /* 0x0000000000188947 */ /* 0x004fea0003800000 */
[----:B------:R-:W-:-:S07]  /*40e0*/  HFMA2 R38, -RZ, RZ, 0, 5.9604644775390625e-08 ;  /* 0x00000001ff267431 */ /* 0x000fce00000001ff */
.L_x_7:
[----:B-1----:R1:W2:Y:S02]  /*40f0*/  SHFL.BFLY PT, R40, R37, R38, 0x1f ;  /* 0x0c001f2625287589 */ /* 0x0022a400000e0000 */
[----:B-1----:R-:W-:-:S05]  /*4100*/  IMAD.SHL.U32 R38, R38, 0x2, RZ ;  /* 0x0000000226267824 */ /* 0x002fca00078e00ff */
[----:B------:R-:W-:Y:S01]  /*4110*/  ISETP.GE.AND P0, PT, R38, R41, PT ;  /* 0x000000292600720c */ /* 0x000fe20003f06270 */
[----:B--2---:R-:W-:-:S12]  /*4120*/  FADD R37, R40, R37 ;  /* 0x0000002528257221 */ /* 0x004fd80000000000 */
[----:B------:R-:W-:Y:S05]  /*4130*/  @!P0 BRA `(.L_x_7) ;  /* 0xfffffffc00ec8947 */ /* 0x000fea000383ffff */
.L_x_6:
[----:B-1----:R1:W2:Y:S02]  /*4140*/  SHFL.IDX PT, R37, R37, R28, 0x1f ;  /* 0x00001f1c25257589 */ /* 0x0022a400000e0000 */
.L_x_5:
[----:B------:R-:W-:Y:S04]  /*4150*/  BSSY.RECONVERGENT B2, `(.L_x_8) ;  /* 0x0000053000027945 */ /* 0x000fe80003800200 */
[----:B------:R-:W-:Y:S05]  /*4160*/  @P1 BRA `(.L_x_9) ;  /* 0x0000000400441947 */ /* 0x000fea0003800000 */
[----:B012---:R-:W0:Y:S01]  /*4170*/  MUFU.RCP R28, R37 ;  /* 0x00000025001c7308 */ /* 0x007e220000001000 */
[----:B------:R-:W-:Y:S07]  /*4180*/  BSSY.RECONVERGENT B3, `(.L_x_10) ;  /* 0x000000b000037945 */ /* 0x000fee0003800200 */
[----:B------:R-:W1:Y:S01]  /*4190*/  FCHK P0, R36, R37 ;  /* 0x0000002524007302 */ /* 0x000e620000000000 */
[----:B0-----:R-:W-:-:S04]  /*41a0*/  FFMA R29, R28, -R37, 1 ;  /* 0x3f8000001c1d7423 */ /* 0x001fc80000000825 */
[----:B------:R-:W-:-:S04]  /*41b0*/  FFMA R29, R28, R29, R28 ;  /* 0x0000001d1c1d7223 */ /* 0x000fc8000000001c */
[----:B------:R-:W-:-:S04]  /*41c0*/  FFMA R28, R36, R29, RZ ;  /* 0x0000001d241c7223 */ /* 0x000fc800000000ff */
[----:B------:R-:W-:-:S04]  /*41d0*/  FFMA R38, R28, -R37, R36 ;  /* 0x800000251c267223 */ /* 0x000fc80000000024 */
[----:B------:R-:W-:Y:S01]  /*41e0*/  FFMA R41, R29, R38, R28 ;  /* 0x000000261d297223 */ /* 0x000fe2000000001c */
[----:B-1----:R-:W-:Y:S06]  /*41f0*/  @!P0 BRA `(.L_x_11) ;  /* 0x00000000000c8947 */ /* 0x002fec0003800000 */
[----:B------:R-:W-:-:S07]  /*4200*/  MOV R38, 0x4220 ;  /* 0x0000422000267802 */ /* 0x000fce0000000f00 */
[----:B------:R-:W-:Y:S05]  /*4210*/  CALL.REL.NOINC `($__internal_0_$__cuda_sm3x_div_rn_noftz_f32_slowpath) ;  /* 0x0000002800b07944 */ /* 0x000fea0003c00000 */
[----:B------:R-:W-:-:S07]  /*4220*/  MOV R41, R36 ;  /* 0x0000002400297202 */ /* 0x000fce0000000f00 */
.L_x_11:
[----:B------:R-:W-:Y:S05]  /*4230*/  BSYNC.RECONVERGENT B3 ;  /* 0x0000000000037941 */ /* 0x000fea0003800200 */
.L_x_10:
[----:B------:R-:W0:Y:S01]  /*4240*/  LDCU UR8, c[0x0][0x3a0] ;  /* 0x00007400ff0877ac */ /* 0x000e220008000800 */
[----:B------:R-:W-:Y:S01]  /*4250*/  IMAD.WIDE.U32 R28, R39, 0x4, R26 ;  /* 0x00000004271c7825 */ /* 0x000fe200078e001a */
[----:B------:R-:W-:Y:S01]  /*4260*/  BSSY.RECONVERGENT B3, `(.L_x_12) ;  /* 0x0000018000037945 */ /* 0x000fe20003800200 */
[----:B------:R-:W1:Y:S03]  /*4270*/  LDCU UR4, c[0x0][0x398] ;  /* 0x00007300ff0477ac */ /* 0x000e660008000800 */
[----:B------:R2:W-:Y:S01]  /*4280*/  STG.E desc[UR6][R28.64], R41 ;  /* 0x000000291c007986 */ /* 0x0005e2000c101906 */
[----:B0-----:R-:W-:-:S05]  /*4290*/  MOV R38, UR8 ;  /* 0x0000000800267c02 */ /* 0x001fca0008000f00 */
[----:B------:R-:W-:-:S05]  /*42a0*/  IMAD.IADD R45, R39, 0x1, R38 ;  /* 0x00000001272d7824 */ /* 0x000fca00078e0226 */
[----:B-1----:R-:W-:-:S13]  /*42b0*/  ISETP.GE.AND P0, PT, R45, UR4, PT ;  /* 0x000000042d007c0c */ /* 0x002fda000bf06270 */
[----:B--2---:R-:W-:Y:S05]  /*42c0*/  @P0 BRA `(.L_x_13) ;  /* 0x0000000000440947 */ /* 0x004fea0003800000 */
[----:B------:R-:W0:Y:S01]  /*42d0*/  MUFU.RCP R36, R37 ;  /* 0x0000002500247308 */ /* 0x000e220000001000 */
        /* <DEDUP_REMOVED lines=8> */
[----:B------:R-:W-:Y:S02]  /*4360*/  MOV R36, R35 ;  /* 0x0000002300247202 */ /* 0x000fe40000000f00 */
[----:B------:R-:W-:-:S07]  /*4370*/  MOV R38, 0x4390 ;  /* 0x0000439000267802 */ /* 0x000fce0000000f00 */
[----:B------:R-:W-:Y:S05]  /*4380*/  CALL.REL.NOINC `($__internal_0_$__cuda_sm3x_div_rn_noftz_f32_slowpath) ;  /* 0x0000002800547944 */ /* 0x000fea0003c00000 */
.L_x_15:
[----:B------:R-:W-:Y:S05]  /*4390*/  BSYNC.RECONVERGENT B4 ;  /* 0x0000000000047941 */ /* 0x000fea0003800200 */
.L_x_14:
[----:B------:R-:W0:Y:S02]  /*43a0*/  LDCU UR4, c[0x0][0x3a0] ;  /* 0x00007400ff0477ac */ /* 0x000e240008000800 */
[----:B0-----:R-:W-:-:S05]  /*43b0*/  MOV R38, UR4 ;  /* 0x0000000400267c02 */ /* 0x001fca0008000f00 */
[----:B------:R-:W-:-:S05]  /*43c0*/  IMAD.WIDE R28, R38, 0x4, R28 ;  /* 0x00000004261c7825 */ /* 0x000fca00078e021c */
[----:B------:R0:W-:Y:S02]  /*43d0*/  STG.E desc[UR6][R28.64], R36 ;  /* 0x000000241c007986 */ /* 0x0001e4000c101906 */
.L_x_13:
[----:B------:R-:W-:Y:S05]  /*43e0*/  BSYNC.RECONVERGENT B3 ;  /* 0x0000000000037941 */ /* 0x000fea0003800200 */
.L_x_12:
[----:B------:R-:W1:Y:S01]  /*43f0*/  LDCU UR4, c[0x0][0x398] ;  /* 0x00007300ff0477ac */ /* 0x000e620008000800 */
[----:B------:R-:W-:Y:S01]  /*4400*/  IMAD.IADD R45, R45, 0x1, R38 ;  /* 0x000000012d2d7824 */ /* 0x000fe200078e0226 */
[----:B------:R-:W-:Y:S04]  /*4410*/  BSSY.RECONVERGENT B3, `(.L_x_16) ;  /* 0x0000012000037945 */ /* 0x000fe80003800200 */
[----:B-1----:R-:W-:-:S13]  /*4420*/  ISETP.GE.AND P0, PT, R45, UR4, PT ;  /* 0x000000042d007c0c */ /* 0x002fda000bf06270 */
[----:B------:R-:W-:Y:S05]  /*4430*/  @P0 BRA `(.L_x_17) ;  /* 0x00000000003c0947 */ /* 0x000fea0003800000 */
[----:B0-----:R-:W0:Y:S01]  /*4440*/  MUFU.RCP R28, R37 ;  /* 0x00000025001c7308 */ /* 0x001e220000001000 */
        /* <DEDUP_REMOVED lines=11> */
.L_x_19:
[----:B------:R-:W-:Y:S05]  /*4500*/  BSYNC.RECONVERGENT B4 ;  /* 0x0000000000047941 */ /* 0x000fea0003800200 */
.L_x_18:
[----:B------:R-:W-:-:S05]  /*4510*/  IMAD.WIDE R28, R45, 0x4, R26 ;  /* 0x000000042d1c7825 */ /* 0x000fca00078e021a */
[----:B------:R1:W-:Y:S02]  /*4520*/  STG.E desc[UR6][R28.64], R36 ;  /* 0x000000241c007986 */ /* 0x0003e4000c101906 */
.L_x_17:
[----:B------:R-:W-:Y:S05]  /*4530*/  BSYNC.RECONVERGENT B3 ;  /* 0x0000000000037941 */ /* 0x000fea0003800200 */
.L_x_16:
[----:B------:R-:W2:Y:S01]  /*4540*/  LDCU UR4, c[0x0][0x3a0] ;  /* 0x00007400ff0477ac */ /* 0x000ea20008000800 */
[----:B------:R-:W3:Y:S01]  /*4550*/  LDCU UR8, c[0x0][0x398] ;  /* 0x00007300ff0877ac */ /* 0x000ee20008000800 */
[----:B--2---:R-:W-:-:S04]  /*4560*/  IADD3 R45, PT, PT, R45, UR4, RZ ;  /* 0x000000042d2d7c10 */ /* 0x004fc8000fffe0ff */
[----:B---3--:R-:W-:-:S13]  /*4570*/  ISETP.GE.AND P0, PT, R45, UR8, PT ;  /* 0x000000082d007c0c */ /* 0x008fda000bf06270 */
[----:B------:R-:W-:Y:S05]  /*4580*/  @P0 BRA `(.L_x_9) ;  /* 0x00000000003c0947 */ /* 0x000fea0003800000 */
[----:B01----:R-:W0:Y:S01]  /*4590*/  MUFU.RCP R28, R37 ;  /* 0x00000025001c7308 */ /* 0x003e220000001000 */
        /* <DEDUP_REMOVED lines=8> */
[----:B------:R-:W-:Y:S01]  /*4620*/  IMAD.MOV.U32 R36, RZ, RZ, R32 ;  /* 0x000000ffff247224 */ /* 0x000fe200078e0020 */
[----:B------:R-:W-:-:S07]  /*4630*/  MOV R38, 0x4650 ;  /* 0x0000465000267802 */ /* 0x000fce0000000f00 */
[----:B------:R-:W-:Y:S05]  /*4640*/  CALL.REL.NOINC `($__internal_0_$__cuda_sm3x_div_rn_noftz_f32_slowpath) ;  /* 0x0000002400a47944 */ /* 0x000fea0003c00000 */
.L_x_21:
[----:B------:R-:W-:Y:S05]  /*4650*/  BSYNC.RECONVERGENT B3 ;  /* 0x0000000000037941 */ /* 0x000fea0003800200 */
.L_x_20:
[----:B------:R-:W-:-:S05]  /*4660*/  IMAD.WIDE R28, R45, 0x4, R26 ;  /* 0x000000042d1c7825 */ /* 0x000fca00078e021a */
[----:B------:R3:W-:Y:S02]  /*4670*/  STG.E desc[UR6][R28.64], R36 ;  /* 0x000000241c007986 */ /* 0x0007e4000c101906 */
.L_x_9:
[----:B------:R-:W-:Y:S05]  /*4680*/  BSYNC.RECONVERGENT B2 ;  /* 0x0000000000027941 */ /* 0x000fea0003800200 */
.L_x_8:
[----:B------:R-:W4:Y:S01]  /*4690*/  LDCU UR4, c[0x0][0x398] ;  /* 0x00007300ff0477ac */ /* 0x000f220008000800 */
[----:B------:R-:W-:Y:S01]  /*46a0*/  IADD3 R32, PT, PT, R39, UR5, RZ ;  /* 0x0000000527207c10 */ /* 0x000fe2000fffe0ff */
[----:B------:R-:W-:Y:S03]  /*46b0*/  BSSY.RECONVERGENT B2, `(.L_x_22) ;  /* 0x0000056000027945 */ /* 0x000fe60003800200 */
[----:B----4-:R-:W-:-:S13]  /*46c0*/  ISETP.GE.AND P0, PT, R32, UR4, PT ;  /* 0x0000000420007c0c */ /* 0x010fda000bf06270 */
[----:B------:R-:W-:Y:S05]  /*46d0*/  @P0 BRA `(.L_x_23) ;  /* 0x00000004004c0947 */ /* 0x000fea0003800000 */
[----:B0123--:R-:W0:Y:S01]  /*46e0*/  MUFU.RCP R28, R37 ;  /* 0x00000025001c7308 */ /* 0x00fe220000001000 */
        /* <DEDUP_REMOVED lines=11> */
.L_x_25:
[----:B------:R-:W-:Y:S05]  /*47a0*/  BSYNC.RECONVERGENT B3 ;  /* 0x0000000000037941 */ /* 0x000fea0003800200 */
.L_x_24:
[----:B------:R-:W0:Y:S01]  /*47b0*/  LDCU UR8, c[0x0][0x3a0] ;  /* 0x00007400ff0877ac */ /* 0x000e220008000800 */
[----:B------:R-:W-:Y:S01]  /*47c0*/  IMAD.WIDE.U32 R28, R39, 0x4, R26 ;  /* 0x00000004271c7825 */ /* 0x000fe200078e001a */
[----:B------:R-:W-:Y:S01]  /*47d0*/  BSSY.RECONVERGENT B3, `(.L_x_26) ;  /* 0x000001a000037945 */ /* 0x000fe20003800200 */
[----:B------:R-:W1:Y:S02]  /*47e0*/  LDCU UR4, c[0x0][0x398] ;  /* 0x00007300ff0477ac */ /* 0x000e640008000800 */
[----:B------:R-:W-:-:S04]  /*47f0*/  IMAD.U32 R33, RZ, RZ, UR5 ;  /* 0x00000005ff217e24 */ /* 0x000fc8000f8e00ff */
[----:B------:R-:W-:-:S05]  /*4800*/  IMAD.WIDE R28, R33, 0x4, R28 ;  /* 0x00000004211c7825 */ /* 0x000fca00078e021c */
[----:B------:R2:W-:Y:S01]  /*4810*/  STG.E desc[UR6][R28.64], R36 ;  /* 0x000000241c007986 */ /* 0x0005e2000c101906 */
[----:B0-----:R-:W-:-:S04]  /*4820*/  MOV R33, UR8 ;  /* 0x0000000800217c02 */ /* 0x001fc80008000f00 */
[----:B------:R-:W-:-:S04]  /*4830*/  IADD3 R32, PT, PT, R32, R33, RZ ;  /* 0x0000002120207210 */ /* 0x000fc80007ffe0ff */
        /* <DEDUP_REMOVED lines=14> */
.L_x_29:
[----:B------:R-:W-:Y:S05]  /*4920*/  BSYNC.RECONVERGENT B4 ;  /* 0x0000000000047941 */ /* 0x000fea0003800200 */
.L_x_28:
[----:B------:R-:W0:Y:S02]  /*4930*/  LDCU UR4, c[0x0][0x3a0] ;  /* 0x00007400ff0477ac */ /* 0x000e240008000800 */
[----:B0-----:R-:W-:-:S05]  /*4940*/  MOV R33, UR4 ;  /* 0x0000000400217c02 */ /* 0x001fca0008000f00 */
[----:B------:R-:W-:-:S05]  /*4950*/  IMAD.WIDE R28, R33, 0x4, R28 ;  /* 0x00000004211c7825 */ /* 0x000fca00078e021c */
[----:B------:R0:W-:Y:S02]  /*4960*/  STG.E desc[UR6][R28.64], R36 ;  /* 0x000000241c007986 */ /* 0x0001e4000c101906 */
.L_x_27:
[----:B------:R-:W-:Y:S05]  /*4970*/  BSYNC.RECONVERGENT B3 ;  /* 0x0000000000037941 */ /* 0x000fea0003800200 */
.L_x_26:
[----:B------:R-:W1:Y:S01]  /*4980*/  LDCU UR4, c[0x0][0x398] ;  /* 0x00007300ff0477ac */ /* 0x000e620008000800 */
[----:B0-----:R-:W-:Y:S01]  /*4990*/  IADD3 R29, PT, PT, R32, R33, RZ ;  /* 0x00000021201d7210 */ /* 0x001fe20007ffe0ff */
[----:B------:R-:W-:Y:S03]  /*49a0*/  BSSY.RECONVERGENT B3, `(.L_x_30) ;  /* 0x0000012000037945 */ /* 0x000fe60003800200 */
[----:B-1----:R-:W-:-:S13]  /*49b0*/  ISETP.GE.AND P0, PT, R29, UR4, PT ;  /* 0x000000041d007c0c */ /* 0x002fda000bf06270 */
[----:B------:R-:W-:Y:S05]  /*49c0*/  @P0 BRA `(.L_x_31) ;  /* 0x00000000003c0947 */ /* 0x000fea0003800000 */
        /* <DEDUP_REMOVED lines=12> */
.L_x_33:
[----:B------:R-:W-:Y:S05]  /*4a90*/  BSYNC.RECONVERGENT B4 ;  /* 0x0000000000047941 */ /* 0x000fea0003800200 */
.L_x_32:
[----:B------:R-:W-:-:S05]  /*4aa0*/  IMAD.WIDE R32, R29, 0x4, R26 ;  /* 0x000000041d207825 */ /* 0x000fca00078e021a */
[----:B------:R0:W-:Y:S02]  /*4ab0*/  STG.E desc[UR6][R32.64], R36 ;  /* 0x0000002420007986 */ /* 0x0001e4000c101906 */
.L_x_31:
[----:B------:R-:W-:Y:S05]  /*4ac0*/  BSYNC.RECONVERGENT B3 ;  /* 0x0000000000037941 */ /* 0x000fea0003800200 */
.L_x_30:
[----:B------:R-:W1:Y:S01]  /*4ad0*/  LDCU UR4, c[0x0][0x3a0] ;  /* 0x00007400ff0477ac */ /* 0x000e620008000800 */
[----:B------:R-:W2:Y:S01]  /*4ae0*/  LDCU UR8, c[0x0][0x398] ;  /* 0x00007300ff0877ac */ /* 0x000ea20008000800 */
[----:B-1----:R-:W-:-:S04]  /*4af0*/  IADD3 R29, PT, PT, R29, UR4, RZ ;  /* 0x000000041d1d7c10 */ /* 0x002fc8000fffe0ff */
[----:B--2---:R-:W-:-:S13]  /*4b00*/  ISETP.GE.AND P0, PT, R29, UR8, PT ;  /* 0x000000081d007c0c */ /* 0x004fda000bf06270 */
        /* <DEDUP_REMOVED lines=13> */
.L_x_35:
[----:B------:R-:W-:Y:S05]  /*4be0*/  BSYNC.RECONVERGENT B3 ;  /* 0x0000000000037941 */ /* 0x000fea0003800200 */
.L_x_34:
[----:B------:R-:W-:-:S05]  /*4bf0*/  IMAD.WIDE R2, R29, 0x4, R26 ;  /* 0x000000041d027825 */ /* 0x000fca00078e021a */
[----:B------:R4:W-:Y:S02]  /*4c00*/  STG.E desc[UR6][R2.64], R36 ;  /* 0x0000002402007986 */ /* 0x0009e4000c101906 */
.L_x_23:
[----:B------:R-:W-:Y:S05]  /*4c10*/  BSYNC.RECONVERGENT B2 ;  /* 0x0000000000027941 */ /* 0x000fea0003800200 */
.L_x_22:
[----:B------:R-:W4:Y:S01]  /*4c20*/  LDC R0, c[0x0][0x3a0] ;  /* 0x0000e800ff007b82 */ /* 0x000f220000000800 */
[----:B------:R-:W5:Y:S01]  /*4c30*/  LDCU UR4, c[0x0][0x398] ;  /* 0x00007300ff0477ac */ /* 0x000f620008000800 */
[----:B------:R-:W-:Y:S01]  /*4c40*/  BSSY.RECONVERGENT B2, `(.L_x_36) ;  /* 0x0000055000027945 */ /* 0x000fe20003800200 */
[----:B----4-:R-:W-:-:S05]  /*4c50*/  IMAD R3, R0, 0x8, R39 ;  /* 0x0000000800037824 */ /* 0x010fca00078e0227 */
[----:B-----5:R-:W-:-:S13]  /*4c60*/  ISETP.GE.AND P0, PT, R3, UR4, PT ;  /* 0x0000000403007c0c */ /* 0x020fda000bf06270 */
[----:B------:R-:W-:Y:S05]  /*4c70*/  @P0 BRA `(.L_x_37) ;  /* 0x0000000400440947 */ /* 0x000fea0003800000 */
[----:B--2---:R-:W0:Y:S01]  /*4c80*/  MUFU.RCP R0, R37 ;  /* 0x0000002500007308 */ /* 0x004e220000001000 */
[----:B------:R-:W-:Y:S07]  /*4c90*/  BSSY.RECONVERGENT B3, `(.L_x_38) ;  /* 0x000000b000037945 */ /* 0x000fee0003800200 */
[----:B------:R-:W2:Y:S01]  /*4ca0*/  FCHK P0, R4, R37 ;  /* 0x0000002504007302 */ /* 0x000ea20000000000 */
[----:B01-3--:R-:W-:-:S04]  /*4cb0*/  FFMA R29, R0, -R37, 1 ;  /* 0x3f800000001d7423 */ /* 0x00bfc80000000825 */
[----:B------:R-:W-:-:S04]  /*4cc0*/  FFMA R36, R0, R29, R0 ;  /* 0x0000001d00247223 */ /* 0x000fc80000000000 */
[----:B------:R-:W-:-:S04]  /*4cd0*/  FFMA R29, R4, R36, RZ ;  /* 0x00000024041d7223 */ /* 0x000fc800000000ff */
[----:B------:R-:W-:-:S04]  /*4ce0*/  FFMA R0, R29, -R37, R4 ;  /* 0x800000251d007223 */ /* 0x000fc80000000004 */
[----:B------:R-:W-:Y:S01]  /*4cf0*/  FFMA R36, R36, R0, R29 ;  /* 0x0000000024247223 */ /* 0x000fe2000000001d */
[----:B--2---:R-:W-:Y:S06]  /*4d00*/  @!P0 BRA `(.L_x_39) ;  /* 0x00000000000c8947 */ /* 0x004fec0003800000 */
[----:B------:R-:W-:Y:S02]  /*4d10*/  MOV R36, R4 ;  /* 0x0000000400247202 */ /* 0x000fe40000000f00 */
[----:B------:R-:W-:-:S07]  /*4d20*/  MOV R38, 0x4d40 ;  /* 0x00004d4000267802 */ /* 0x000fce0000000f00 */
[----:B------:R-:W-:Y:S05]  /*4d30*/  CALL.REL.NOINC `($__internal_0_$__cuda_sm3x_div_rn_noftz_f32_slowpath) ;  /* 0x0000001c00e87944 */ /* 0x000fea0003c00000 */
.L_x_39:
[----:B------:R-:W-:Y:S05]  /*4d40*/  BSYNC.RECONVERGENT B3 ;  /* 0x0000000000037941 */ /* 0x000fea0003800200 */
.L_x_38:
[----:B------:R-:W0:Y:S01]  /*4d50*/  LDCU UR8, c[0x0][0x3a0] ;  /* 0x00007400ff0877ac */ /* 0x000e220008000800 */
[----:B------:R-:W-:Y:S01]  /*4d60*/  IMAD.WIDE R28, R3, 0x4, R26 ;  /* 0x00000004031c7825 */ /* 0x000fe200078e021a */
        /* <DEDUP_REMOVED lines=19> */
.L_x_43:
[----:B------:R-:W-:Y:S05]  /*4ea0*/  BSYNC.RECONVERGENT B4 ;  /* 0x0000000000047941 */ /* 0x000fea0003800200 */
.L_x_42:
[----:B------:R-:W0:Y:S02]  /*4eb0*/  LDCU UR4, c[0x0][0x3a0] ;  /* 0x00007400ff0477ac */ /* 0x000e240008000800 */
[----:B0-----:R-:W-:-:S05]  /*4ec0*/  MOV R33, UR4 ;  /* 0x0000000400217c02 */ /* 0x001fca0008000f00 */
[----:B------:R-:W-:-:S05]  /*4ed0*/  IMAD.WIDE R28, R33, 0x4, R28 ;  /* 0x00000004211c7825 */ /* 0x000fca00078e021c */
[----:B------:R0:W-:Y:S02]  /*4ee0*/  STG.E desc[UR6][R28.64], R36 ;  /* 0x000000241c007986 */ /* 0x0001e4000c101906 */
.L_x_41:
[----:B------:R-:W-:Y:S05]  /*4ef0*/  BSYNC.RECONVERGENT B3 ;  /* 0x0000000000037941 */ /* 0x000fea0003800200 */
.L_x_40:
[----:B------:R-:W1:Y:S01]  /*4f00*/  LDCU UR4, c[0x0][0x398] ;  /* 0x00007300ff0477ac */ /* 0x000e620008000800 */
[----:B------:R-:W-:Y:S01]  /*4f10*/  IMAD.IADD R5, R0, 0x1, R33 ;  /* 0x0000000100057824 */ /* 0x000fe200078e0221 */
[----:B------:R-:W-:Y:S04]  /*4f20*/  BSSY.RECONVERGENT B3, `(.L_x_44) ;  /* 0x0000012000037945 */ /* 0x000fe80003800200 */
        /* <DEDUP_REMOVED lines=14> */
.L_x_47:
[----:B------:R-:W-:Y:S05]  /*5010*/  BSYNC.RECONVERGENT B4 ;  /* 0x0000000000047941 */ /* 0x000fea0003800200 */
.L_x_46:
[----:B------:R-:W-:-:S05]  /*5020*/  IMAD.WIDE R28, R5, 0x4, R26 ;  /* 0x00000004051c7825 */ /* 0x000fca00078e021a */
[----:B------:R1:W-:Y:S02]  /*5030*/  STG.E desc[UR6][R28.64], R36 ;  /* 0x000000241c007986 */ /* 0x0003e4000c101906 */
.L_x_45:
[----:B------:R-:W-:Y:S05]  /*5040*/  BSYNC.RECONVERGENT B3 ;  /* 0x0000000000037941 */ /* 0x000fea0003800200 */
.L_x_44:
[----:B------:R-:W2:Y:S01]  /*5050*/  LDCU UR4, c[0x0][0x3a0] ;  /* 0x00007400ff0477ac */ /* 0x000ea20008000800 */
[----:B------:R-:W3:Y:S01]  /*5060*/  LDCU UR8, c[0x0][0x398] ;  /* 0x00007300ff0877ac */ /* 0x000ee20008000800 */
[----:B--2---:R-:W-:-:S04]  /*5070*/  IADD3 R5, PT, PT, R5, UR4, RZ ;  /* 0x0000000405057c10 */ /* 0x004fc8000fffe0ff */
[----:B---3--:R-:W-:-:S13]  /*5080*/  ISETP.GE.AND P0, PT, R5, UR8, PT ;  /* 0x0000000805007c0c */ /* 0x008fda000bf06270 */
[----:B------:R-:W-:Y:S05]  /*5090*/  @P0 BRA `(.L_x_37) ;  /* 0x00000000003c0947 */ /* 0x000fea0003800000 */
[----:B------:R-:W0:Y:S01]  /*50a0*/  MUFU.RCP R0, R37 ;  /* 0x0000002500007308 */ /* 0x000e220000001000 */
[----:B------:R-:W-:Y:S07]  /*50b0*/  BSSY.RECONVERGENT B3, `(.L_x_48) ;  /* 0x000000b000037945 */ /* 0x000fee0003800200 */
[----:B------:R-:W2:Y:S01]  /*50c0*/  FCHK P0, R7, R37 ;  /* 0x0000002507007302 */ /* 0x000ea20000000000 */
[----:B01----:R-:W-:-:S04]  /*50d0*/  FFMA R29, R0, -R37, 1 ;  /* 0x3f800000001d7423 */ /* 0x003fc80000000825 */
[----:B------:R-:W-:-:S04]  /*50e0*/  FFMA R33, R0, R29, R0 ;  /* 0x0000001d00217223 */ /* 0x000fc80000000000 */
[----:B------:R-:W-:-:S04]  /*50f0*/  FFMA R0, R7, R33, RZ ;  /* 0x0000002107007223 */ /* 0x000fc800000000ff */
[----:B------:R-:W-:-:S04]  /*5100*/  FFMA R29, R0, -R37, R7 ;  /* 0x80000025001d7223 */ /* 0x000fc80000000007 */
[----:B------:R-:W-:Y:S01]  /*5110*/  FFMA R36, R33, R29, R0 ;  /* 0x0000001d21247223 */ /* 0x000fe20000000000 */
[----:B--2---:R-:W-:Y:S06]  /*5120*/  @!P0 BRA `(.L_x_49) ;  /* 0x00000000000c8947 */ /* 0x004fec0003800000 */
[----:B------:R-:W-:Y:S01]  /*5130*/  IMAD.MOV.U32 R36, RZ, RZ, R7 ;  /* 0x000000ffff247224 */ /* 0x000fe200078e0007 */
[----:B------:R-:W-:-:S07]  /*5140*/  MOV R38, 0x5160 ;  /* 0x0000516000267802 */ /* 0x000fce0000000f00 */
[----:B------:R-:W-:Y:S05]  /*5150*/  CALL.REL.NOINC `($__internal_0_$__cuda_sm3x_div_rn_noftz_f32_slowpath) ;  /* 0x0000001800e07944 */ /* 0x000fea0003c00000 */
.L_x_49:
[----:B------:R-:W-:Y:S05]  /*5160*/  BSYNC.RECONVERGENT B3 ;  /* 0x0000000000037941 */ /* 0x000fea0003800200 */
.L_x_48:
[----:B------:R-:W-:-:S05]  /*5170*/  IMAD.WIDE R4, R5, 0x4, R26 ;  /* 0x0000000405047825 */ /* 0x000fca00078e021a */
[----:B------:R4:W-:Y:S02]  /*5180*/  STG.E desc[UR6][R4.64], R36 ;  /* 0x0000002404007986 */ /* 0x0009e4000c101906 */
.L_x_37:
[----:B------:R-:W-:Y:S05]  /*5190*/  BSYNC.RECONVERGENT B2 ;  /* 0x0000000000027941 */ /* 0x000fea0003800200 */
.L_x_36:
[----:B------:R-:W5:Y:S01]  /*51a0*/  LDCU UR4, c[0x0][0x398] ;  /* 0x00007300ff0477ac */ /* 0x000f620008000800 */
[----:B------:R-:W-:Y:S01]  /*51b0*/  IADD3 R3, PT, PT, R3, UR5, RZ ;  /* 0x0000000503037c10 */ /* 0x000fe2000fffe0ff */
[----:B------:R-:W-:Y:S03]  /*51c0*/  BSSY.RECONVERGENT B2, `(.L_x_50) ;  /* 0x0000054000027945 */ /* 0x000fe60003800200 */
[----:B-----5:R-:W-:-:S13]  /*51d0*/  ISETP.GE.AND P0, PT, R3, UR4, PT ;  /* 0x0000000403007c0c */ /* 0x020fda000bf06270 */
[----:B------:R-:W-:Y:S05]  /*51e0*/  @P0 BRA `(.L_x_51) ;  /* 0x0000000400440947 */ /* 0x000fea0003800000 */
[----:B--2---:R-:W4:Y:S01]  /*51f0*/  MUFU.RCP R0, R37 ;  /* 0x0000002500007308 */ /* 0x004f220000001000 */
[----:B------:R-:W-:Y:S07]  /*5200*/  BSSY.RECONVERGENT B3, `(.L_x_52) ;  /* 0x000000b000037945 */ /* 0x000fee0003800200 */
[----:B------:R-:W2:Y:S01]  /*5210*/  FCHK P0, R8, R37 ;  /* 0x0000002508007302 */ /* 0x000ea20000000000 */
[----:B----4-:R-:W-:-:S04]  /*5220*/  FFMA R5, R0, -R37, 1 ;  /* 0x3f80000000057423 */ /* 0x010fc80000000825 */
[----:B01-3--:R-:W-:-:S04]  /*5230*/  FFMA R36, R0, R5, R0 ;  /* 0x0000000500247223 */ /* 0x00bfc80000000000 */
[----:B------:R-:W-:-:S04]  /*5240*/  FFMA R5, R8, R36, RZ ;  /* 0x0000002408057223 */ /* 0x000fc800000000ff */
[----:B------:R-:W-:-:S04]  /*5250*/  FFMA R0, R5, -R37, R8 ;  /* 0x8000002505007223 */ /* 0x000fc80000000008 */
[----:B------:R-:W-:Y:S01]  /*5260*/  FFMA R36, R36, R0, R5 ;  /* 0x0000000024247223 */ /* 0x000fe20000000005 */
[----:B--2---:R-:W-:Y:S06]  /*5270*/  @!P0 BRA `(.L_x_53) ;  /* 0x00000000000c8947 */ /* 0x004fec0003800000 */
[----:B------:R-:W-:Y:S02]  /*5280*/  MOV R36, R8 ;  /* 0x0000000800247202 */ /* 0x000fe40000000f00 */
[----:B------:R-:W-:-:S07]  /*5290*/  MOV R38, 0x52b0 ;  /* 0x000052b000267802 */ /* 0x000fce0000000f00 */
[----:B------:R-:W-:Y:S05]  /*52a0*/  CALL.REL.NOINC `($__internal_0_$__cuda_sm3x_div_rn_noftz_f32_slowpath) ;  /* 0x00000018008c7944 */ /* 0x000fea0003c00000 */
.L_x_53:
[----:B------:R-:W-:Y:S05]  /*52b0*/  BSYNC.RECONVERGENT B3 ;  /* 0x0000000000037941 */ /* 0x000fea0003800200 */
.L_x_52:
[----:B------:R-:W0:Y:S01]  /*52c0*/  LDCU UR8, c[0x0][0x3a0] ;  /* 0x00007400ff0877ac */ /* 0x000e220008000800 */
[----:B------:R-:W-:Y:S01]  /*52d0*/  IMAD.WIDE R4, R3, 0x4, R26 ;  /* 0x0000000403047825 */ /* 0x000fe200078e021a */
[----:B------:R-:W-:Y:S01]  /*52e0*/  BSSY.RECONVERGENT B3, `(.L_x_54) ;  /* 0x0000018000037945 */ /* 0x000fe20003800200 */
[----:B------:R-:W1:Y:S03]  /*52f0*/  LDCU UR4, c[0x0][0x398] ;  /* 0x00007300ff0477ac */ /* 0x000e660008000800 */
[----:B------:R2:W-:Y:S01]  /*5300*/  STG.E desc[UR6][R4.64], R36 ;  /* 0x0000002404007986 */ /* 0x0005e2000c101906 */
[----:B0-----:R-:W-:-:S05]  /*5310*/  IMAD.U32 R0, RZ, RZ, UR8 ;  /* 0x00000008ff007e24 */ /* 0x001fca000f8e00ff */
        /* <DEDUP_REMOVED lines=15> */
.L_x_57:
[----:B------:R-:W-:Y:S05]  /*5410*/  BSYNC.RECONVERGENT B4 ;  /* 0x0000000000047941 */ /* 0x000fea0003800200 */
.L_x_56:
[----:B------:R-:W0:Y:S02]  /*5420*/  LDCU UR4, c[0x0][0x3a0] ;  /* 0x00007400ff0477ac */ /* 0x000e240008000800 */
[----:B0-----:R-:W-:-:S04]  /*5430*/  IMAD.U32 R0, RZ, RZ, UR4 ;  /* 0x00000004ff007e24 */ /* 0x001fc8000f8e00ff */
[----:B------:R-:W-:-:S05]  /*5440*/  IMAD.WIDE R4, R0, 0x4, R4 ;  /* 0x0000000400047825 */ /* 0x000fca00078e0204 */
[----:B------:R0:W-:Y:S02]  /*5450*/  STG.E desc[UR6][R4.64], R36 ;  /* 0x0000002404007986 */ /* 0x0001e4000c101906 */
.L_x_55:
[----:B------:R-:W-:Y:S05]  /*5460*/  BSYNC.RECONVERGENT B3 ;  /* 0x0000000000037941 */ /* 0x000fea0003800200 */
.L_x_54:
[----:B------:R-:W1:Y:S01]  /*5470*/  LDCU UR4, c[0x0][0x398] ;  /* 0x00007300ff0477ac */ /* 0x000e620008000800 */
[----:B------:R-:W-:Y:S01]  /*5480*/  IADD3 R3, PT, PT, R3, R0, RZ ;  /* 0x0000000003037210 */ /* 0x000fe20007ffe0ff */
        /* <DEDUP_REMOVED lines=15> */
.L_x_61:
[----:B------:R-:W-:Y:S05]  /*5580*/  BSYNC.RECONVERGENT B4 ;  /* 0x0000000000047941 */ /* 0x000fea0003800200 */
.L_x_60:
[----:B------:R-:W-:-:S05]  /*5590*/  IMAD.WIDE R4, R3, 0x4, R26 ;  /* 0x0000000403047825 */ /* 0x000fca00078e021a */
[----:B------:R1:W-:Y:S02]  /*55a0*/  STG.E desc[UR6][R4.64], R36 ;  /* 0x0000002404007986 */ /* 0x0003e4000c101906 */
.L_x_59:
[----:B------:R-:W-:Y:S05]  /*55b0*/  BSYNC.RECONVERGENT B3 ;  /* 0x0000000000037941 */ /* 0x000fea0003800200 */
.L_x_58:
[----:B------:R-:W2:Y:S01]  /*55c0*/  LDCU UR4, c[0x0][0x3a0] ;  /* 0x00007400ff0477ac */ /* 0x000ea20008000800 */
[----:B------:R-:W3:Y:S01]  /*55d0*/  LDCU UR8, c[0x0][0x398] ;  /* 0x00007300ff0877ac */ /* 0x000ee20008000800 */
[----:B--2---:R-:W-:-:S05]  /*55e0*/  VIADD R3, R3, UR4 ;  /* 0x0000000403037c36 */ /* 0x004fca0008000000 */
        /* <DEDUP_REMOVED lines=14> */
.L_x_63:
[----:B------:R-:W-:Y:S05]  /*56d0*/  BSYNC.RECONVERGENT B3 ;  /* 0x0000000000037941 */ /* 0x000fea0003800200 */
.L_x_62:
[----:B------:R-:W-:-:S05]  /*56e0*/  IMAD.WIDE R2, R3, 0x4, R26 ;  /* 0x0000000403027825 */ /* 0x000fca00078e021a */
[----:B------:R0:W-:Y:S02]  /*56f0*/  STG.E desc[UR6][R2.64], R36 ;  /* 0x0000002402007986 */ /* 0x0001e4000c101906 */
.L_x_51:
[----:B------:R-:W-:Y:S05]  /*5700*/  BSYNC.RECONVERGENT B2 ;  /* 0x0000000000027941 */ /* 0x000fea0003800200 */
.L_x_50:
[----:B------:R-:W5:Y:S01]  /*5710*/  LDC R0, c[0x0][0x3a0] ;  /* 0x0000e800ff007b82 */ /* 0x000f620000000800 */
[----:B------:R-:W1:Y:S01]  /*5720*/  LDCU UR4, c[0x0][0x398] ;  /* 0x00007300ff0477ac */ /* 0x000e620008000800 */
[----:B------:R-:W-:Y:S01]  /*5730*/  BSSY.RECONVERGENT B2, `(.L_x_64) ;  /* 0x0000055000027945 */ /* 0x000fe20003800200 */
[----:B-----5:R-:W-:-:S04]  /*5740*/  LEA R39, R0, R39, 0x4 ;  /* 0x0000002700277211 */ /* 0x020fc800078e20ff */
[----:B-1----:R-:W-:-:S13]  /*5750*/  ISETP.GE.AND P0, PT, R39, UR4, PT ;  /* 0x0000000427007c0c */ /* 0x002fda000bf06270 */
[----:B------:R-:W-:Y:S05]  /*5760*/  @P0 BRA `(.L_x_65) ;  /* 0x0000000400440947 */ /* 0x000fea0003800000 */
[----:B--2---:R-:W0:Y:S01]  /*5770*/  MUFU.RCP R0, R37 ;  /* 0x0000002500007308 */ /* 0x004e220000001000 */
[----:B------:R-:W-:Y:S07]  /*5780*/  BSSY.RECONVERGENT B3, `(.L_x_66) ;  /* 0x000000b000037945 */ /* 0x000fee0003800200 */
[----:B------:R-:W1:Y:S01]  /*5790*/  FCHK P0, R12, R37 ;  /* 0x000000250c007302 */ /* 0x000e620000000000 */
[----:B0-----:R-:W-:-:S04]  /*57a0*/  FFMA R3, R0, -R37, 1 ;  /* 0x3f80000000037423 */ /* 0x001fc80000000825 */
[----:B---34-:R-:W-:-:S04]  /*57b0*/  FFMA R36, R0, R3, R0 ;  /* 0x0000000300247223 */ /* 0x018fc80000000000 */
[----:B------:R-:W-:-:S04]  /*57c0*/  FFMA R3, R12, R36, RZ ;  /* 0x000000240c037223 */ /* 0x000fc800000000ff */
[----:B------:R-:W-:-:S04]  /*57d0*/  FFMA R0, R3, -R37, R12 ;  /* 0x8000002503007223 */ /* 0x000fc8000000000c */
[----:B------:R-:W-:Y:S01]  /*57e0*/  FFMA R36, R36, R0, R3 ;  /* 0x0000000024247223 */ /* 0x000fe20000000003 */
[----:B-1----:R-:W-:Y:S06]  /*57f0*/  @!P0 BRA `(.L_x_67) ;  /* 0x00000000000c8947 */ /* 0x002fec0003800000 */
[----:B------:R-:W-:Y:S01]  /*5800*/  IMAD.MOV.U32 R36, RZ, RZ, R12 ;  /* 0x000000ffff247224 */ /* 0x000fe200078e000c */
[----:B------:R-:W-:-:S07]  /*5810*/  MOV R38, 0x5830 ;  /* 0x0000583000267802 */ /* 0x000fce0000000f00 */
[----:B------:R-:W-:Y:S05]  /*5820*/  CALL.REL.NOINC `($__internal_0_$__cuda_sm3x_div_rn_noftz_f32_slowpath) ;  /* 0x00000014002c7944 */ /* 0x000fea0003c00000 */
.L_x_67:
[----:B------:R-:W-:Y:S05]  /*5830*/  BSYNC.RECONVERGENT B3 ;  /* 0x0000000000037941 */ /* 0x000fea0003800200 */
.L_x_66:
[----:B------:R-:W0:Y:S01]  /*5840*/  LDCU UR8, c[0x0][0x3a0] ;  /* 0x00007400ff0877ac */ /* 0x000e220008000800 */
[----:B------:R-:W-:Y:S01]  /*5850*/  IMAD.WIDE R2, R39, 0x4, R26 ;  /* 0x0000000427027825 */ /* 0x000fe200078e021a */
[----:B------:R-:W-:Y:S01]  /*5860*/  BSSY.RECONVERGENT B3, `(.L_x_68) ;  /* 0x0000018000037945 */ /* 0x000fe20003800200 */
[----:B------:R-:W1:Y:S03]  /*5870*/  LDCU UR4, c[0x0][0x398] ;  /* 0x00007300ff0477ac */ /* 0x000e660008000800 */
        /* <DEDUP_REMOVED lines=17> */
.L_x_71:
[----:B------:R-:W-:Y:S05]  /*5990*/  BSYNC.RECONVERGENT B4 ;  /* 0x0000000000047941 */ /* 0x000fea0003800200 */
.L_x_70:
[----:B------:R-:W0:Y:S02]  /*59a0*/  LDCU UR4, c[0x0][0x3a0] ;  /* 0x00007400ff0477ac */ /* 0x000e240008000800 */
[----:B0-----:R-:W-:-:S05]  /*59b0*/  MOV R5, UR4 ;  /* 0x0000000400057c02 */ /* 0x001fca0008000f00 */
[----:B------:R-:W-:-:S05]  /*59c0*/  IMAD.WIDE R2, R5, 0x4, R2 ;  /* 0x0000000405027825 */ /* 0x000fca00078e0202 */
[----:B------:R0:W-:Y:S02]  /*59d0*/  STG.E desc[UR6][R2.64], R36 ;  /* 0x0000002402007986 */ /* 0x0001e4000c101906 */
.L_x_69:
[----:B------:R-:W-:Y:S05]  /*59e0*/  BSYNC.RECONVERGENT B3 ;  /* 0x0000000000037941 */ /* 0x000fea0003800200 */
.L_x_68:
        /* <DEDUP_REMOVED lines=17> */
.L_x_75:
[----:B------:R-:W-:Y:S05]  /*5b00*/  BSYNC.RECONVERGENT B4 ;  /* 0x0000000000047941 */ /* 0x000fea0003800200 */
.L_x_74:
[----:B------:R-:W-:-:S05]  /*5b10*/  IMAD.WIDE R4, R3, 0x4, R26 ;  /* 0x0000000403047825 */ /* 0x000fca00078e021a */
[----:B------:R0:W-:Y:S02]  /*5b20*/  STG.E desc[UR6][R4.64], R36 ;  /* 0x0000002404007986 */ /* 0x0001e4000c101906 */
.L_x_73:
[----:B------:R-:W-:Y:S05]  /*5b30*/  BSYNC.RECONVERGENT B3 ;  /* 0x0000000000037941 */ /* 0x000fea0003800200 */
.L_x_72:
        /* <DEDUP_REMOVED lines=17> */
.L_x_77:
[----:B------:R-:W-:Y:S05]  /*5c50*/  BSYNC.RECONVERGENT B3 ;  /* 0x0000000000037941 */ /* 0x000fea0003800200 */
.L_x_76:
[----:B------:R-:W-:-:S05]  /*5c60*/  IMAD.WIDE R2, R3, 0x4, R26 ;  /* 0x0000000403027825 */ /* 0x000fca00078e021a */
[----:B------:R1:W-:Y:S02]  /*5c70*/  STG.E desc[UR6][R2.64], R36 ;  /* 0x0000002402007986 */ /* 0x0003e4000c101906 */
.L_x_65:
[----:B------:R-:W-:Y:S05]  /*5c80*/  BSYNC.RECONVERGENT B2 ;  /* 0x0000000000027941 */ /* 0x000fea0003800200 */
.L_x_64:
[----:B------:R-:W5:Y:S01]  /*5c90*/  LDCU UR4, c[0x0][0x398] ;  /* 0x00007300ff0477ac */ /* 0x000f620008000800 */
[----:B01----:R-:W-:Y:S01]  /*5ca0*/  VIADD R3, R39, UR5 ;  /* 0x0000000527037c36 */ /* 0x003fe20008000000 */
[----:B------:R-:W-:Y:S04]  /*5cb0*/  BSSY.RECONVERGENT B2, `(.L_x_78) ;  /* 0x0000054000027945 */ /* 0x000fe80003800200 */
[----:B-----5:R-:W-:-:S13]  /*5cc0*/  ISETP.GE.AND P0, PT, R3, UR4, PT ;  /* 0x0000000403007c0c */ /* 0x020fda000bf06270 */
[----:B------:R-:W-:Y:S05]  /*5cd0*/  @P0 BRA `(.L_x_79) ;  /* 0x0000000400440947 */ /* 0x000fea0003800000 */
[----:B--2---:R-:W4:Y:S01]  /*5ce0*/  MUFU.RCP R0, R37 ;  /* 0x0000002500007308 */ /* 0x004f220000001000 */
[----:B------:R-:W-:Y:S07]  /*5cf0*/  BSSY.RECONVERGENT B3, `(.L_x_80) ;  /* 0x000000b000037945 */ /* 0x000fee0003800200 */
[----:B------:R-:W0:Y:S01]  /*5d00*/  FCHK P0, R16, R37 ;  /* 0x0000002510007302 */ /* 0x000e220000000000 */
[----:B----4-:R-:W-:-:S04]  /*5d10*/  FFMA R5, R0, -R37, 1 ;  /* 0x3f80000000057423 */ /* 0x010fc80000000825 */
[----:B---3--:R-:W-:-:S04]  /*5d20*/  FFMA R36, R0, R5, R0 ;  /* 0x0000000500247223 */ /* 0x008fc80000000000 */
[----:B------:R-:W-:-:S04]  /*5d30*/  FFMA R5, R16, R36, RZ ;  /* 0x0000002410057223 */ /* 0x000fc800000000ff */
[----:B------:R-:W-:-:S04]  /*5d40*/  FFMA R0, R5, -R37, R16 ;  /* 0x8000002505007223 */ /* 0x000fc80000000010 */
[----:B------:R-:W-:Y:S01]  /*5d50*/  FFMA R36, R36, R0, R5 ;  /* 0x0000000024247223 */ /* 0x000fe20000000005 */
[----:B0-----:R-:W-:Y:S06]  /*5d60*/  @!P0 BRA `(.L_x_81) ;  /* 0x00000000000c8947 */ /* 0x001fec0003800000 */
[----:B------:R-:W-:Y:S02]  /*5d70*/  MOV R36, R16 ;  /* 0x0000001000247202 */ /* 0x000fe40000000f00 */
[----:B------:R-:W-:-:S07]  /*5d80*/  MOV R38, 0x5da0 ;  /* 0x00005da000267802 */ /* 0x000fce0000000f00 */
[----:B------:R-:W-:Y:S05]  /*5d90*/  CALL.REL.NOINC `($__internal_0_$__cuda_sm3x_div_rn_noftz_f32_slowpath) ;  /* 0x0000000c00d07944 */ /* 0x000fea0003c00000 */
.L_x_81:
[----:B------:R-:W-:Y:S05]  /*5da0*/  BSYNC.RECONVERGENT B3 ;  /* 0x0000000000037941 */ /* 0x000fea0003800200 */
.L_x_80:
        /* <DEDUP_REMOVED lines=21> */
.L_x_85:
[----:B------:R-:W-:Y:S05]  /*5f00*/  BSYNC.RECONVERGENT B4 ;  /* 0x0000000000047941 */ /* 0x000fea0003800200 */
.L_x_84:
[----:B------:R-:W0:Y:S02]  /*5f10*/  LDCU UR4, c[0x0][0x3a0] ;  /* 0x00007400ff0477ac */ /* 0x000e240008000800 */
[----:B0-----:R-:W-:-:S05]  /*5f20*/  MOV R0, UR4 ;  /* 0x0000000400007c02 */ /* 0x001fca0008000f00 */
[----:B------:R-:W-:-:S05]  /*5f30*/  IMAD.WIDE R4, R0, 0x4, R4 ;  /* 0x0000000400047825 */ /* 0x000fca00078e0204 */
[----:B------:R0:W-:Y:S02]  /*5f40*/  STG.E desc[UR6][R4.64], R36 ;  /* 0x0000002404007986 */ /* 0x0001e4000c101906 */
.L_x_83:
[----:B------:R-:W-:Y:S05]  /*5f50*/  BSYNC.RECONVERGENT B3 ;  /* 0x0000000000037941 */ /* 0x000fea0003800200 */
.L_x_82:
        /* <DEDUP_REMOVED lines=17> */
.L_x_89:
[----:B------:R-:W-:Y:S05]  /*6070*/  BSYNC.RECONVERGENT B4 ;  /* 0x0000000000047941 */ /* 0x000fea0003800200 */
.L_x_88:
[----:B------:R-:W-:-:S05]  /*6080*/  IMAD.WIDE R4, R3, 0x4, R26 ;  /* 0x0000000403047825 */ /* 0x000fca00078e021a */
[----:B------:R1:W-:Y:S02]  /*6090*/  STG.E desc[UR6][R4.64], R36 ;  /* 0x0000002404007986 */ /* 0x0003e4000c101906 */
.L_x_87:
[----:B------:R-:W-:Y:S05]  /*60a0*/  BSYNC.RECONVERGENT B3 ;  /* 0x0000000000037941 */ /* 0x000fea0003800200 */
.L_x_86:
        /* <DEDUP_REMOVED lines=17> */
.L_x_91:
[----:B------:R-:W-:Y:S05]  /*61c0*/  BSYNC.RECONVERGENT B3 ;  /* 0x0000000000037941 */ /* 0x000fea0003800200 */
.L_x_90:
[----:B------:R-:W-:-:S05]  /*61d0*/  IMAD.WIDE R2, R3, 0x4, R26 ;  /* 0x0000000403027825 */ /* 0x000fca00078e021a */
[----:B------:R0:W-:Y:S02]  /*61e0*/  STG.E desc[UR6][R2.64], R36 ;  /* 0x0000002402007986 */ /* 0x0001e4000c101906 */
.L_x_79:
[----:B------:R-:W-:Y:S05]  /*61f0*/  BSYNC.RECONVERGENT B2 ;  /* 0x0000000000027941 */ /* 0x000fea0003800200 */
.L_x_78:
        /* <DEDUP_REMOVED lines=15> */
[----:B------:R-:W-:Y:S02]  /*62f0*/  MOV R36, R20 ;  /* 0x0000001400247202 */ /* 0x000fe40000000f00 */
[----:B------:R-:W-:-:S07]  /*6300*/  MOV R38, 0x6320 ;  /* 0x0000632000267802 */ /* 0x000fce0000000f00 */
[----:B------:R-:W-:Y:S05]  /*6310*/  CALL.REL.NOINC `($__internal_0_$__cuda_sm3x_div_rn_noftz_f32_slowpath) ;  /* 0x0000000800707944 */ /* 0x000fea0003c00000 */
.L_x_95:
[----:B------:R-:W-:Y:S05]  /*6320*/  BSYNC.RECONVERGENT B3 ;  /* 0x0000000000037941 */ /* 0x000fea0003800200 */
.L_x_94:
        /* <DEDUP_REMOVED lines=21> */
.L_x_99:
[----:B------:R-:W-:Y:S05]  /*6480*/  BSYNC.RECONVERGENT B4 ;  /* 0x0000000000047941 */ /* 0x000fea0003800200 */
.L_x_98:
[----:B------:R-:W0:Y:S02]  /*6490*/  LDCU UR4, c[0x0][0x3a0] ;  /* 0x00007400ff0477ac */ /* 0x000e240008000800 */
[----:B0-----:R-:W-:-:S04]  /*64a0*/  IMAD.U32 R5, RZ, RZ, UR4 ;  /* 0x00000004ff057e24 */ /* 0x001fc8000f8e00ff */
[----:B------:R-:W-:-:S05]  /*64b0*/  IMAD.WIDE R2, R5, 0x4, R2 ;  /* 0x0000000405027825 */ /* 0x000fca00078e0202 */
[----:B------:R0:W-:Y:S02]  /*64c0*/  STG.E desc[UR6][R2.64], R36 ;  /* 0x0000002402007986 */ /* 0x0001e4000c101906 */
.L_x_97:
[----:B------:R-:W-:Y:S05]  /*64d0*/  BSYNC.RECONVERGENT B3 ;  /* 0x0000000000037941 */ /* 0x000fea0003800200 */
.L_x_96:
        /* <DEDUP_REMOVED lines=17> */
.L_x_103:
[----:B------:R-:W-:Y:S05]  /*65f0*/  BSYNC.RECONVERGENT B4 ;  /* 0x0000000000047941 */ /* 0x000fea0003800200 */
.L_x_102:
[----:B------:R-:W-:-:S05]  /*6600*/  IMAD.WIDE R4, R3, 0x4, R26 ;  /* 0x0000000403047825 */ /* 0x000fca00078e021a */
[----:B------:R0:W-:Y:S02]  /*6610*/  STG.E desc[UR6][R4.64], R36 ;  /* 0x0000002404007986 */ /* 0x0001e4000c101906 */
.L_x_101:
[----:B------:R-:W-:Y:S05]  /*6620*/  BSYNC.RECONVERGENT B3 ;  /* 0x0000000000037941 */ /* 0x000fea0003800200 */
.L_x_100:
[----:B------:R-:W1:Y:S01]  /*6630*/  LDCU UR4, c[0x0][0x3a0] ;  /* 0x00007400ff0477ac */ /* 0x000e620008000800 */
[----:B------:R-:W2:Y:S01]  /*6640*/  LDCU UR8, c[0x0][0x398] ;  /* 0x00007300ff0877ac */ /* 0x000ea20008000800 */
[----:B-1----:R-:W-:-:S05]  /*6650*/  VIADD R3, R3, UR4 ;  /* 0x0000000403037c36 */ /* 0x002fca0008000000 */
        /* <DEDUP_REMOVED lines=14> */
.L_x_105:
[----:B------:R-:W-:Y:S05]  /*6740*/  BSYNC.RECONVERGENT B3 ;  /* 0x0000000000037941 */ /* 0x000fea0003800200 */
.L_x_104:
[----:B------:R-:W-:-:S05]  /*6750*/  IMAD.WIDE R2, R3, 0x4, R26 ;  /* 0x0000000403027825 */ /* 0x000fca00078e021a */
[----:B------:R1:W-:Y:S02]  /*6760*/  STG.E desc[UR6][R2.64], R36 ;  /* 0x0000002402007986 */ /* 0x0003e4000c101906 */
.L_x_93:
[----:B------:R-:W-:Y:S05]  /*6770*/  BSYNC.RECONVERGENT B2 ;  /* 0x0000000000027941 */ /* 0x000fea0003800200 */
.L_x_92:
[----:B------:R-:W5:Y:S01]  /*6780*/  LDCU UR4, c[0x0][0x398] ;  /* 0x00007300ff0477ac */ /* 0x000f620008000800 */
[----:B------:R-:W-:-:S04]  /*6790*/  IADD3 R39, PT, PT, R39, UR5, RZ ;  /* 0x0000000527277c10 */ /* 0x000fc8000fffe0ff */
[----:B-----5:R-:W-:-:S13]  /*67a0*/  ISETP.GE.AND P0, PT, R39, UR4, PT ;  /* 0x0000000427007c0c */ /* 0x020fda000bf06270 */
[----:B------:R-:W-:Y:S05]  /*67b0*/  @P0 EXIT ;  /* 0x000000000000094d */ /* 0x000fea0003800000 */
[----:B--2---:R-:W0:Y:S01]  /*67c0*/  MUFU.RCP R0, R37 ;  /* 0x0000002500007308 */ /* 0x004e220000001000 */
[----:B------:R-:W-:Y:S07]  /*67d0*/  BSSY.RECONVERGENT B2, `(.L_x_106) ;  /* 0x000000b000027945 */ /* 0x000fee0003800200 */
[----:B------:R-:W2:Y:S01]  /*67e0*/  FCHK P0, R24, R37 ;  /* 0x0000002518007302 */ /* 0x000ea20000000000 */
[----:B01----:R-:W-:-:S04]  /*67f0*/  FFMA R3, R0, -R37, 1 ;  /* 0x3f80000000037423 */ /* 0x003fc80000000825 */
[----:B---34-:R-:W-:-:S04]  /*6800*/  FFMA R36, R0, R3, R0 ;  /* 0x0000000300247223 */ /* 0x018fc80000000000 */
[----:B------:R-:W-:-:S04]  /*6810*/  FFMA R3, R24, R36, RZ ;  /* 0x0000002418037223 */ /* 0x000fc800000000ff */
[----:B------:R-:W-:-:S04]  /*6820*/  FFMA R0, R3, -R37, R24 ;  /* 0x8000002503007223 */ /* 0x000fc80000000018 */
[----:B------:R-:W-:Y:S01]  /*6830*/  FFMA R36, R36, R0, R3 ;  /* 0x0000000024247223 */ /* 0x000fe20000000003 */
[----:B--2---:R-:W-:Y:S06]  /*6840*/  @!P0 BRA `(.L_x_107) ;  /* 0x00000000000c8947 */ /* 0x004fec0003800000 */
[----:B------:R-:W-:Y:S01]  /*6850*/  IMAD.MOV.U32 R36, RZ, RZ, R24 ;  /* 0x000000ffff247224 */ /* 0x000fe200078e0018 */
[----:B------:R-:W-:-:S07]  /*6860*/  MOV R38, 0x6880 ;  /* 0x0000688000267802 */ /* 0x000fce0000000f00 */
[----:B------:R-:W-:Y:S05]  /*6870*/  CALL.REL.NOINC `($__internal_0_$__cuda_sm3x_div_rn_noftz_f32_slowpath) ;  /* 0x0000000400187944 */ /* 0x000fea0003c00000 */
.L_x_107:
[----:B------:R-:W-:Y:S05]  /*6880*/  BSYNC.RECONVERGENT B2 ;  /* 0x0000000000027941 */ /* 0x000fea0003800200 */
.L_x_106:
        /* <DEDUP_REMOVED lines=21> */
.L_x_111:
[----:B------:R-:W-:Y:S05]  /*69e0*/  BSYNC.RECONVERGENT B3 ;  /* 0x0000000000037941 */ /* 0x000fea0003800200 */
.L_x_110:
[----:B------:R-:W0:Y:S02]  /*69f0*/  LDCU UR4, c[0x0][0x3a0] ;  /* 0x00007400ff0477ac */ /* 0x000e240008000800 */
[----:B0-----:R-:W-:-:S05]  /*6a00*/  MOV R0, UR4 ;  /* 0x0000000400007c02 */ /* 0x001fca0008000f00 */
[----:B------:R-:W-:-:S05]  /*6a10*/  IMAD.WIDE R2, R0, 0x4, R2 ;  /* 0x0000000400027825 */ /* 0x000fca00078e0202 */
[----:B------:R0:W-:Y:S02]  /*6a20*/  STG.E desc[UR6][R2.64], R36 ;  /* 0x0000002402007986 */ /* 0x0001e4000c101906 */
.L_x_109:
[----:B------:R-:W-:Y:S05]  /*6a30*/  BSYNC.RECONVERGENT B2 ;  /* 0x0000000000027941 */ /* 0x000fea0003800200 */
.L_x_108:
        /* <DEDUP_REMOVED lines=17> */
.L_x_115:
[----:B------:R-:W-:Y:S05]  /*6b50*/  BSYNC.RECONVERGENT B3 ;  /* 0x0000000000037941 */ /* 0x000fea0003800200 */
.L_x_114:
[----:B------:R-:W-:-:S05]  /*6b60*/  IMAD.WIDE R2, R39, 0x4, R26 ;  /* 0x0000000427027825 */ /* 0x000fca00078e021a */
[----:B------:R1:W-:Y:S02]  /*6b70*/  STG.E desc[UR6][R2.64], R36 ;  /* 0x0000002402007986 */ /* 0x0003e4000c101906 */
.L_x_113:
[----:B------:R-:W-:Y:S05]  /*6b80*/  BSYNC.RECONVERGENT B2 ;  /* 0x0000000000027941 */ /* 0x000fea0003800200 */
.L_x_112:
[----:B------:R-:W2:Y:S01]  /*6b90*/  LDCU UR4, c[0x0][0x3a0] ;  /* 0x00007400ff0477ac */ /* 0x000ea20008000800 */
[----:B------:R-:W3:Y:S01]  /*6ba0*/  LDCU UR5, c[0x0][0x398] ;  /* 0x00007300ff0577ac */ /* 0x000ee20008000800 */
[----:B--2---:R-:W-:-:S04]  /*6bb0*/  IADD3 R39, PT, PT, R39, UR4, RZ ;  /* 0x0000000427277c10 */ /* 0x004fc8000fffe0ff */
[----:B---3--:R-:W-:-:S13]  /*6bc0*/  ISETP.GE.AND P0, PT, R39, UR5, PT ;  /* 0x0000000527007c0c */ /* 0x008fda000bf06270 */
[----:B------:R-:W-:Y:S05]  /*6bd0*/  @P0 EXIT ;  /* 0x000000000000094d */ /* 0x000fea0003800000 */
        /* <DEDUP_REMOVED lines=12> */
.L_x_117:
[----:B------:R-:W-:Y:S05]  /*6ca0*/  BSYNC.RECONVERGENT B2 ;  /* 0x0000000000027941 */ /* 0x000fea0003800200 */
.L_x_116:
[----:B------:R-:W-:-:S05]  /*6cb0*/  IMAD.WIDE R26, R39, 0x4, R26 ;  /* 0x00000004271a7825 */ /* 0x000fca00078e021a */
[----:B------:R-:W-:Y:S01]  /*6cc0*/  STG.E desc[UR6][R26.64], R36 ;  /* 0x000000241a007986 */ /* 0x000fe2000c101906 */
[----:B------:R-:W-:Y:S05]  /*6cd0*/  EXIT ;  /* 0x000000000000794d */ /* 0x000fea0003800000 */
        .weak           $__internal_0_$__cuda_sm3x_div_rn_noftz_f32_slowpath
        .type           $__internal_0_$__cuda_sm3x_div_rn_noftz_f32_slowpath,@function
        .size           $__internal_0_$__cuda_sm3x_div_rn_noftz_f32_slowpath,(.L_x_283 - $__internal_0_$__cuda_sm3x_div_rn_noftz_f32_slowpath)
$__internal_0_$__cuda_sm3x_div_rn_noftz_f32_slowpath:
[----:B------:R-:W-:Y:S01]  /*6ce0*/  SHF.R.U32.HI R40, RZ, 0x17, R37 ;  /* 0x00000017ff287819 */ /* 0x000fe20000011625 */
[----:B------:R-:W-:Y:S01]  /*6cf0*/  BSSY.RECONVERGENT B0, `(.L_x_118) ;  /* 0x0000063000007945 */ /* 0x000fe20003800200 */
[----:B------:R-:W-:Y:S02]  /*6d00*/  SHF.R.U32.HI R42, RZ, 0x17, R36 ;  /* 0x00000017ff2a7819 */ /* 0x000fe40000011624 */
[----:B------:R-:W-:Y:S02]  /*6d10*/  LOP3.LUT R40, R40, 0xff, RZ, 0xc0, !PT ;  /* 0x000000ff28287812 */ /* 0x000fe400078ec0ff */
[----:B------:R-:W-:Y:S02]  /*6d20*/  LOP3.LUT R42, R42, 0xff, RZ, 0xc0, !PT ;  /* 0x000000ff2a2a7812 */ /* 0x000fe400078ec0ff */
[----:B------:R-:W-:Y:S01]  /*6d30*/  MOV R47, R37 ;  /* 0x00000025002f7202 */ /* 0x000fe20000000f00 */
[----:B------:R-:W-:Y:S01]  /*6d40*/  VIADD R43, R40, 0xffffffff ;  /* 0xffffffff282b7836 */ /* 0x000fe20000000000 */
[----:B------:R-:W-:-:S04]  /*6d50*/  IADD3 R44, PT, PT, R42, -0x1, RZ ;  /* 0xffffffff2a2c7810 */ /* 0x000fc80007ffe0ff */
[----:B------:R-:W-:-:S04]  /*6d60*/  ISETP.GT.U32.AND P0, PT, R43, 0xfd, PT ;  /* 0x000000fd2b00780c */ /* 0x000fc80003f04070 */
[----:B------:R-:W-:-:S13]  /*6d70*/  ISETP.GT.U32.OR P0, PT, R44, 0xfd, P0 ;  /* 0x000000fd2c00780c */ /* 0x000fda0000704470 */
[----:B------:R-:W-:Y:S01]  /*6d80*/  @!P0 IMAD.MOV.U32 R41, RZ, RZ, RZ ;  /* 0x000000ffff298224 */ /* 0x000fe200078e00ff */
[----:B------:R-:W-:Y:S06]  /*6d90*/  @!P0 BRA `(.L_x_119) ;  /* 0x00000000005c8947 */ /* 0x000fec0003800000 */
[----:B------:R-:W-:Y:S02]  /*6da0*/  FSETP.GTU.FTZ.AND P0, PT, |R36|, +INF , PT ;  /* 0x7f8000002400780b */ /* 0x000fe40003f1c200 */
[----:B------:R-:W-:-:S04]  /*6db0*/  FSETP.GTU.FTZ.AND P1, PT, |R37|, +INF , PT ;  /* 0x7f8000002500780b */ /* 0x000fc80003f3c200 */
[----:B------:R-:W-:-:S13]  /*6dc0*/  PLOP3.LUT P0, PT, P0, P1, PT, 0xf8, 0x8f ;  /* 0x00000000008f781c */ /* 0x000fda0000703f70 */
[----:B------:R-:W-:Y:S05]  /*6dd0*/  @P0 BRA `(.L_x_120) ;  /* 0x00000004004c0947 */ /* 0x000fea0003800000 */
[----:B------:R-:W-:-:S13]  /*6de0*/  LOP3.LUT P0, RZ, R47, 0x7fffffff, R36, 0xc8, !PT ;  /* 0x7fffffff2fff7812 */ /* 0x000fda000780c824 */
[----:B------:R-:W-:Y:S05]  /*6df0*/  @!P0 BRA `(.L_x_121) ;  /* 0x00000004003c8947 */ /* 0x000fea0003800000 */
[C---:B------:R-:W-:Y:S02]  /*6e00*/  FSETP.NEU.FTZ.AND P0, PT, |R36|.reuse, +INF , PT ;  /* 0x7f8000002400780b */ /* 0x040fe40003f1d200 */
[----:B------:R-:W-:Y:S02]  /*6e10*/  FSETP.NEU.FTZ.AND P2, PT, |R37|, +INF , PT ;  /* 0x7f8000002500780b */ /* 0x000fe40003f5d200 */
[----:B------:R-:W-:-:S11]  /*6e20*/  FSETP.NEU.FTZ.AND P1, PT, |R36|, +INF , PT ;  /* 0x7f8000002400780b */ /* 0x000fd60003f3d200 */
[----:B------:R-:W-:Y:S05]  /*6e30*/  @!P2 BRA !P0, `(.L_x_121) ;  /* 0x00000004002ca947 */ /* 0x000fea0004000000 */
[----:B------:R-:W-:-:S04]  /*6e40*/  LOP3.LUT P0, RZ, R36, 0x7fffffff, RZ, 0xc0, !PT ;  /* 0x7fffffff24ff7812 */ /* 0x000fc8000780c0ff */
[----:B------:R-:W-:-:S13]  /*6e50*/  PLOP3.LUT P0, PT, P2, P0, PT, 0x2f, 0xf2 ;  /* 0x0000000000f2781c */ /* 0x000fda0001700577 */
[----:B------:R-:W-:Y:S05]  /*6e60*/  @P0 BRA `(.L_x_122) ;  /* 0x0000000400180947 */ /* 0x000fea0003800000 */
[----:B------:R-:W-:-:S04]  /*6e70*/  LOP3.LUT P0, RZ, R47, 0x7fffffff, RZ, 0xc0, !PT ;  /* 0x7fffffff2fff7812 */ /* 0x000fc8000780c0ff */
[----:B------:R-:W-:-:S13]  /*6e80*/  PLOP3.LUT P0, PT, P1, P0, PT, 0x2f, 0xf2 ;  /* 0x0000000000f2781c */ /* 0x000fda0000f00577 */
[----:B------:R-:W-:Y:S05]  /*6e90*/  @P0 BRA `(.L_x_123) ;  /* 0x0000000400000947 */ /* 0x000fea0003800000 */
[----:B------:R-:W-:Y:S02]  /*6ea0*/  ISETP.GE.AND P0, PT, R44, RZ, PT ;  /* 0x000000ff2c00720c */ /* 0x000fe40003f06270 */
[----:B------:R-:W-:-:S11]  /*6eb0*/  ISETP.GE.AND P1, PT, R43, RZ, PT ;  /* 0x000000ff2b00720c */ /* 0x000fd60003f26270 */
[----:B------:R-:W-:Y:S01]  /*6ec0*/  @P0 MOV R41, RZ ;  /* 0x000000ff00290202 */ /* 0x000fe20000000f00 */
[----:B------:R-:W-:Y:S01]  /*6ed0*/  @!P0 FFMA R36, R36, 1.84467440737095516160e+19, RZ ;  /* 0x5f80000024248823 */ /* 0x000fe200000000ff */
[----:B------:R-:W-:Y:S01]  /*6ee0*/  @!P0 MOV R41, 0xffffffc0 ;  /* 0xffffffc000298802 */ /* 0x000fe20000000f00 */
[----:B------:R-:W-:-:S04]  /*6ef0*/  @!P1 FFMA R47, R37, 1.84467440737095516160e+19, RZ ;  /* 0x5f800000252f9823 */ /* 0x000fc800000000ff */
[----:B------:R-:W-:-:S07]  /*6f00*/  @!P1 VIADD R41, R41, 0x40 ;  /* 0x0000004029299836 */ /* 0x000fce0000000000 */
.L_x_119:
[----:B------:R-:W-:Y:S01]  /*6f10*/  LEA R46, R40, 0xc0800000, 0x17 ;  /* 0xc0800000282e7811 */ /* 0x000fe200078eb8ff */
[----:B------:R-:W-:Y:S03]  /*6f20*/  BSSY.RECONVERGENT B1, `(.L_x_124) ;  /* 0x0000036000017945 */ /* 0x000fe60003800200 */
[----:B------:R-:W-:Y:S02]  /*6f30*/  IADD3 R46, PT, PT, -R46, R47, RZ ;  /* 0x0000002f2e2e7210 */ /* 0x000fe40007ffe1ff */
[----:B------:R-:W-:Y:S02]  /*6f40*/  IADD3 R47, PT, PT, R42, -0x7f, RZ ;  /* 0xffffff812a2f7810 */ /* 0x000fe40007ffe0ff */
[----:B------:R-:W0:Y:S01]  /*6f50*/  MUFU.RCP R44, R46 ;  /* 0x0000002e002c7308 */ /* 0x000e220000001000 */
[----:B------:R-:W-:Y:S02]  /*6f60*/  FADD.FTZ R43, -R46, -RZ ;  /* 0x800000ff2e2b7221 */ /* 0x000fe40000010100 */
[----:B------:R-:W-:-:S02]  /*6f70*/  IMAD R36, R47, -0x800000, R36 ;  /* 0xff8000002f247824 */ /* 0x000fc400078e0224 */
[----:B0-----:R-:W-:-:S04]  /*6f80*/  FFMA R49, R44, R43, 1 ;  /* 0x3f8000002c317423 */ /* 0x001fc8000000002b */
[----:B------:R-:W-:-:S04]  /*6f90*/  FFMA R49, R44, R49, R44 ;  /* 0x000000312c317223 */ /* 0x000fc8000000002c */
[----:B------:R-:W-:-:S04]  /*6fa0*/  FFMA R42, R36, R49, RZ ;  /* 0x00000031242a7223 */ /* 0x000fc800000000ff */
[----:B------:R-:W-:-:S04]  /*6fb0*/  FFMA R44, R43, R42, R36 ;  /* 0x0000002a2b2c7223 */ /* 0x000fc80000000024 */
[----:B------:R-:W-:Y:S01]  /*6fc0*/  FFMA R44, R49, R44, R42 ;  /* 0x0000002c312c7223 */ /* 0x000fe2000000002a */
[----:B------:R-:W-:-:S03]  /*6fd0*/  IADD3 R42, PT, PT, R47, 0x7f, -R40 ;  /* 0x0000007f2f2a7810 */ /* 0x000fc60007ffe828 */
[----:B------:R-:W-:Y:S02]  /*6fe0*/  FFMA R43, R43, R44, R36 ;  /* 0x0000002c2b2b7223 */ /* 0x000fe40000000024 */
[----:B------:R-:W-:Y:S02]  /*6ff0*/  IMAD.IADD R41, R42, 0x1, R41 ;  /* 0x000000012a297824 */ /* 0x000fe400078e0229 */
[----:B------:R-:W-:-:S05]  /*7000*/  FFMA R36, R49, R43, R44 ;  /* 0x0000002b31247223 */ /* 0x000fca000000002c */
[----:B------:R-:W-:-:S04]  /*7010*/  SHF.R.U32.HI R40, RZ, 0x17, R36 ;  /* 0x00000017ff287819 */ /* 0x000fc80000011624 */
[----:B------:R-:W-:-:S04]  /*7020*/  LOP3.LUT R40, R40, 0xff, RZ, 0xc0, !PT ;  /* 0x000000ff28287812 */ /* 0x000fc800078ec0ff */
[----:B------:R-:W-:-:S04]  /*7030*/  IADD3 R40, PT, PT, R40, R41, RZ ;  /* 0x0000002928287210 */ /* 0x000fc80007ffe0ff */
[----:B------:R-:W-:-:S04]  /*7040*/  IADD3 R42, PT, PT, R40, -0x1, RZ ;  /* 0xffffffff282a7810 */ /* 0x000fc80007ffe0ff */
[----:B------:R-:W-:-:S13]  /*7050*/  ISETP.GE.U32.AND P0, PT, R42, 0xfe, PT ;  /* 0x000000fe2a00780c */ /* 0x000fda0003f06070 */
[----:B------:R-:W-:Y:S05]  /*7060*/  @!P0 BRA `(.L_x_125) ;  /* 0x0000000000808947 */ /* 0x000fea0003800000 */
[----:B------:R-:W-:-:S13]  /*7070*/  ISETP.GT.AND P0, PT, R40, 0xfe, PT ;  /* 0x000000fe2800780c */ /* 0x000fda0003f04270 */
[----:B------:R-:W-:Y:S05]  /*7080*/  @P0 BRA `(.L_x_126) ;  /* 0x00000000006c0947 */ /* 0x000fea0003800000 */
[----:B------:R-:W-:-:S13]  /*7090*/  ISETP.GE.AND P0, PT, R40, 0x1, PT ;  /* 0x000000012800780c */ /* 0x000fda0003f06270 */
[----:B------:R-:W-:Y:S05]  /*70a0*/  @P0 BRA `(.L_x_127) ;  /* 0x0000000000740947 */ /* 0x000fea0003800000 */
[----:B------:R-:W-:Y:S02]  /*70b0*/  ISETP.GE.AND P0, PT, R40, -0x18, PT ;  /* 0xffffffe82800780c */ /* 0x000fe40003f06270 */
[----:B------:R-:W-:-:S11]  /*70c0*/  LOP3.LUT R36, R36, 0x80000000, RZ, 0xc0, !PT ;  /* 0x8000000024247812 */ /* 0x000fd600078ec0ff */
[----:B------:R-:W-:Y:S05]  /*70d0*/  @!P0 BRA `(.L_x_127) ;  /* 0x0000000000688947 */ /* 0x000fea0003800000 */
[CCC-:B------:R-:W-:Y:S01]  /*70e0*/  FFMA.RZ R41, R49.reuse, R43.reuse, R44.reuse ;  /* 0x0000002b31297223 */ /* 0x1c0fe2000000c02c */
[CCC-:B------:R-:W-:Y:S01]  /*70f0*/  FFMA.RP R42, R49.reuse, R43.reuse, R44.reuse ;  /* 0x0000002b312a7223 */ /* 0x1c0fe2000000802c */
[----:B------:R-:W-:Y:S01]  /*7100*/  FFMA.RM R49, R49, R43, R44 ;  /* 0x0000002b31317223 */ /* 0x000fe2000000402c */
[C---:B------:R-:W-:Y:S01]  /*7110*/  VIADD R43, R40.reuse, 0x20 ;  /* 0x00000020282b7836 */ /* 0x040fe20000000000 */
[C---:B------:R-:W-:Y:S02]  /*7120*/  ISETP.NE.AND P2, PT, R40.reuse, RZ, PT ;  /* 0x000000ff2800720c */ /* 0x040fe40003f45270 */
[----:B------:R-:W-:Y:S02]  /*7130*/  LOP3.LUT R41, R41, 0x7fffff, RZ, 0xc0, !PT ;  /* 0x007fffff29297812 */ /* 0x000fe400078ec0ff */
[----:B------:R-:W-:Y:S02]  /*7140*/  ISETP.NE.AND P1, PT, R40, RZ, PT ;  /* 0x000000ff2800720c */ /* 0x000fe40003f25270 */
[----:B------:R-:W-:-:S02]  /*7150*/  LOP3.LUT R44, R41, 0x800000, RZ, 0xfc, !PT ;  /* 0x00800000292c7812 */ /* 0x000fc400078efcff */
[----:B------:R-:W-:Y:S02]  /*7160*/  IADD3 R40, PT, PT, -R40, RZ, RZ ;  /* 0x000000ff28287210 */ /* 0x000fe40007ffe1ff */
[----:B------:R-:W-:Y:S02]  /*7170*/  SHF.L.U32 R43, R44, R43, RZ ;  /* 0x0000002b2c2b7219 */ /* 0x000fe400000006ff */
[----:B------:R-:W-:Y:S02]  /*7180*/  FSETP.NEU.FTZ.AND P0, PT, R42, R49, PT ;  /* 0x000000312a00720b */ /* 0x000fe40003f1d000 */
[----:B------:R-:W-:Y:S02]  /*7190*/  SEL R41, R40, RZ, P2 ;  /* 0x000000ff28297207 */ /* 0x000fe40001000000 */
[----:B------:R-:W-:Y:S02]  /*71a0*/  ISETP.NE.AND P1, PT, R43, RZ, P1 ;  /* 0x000000ff2b00720c */ /* 0x000fe40000f25270 */
[----:B------:R-:W-:-:S02]  /*71b0*/  SHF.R.U32.HI R43, RZ, R41, R44 ;  /* 0x00000029ff2b7219 */ /* 0x000fc4000001162c */
[----:B------:R-:W-:Y:S02]  /*71c0*/  PLOP3.LUT P0, PT, P0, P1, PT, 0xf8, 0x8f ;  /* 0x00000000008f781c */ /* 0x000fe40000703f70 */
[----:B------:R-:W-:Y:S02]  /*71d0*/  SHF.R.U32.HI R41, RZ, 0x1, R43 ;  /* 0x00000001ff297819 */ /* 0x000fe4000001162b */
[----:B------:R-:W-:-:S04]  /*71e0*/  SEL R40, RZ, 0x1, !P0 ;  /* 0x00000001ff287807 */ /* 0x000fc80004000000 */
[----:B------:R-:W-:-:S04]  /*71f0*/  LOP3.LUT R40, R40, 0x1, R41, 0xf8, !PT ;  /* 0x0000000128287812 */ /* 0x000fc800078ef829 */
[----:B------:R-:W-:-:S04]  /*7200*/  LOP3.LUT R40, R40, R43, RZ, 0xc0, !PT ;  /* 0x0000002b28287212 */ /* 0x000fc800078ec0ff */
[----:B------:R-:W-:-:S04]  /*7210*/  IADD3 R41, PT, PT, R41, R40, RZ ;  /* 0x0000002829297210 */ /* 0x000fc80007ffe0ff */
[----:B------:R-:W-:Y:S01]  /*7220*/  LOP3.LUT R36, R41, R36, RZ, 0xfc, !PT ;  /* 0x0000002429247212 */ /* 0x000fe200078efcff */
[----:B------:R-:W-:Y:S06]  /*7230*/  BRA `(.L_x_127) ;  /* 0x0000000000107947 */ /* 0x000fec0003800000 */
.L_x_126:
[----:B------:R-:W-:-:S04]  /*7240*/  LOP3.LUT R36, R36, 0x80000000, RZ, 0xc0, !PT ;  /* 0x8000000024247812 */ /* 0x000fc800078ec0ff */
[----:B------:R-:W-:Y:S01]  /*7250*/  LOP3.LUT R36, R36, 0x7f800000, RZ, 0xfc, !PT ;  /* 0x7f80000024247812 */ /* 0x000fe200078efcff */
[----:B------:R-:W-:Y:S06]  /*7260*/  BRA `(.L_x_127) ;  /* 0x0000000000047947 */ /* 0x000fec0003800000 */
.L_x_125:
[----:B------:R-:W-:-:S07]  /*7270*/  IMAD R36, R41, 0x800000, R36 ;  /* 0x0080000029247824 */ /* 0x000fce00078e0224 */
.L_x_127:
[----:B------:R-:W-:Y:S05]  /*7280*/  BSYNC.RECONVERGENT B1 ;  /* 0x0000000000017941 */ /* 0x000fea0003800200 */
.L_x_124:
[----:B------:R-:W-:Y:S05]  /*7290*/  BRA `(.L_x_128) ;  /* 0x0000000000207947 */ /* 0x000fea0003800000 */
.L_x_123:
[----:B------:R-:W-:-:S04]  /*72a0*/  LOP3.LUT R36, R47, 0x80000000, R36, 0x48, !PT ;  /* 0x800000002f247812 */ /* 0x000fc800078e4824 */
[----:B------:R-:W-:Y:S01]  /*72b0*/  LOP3.LUT R36, R36, 0x7f800000, RZ, 0xfc, !PT ;  /* 0x7f80000024247812 */ /* 0x000fe200078efcff */
[----:B------:R-:W-:Y:S06]  /*72c0*/  BRA `(.L_x_128) ;  /* 0x0000000000147947 */ /* 0x000fec0003800000 */
.L_x_122:
[----:B------:R-:W-:Y:S01]  /*72d0*/  LOP3.LUT R36, R47, 0x80000000, R36, 0x48, !PT ;  /* 0x800000002f247812 */ /* 0x000fe200078e4824 */
[----:B------:R-:W-:Y:S06]  /*72e0*/  BRA `(.L_x_128) ;  /* 0x00000000000c7947 */ /* 0x000fec0003800000 */
.L_x_121:
[----:B------:R-:W0:Y:S01]  /*72f0*/  MUFU.RSQ R36, -QNAN ;  /* 0xffc0000000247908 */ /* 0x000e220000001400 */
[----:B------:R-:W-:Y:S05]  /*7300*/  BRA `(.L_x_128) ;  /* 0x0000000000047947 */ /* 0x000fea0003800000 */
.L_x_120:
[----:B------:R-:W-:-:S07]  /*7310*/  FADD.FTZ R36, R36, R37 ;  /* 0x0000002524247221 */ /* 0x000fce0000010000 */
.L_x_128:
[----:B------:R-:W-:Y:S05]  /*7320*/  BSYNC.RECONVERGENT B0 ;  /* 0x0000000000007941 */ /* 0x000fea0003800200 */
.L_x_118:
[----:B------:R-:W-:Y:S01]  /*7330*/  HFMA2 R41, -RZ, RZ, 0, 0 ;  /* 0x00000000ff297431 */ /* 0x000fe200000001ff */
[----:B------:R-:W-:-:S04]  /*7340*/  MOV R40, R38 ;  /* 0x0000002600287202 */ /* 0x000fc80000000f00 */
[----:B0-----:R-:W-:Y:S05]  /*7350*/  RET.REL.NODEC R40 `(_Z15attn_softmax_v2ILi8EEvPfS0_iiiii) ;  /* 0xffffff8c28287950 */ /* 0x001fea0003c3ffff */
.L_x_129:
[----:B------:R-:W-:-:S00]  /*7360*/  BRA `(.L_x_129) ;  /* 0xfffffffc00fc7947 */ /* 0x000fc0000383ffff */
[----:B------:R-:W-:-:S00]  /*7370*/  NOP ;  /* 0x0000000000007918 */ /* 0x000fc00000000000 */
        /* <DEDUP_REMOVED lines=8> */
.L_x_283:


//--------------------- .text._Z15attn_softmax_v2ILi4EEvPfS0_iiiii --------------------------
	.section	.text._Z15attn_softmax_v2ILi4EEvPfS0_iiiii,"ax",@progbits
	.align	128
        .global         _Z15attn_softmax_v2ILi4EEvPfS0_iiiii
        .type           _Z15attn_softmax_v2ILi4EEvPfS0_iiiii,@function
        .size           _Z15attn_softmax_v2ILi4EEvPfS0_iiiii,(.L_x_284 - _Z15attn_softmax_v2ILi4EEvPfS0_iiiii)
        .other          _Z15attn_softmax_v2ILi4EEvPfS0_iiiii,@"STO_CUDA_ENTRY STV_DEFAULT"
_Z15attn_softmax_v2ILi4EEvPfS0_iiiii:
.text._Z15attn_softmax_v2ILi4EEvPfS0_iiiii:
[----:B------:R-:W-:Y:S08]  /*0000*/  LDC R1, c[0x0][0x37c] ;  /* 0x0000df00ff017b82 */ /* 0x000ff00000000800 */
[----:B------:R-:W0:Y:S01]  /*0010*/  LDC R0, c[0x0][0x3a0] ;  /* 0x0000e800ff007b82 */ /* 0x000e220000000800 */
[----:B------:R-:W1:Y:S01]  /*0020*/  S2R R20, SR_TID.X ;  /* 0x0000000000147919 */ /* 0x000e620000002100 */
[----:B------:R-:W2:Y:S06]  /*0030*/  LDCU UR5, c[0x0][0x390] ;  /* 0x00007200ff0577ac */ /* 0x000eac0008000800 */
[----:B------:R-:W3:Y:S08]  /*0040*/  LDC R21, c[0x0][0x360] ;  /* 0x0000d800ff157b82 */ /* 0x000ef00000000800 */
[----:B------:R-:W4:Y:S01]  /*0050*/  S2UR UR4, SR_CTAID.X ;  /* 0x00000000000479c3 */ /* 0x000f220000002500 */
[----:B0-----:R-:W-:-:S04]  /*0060*/  SHF.R.S32.HI R16, RZ, 0x5, R0 ;  /* 0x00000005ff107819 */ /* 0x001fc80000011400 */
[----:B------:R-:W-:-:S04]  /*0070*/  IABS R6, R16 ;  /* 0x0000001000067213 */ /* 0x000fc80000000000 */
[----:B------:R-:W0:Y:S01]  /*0080*/  I2F.RP R4, R6 ;  /* 0x0000000600047306 */ /* 0x000e220000209400 */
[----:B---3--:R-:W-:Y:S02]  /*0090*/  SHF.R.U32.HI R21, RZ, 0x5, R21 ;  /* 0x00000005ff157819 */ /* 0x008fe40000011615 */
[----:B-1----:R-:W-:Y:S02]  /*00a0*/  SHF.R.U32.HI R22, RZ, 0x5, R20 ;  /* 0x00000005ff167819 */ /* 0x002fe40000011614 */
[----:B------:R-:W-:Y:S02]  /*00b0*/  IABS R7, R21 ;  /* 0x0000001500077213 */ /* 0x000fe40000000000 */
[----:B------:R-:W-:Y:S01]  /*00c0*/  IABS R8, R22 ;  /* 0x0000001600087213 */ /* 0x000fe20000000000 */
[----:B0-----:R-:W0:Y:S02]  /*00d0*/  MUFU.RCP R4, R4 ;  /* 0x0000000400047308 */ /* 0x001e240000001000 */
[----:B0-----:R-:W-:-:S02]  /*00e0*/  IADD3 R2, PT, PT, R4, 0xffffffe, RZ ;  /* 0x0ffffffe04027810 */ /* 0x001fc40007ffe0ff */
[----:B------:R-:W-:-:S04]  /*00f0*/  IABS R4, R16 ;  /* 0x0000001000047213 */ /* 0x000fc80000000000 */
[----:B------:R0:W1:Y:S02]  /*0100*/  F2I.FTZ.U32.TRUNC.NTZ R3, R2 ;  /* 0x0000000200037305 */ /* 0x000064000021f000 */
[----:B0-----:R-:W-:Y:S02]  /*0110*/  HFMA2 R2, -RZ, RZ, 0, 0 ;  /* 0x00000000ff027431 */ /* 0x001fe400000001ff */
[----:B-1----:R-:W-:-:S04]  /*0120*/  IMAD.MOV R5, RZ, RZ, -R3 ;  /* 0x000000ffff057224 */ /* 0x002fc800078e0a03 */
[----:B------:R-:W-:-:S04]  /*0130*/  IMAD R5, R5, R6, RZ ;  /* 0x0000000605057224 */ /* 0x000fc800078e02ff */
[----:B------:R-:W-:-:S04]  /*0140*/  IMAD.HI.U32 R3, R3, R5, R2 ;  /* 0x0000000503037227 */ /* 0x000fc800078e0002 */
[----:B------:R-:W-:Y:S01]  /*0150*/  IMAD.MOV.U32 R5, RZ, RZ, R7 ;  /* 0x000000ffff057224 */ /* 0x000fe200078e0007 */
[----:B------:R-:W-:Y:S01]  /*0160*/  IADD3 R7, PT, PT, RZ, -R4, RZ ;  /* 0x80000004ff077210 */ /* 0x000fe20007ffe0ff */
[----:B------:R-:W-:-:S04]  /*0170*/  IMAD.HI.U32 R4, R3, R8, RZ ;  /* 0x0000000803047227 */ /* 0x000fc800078e00ff */
[----:B------:R-:W-:-:S04]  /*0180*/  IMAD.HI.U32 R2, R3, R5, RZ ;  /* 0x0000000503027227 */ /* 0x000fc800078e00ff */
[-C--:B------:R-:W-:Y:S02]  /*0190*/  IMAD R3, R2, R7.reuse, R5 ;  /* 0x0000000702037224 */ /* 0x080fe400078e0205 */
[----:B------:R-:W-:-:S03]  /*01a0*/  IMAD R5, R4, R7, R8 ;  /* 0x0000000704057224 */ /* 0x000fc600078e0208 */
[C---:B------:R-:W-:Y:S02]  /*01b0*/  ISETP.GT.U32.AND P2, PT, R6.reuse, R3, PT ;  /* 0x000000030600720c */ /* 0x040fe40003f44070 */
[----:B------:R-:W-:-:S11]  /*01c0*/  ISETP.GT.U32.AND P4, PT, R6, R5, PT ;  /* 0x000000050600720c */ /* 0x000fd60003f84070 */
[----:B------:R-:W-:Y:S02]  /*01d0*/  @!P2 IMAD.IADD R3, R3, 0x1, -R6 ;  /* 0x000000010303a824 */ /* 0x000fe400078e0a06 */
[-C--:B------:R-:W-:Y:S01]  /*01e0*/  @!P4 IADD3 R5, PT, PT, R5, -R6.reuse, RZ ;  /* 0x800000060505c210 */ /* 0x080fe20007ffe0ff */
[----:B------:R-:W-:Y:S01]  /*01f0*/  @!P2 VIADD R2, R2, 0x1 ;  /* 0x000000010202a836 */ /* 0x000fe20000000000 */
[----:B------:R-:W-:Y:S02]  /*0200*/  @!P4 IADD3 R4, PT, PT, R4, 0x1, RZ ;  /* 0x000000010404c810 */ /* 0x000fe40007ffe0ff */
[-C--:B------:R-:W-:Y:S02]  /*0210*/  ISETP.GE.U32.AND P0, PT, R3, R6.reuse, PT ;  /* 0x000000060300720c */ /* 0x080fe40003f06070 */
[----:B------:R-:W-:Y:S02]  /*0220*/  ISETP.GE.U32.AND P1, PT, R5, R6, PT ;  /* 0x000000060500720c */ /* 0x000fe40003f26070 */
[----:B------:R-:W-:-:S02]  /*0230*/  LOP3.LUT R3, R21, R16, RZ, 0x3c, !PT ;  /* 0x0000001015037212 */ /* 0x000fc400078e3cff */
[-C--:B------:R-:W-:Y:S02]  /*0240*/  LOP3.LUT R5, R22, R16.reuse, RZ, 0x3c, !PT ;  /* 0x0000001016057212 */ /* 0x080fe400078e3cff */
[----:B------:R-:W-:Y:S02]  /*0250*/  ISETP.GE.AND P3, PT, R3, RZ, PT ;  /* 0x000000ff0300720c */ /* 0x000fe40003f66270 */
[----:B------:R-:W-:Y:S02]  /*0260*/  ISETP.GE.AND P5, PT, R5, RZ, PT ;  /* 0x000000ff0500720c */ /* 0x000fe40003fa6270 */
[----:B------:R-:W-:Y:S01]  /*0270*/  LOP3.LUT R3, RZ, R16, RZ, 0x33, !PT ;  /* 0x00000010ff037212 */ /* 0x000fe200078e33ff */
[----:B------:R-:W-:Y:S01]  /*0280*/  @P0 VIADD R2, R2, 0x1 ;  /* 0x0000000102020836 */ /* 0x000fe20000000000 */
[----:B------:R-:W-:Y:S02]  /*0290*/  ISETP.NE.AND P0, PT, R16, RZ, PT ;  /* 0x000000ff1000720c */ /* 0x000fe40003f05270 */
[----:B------:R-:W-:-:S05]  /*02a0*/  @P1 IADD3 R4, PT, PT, R4, 0x1, RZ ;  /* 0x0000000104041810 */ /* 0x000fca0007ffe0ff */
[----:B------:R-:W-:Y:S02]  /*02b0*/  @!P3 IMAD.MOV R2, RZ, RZ, -R2 ;  /* 0x000000ffff02b224 */ /* 0x000fe400078e0a02 */
[----:B------:R-:W-:-:S03]  /*02c0*/  @!P5 IADD3 R4, PT, PT, -R4, RZ, RZ ;  /* 0x000000ff0404d210 */ /* 0x000fc60007ffe1ff */
[C---:B------:R-:W-:Y:S02]  /*02d0*/  SEL R2, R3.reuse, R2, !P0 ;  /* 0x0000000203027207 */ /* 0x040fe40004000000 */
[----:B------:R-:W-:-:S05]  /*02e0*/  SEL R5, R3, R4, !P0 ;  /* 0x0000000403057207 */ /* 0x000fca0004000000 */
[----:B----4-:R-:W-:-:S05]  /*02f0*/  IMAD R5, R2, UR4, R5 ;  /* 0x0000000402057c24 */ /* 0x010fca000f8e0205 */
[----:B--2---:R-:W-:-:S13]  /*0300*/  ISETP.GE.AND P0, PT, R5, UR5, PT ;  /* 0x0000000505007c0c */ /* 0x004fda000bf06270 */
[----:B------:R-:W-:Y:S05]  /*0310*/  @P0 EXIT ;  /* 0x000000000000094d */ /* 0x000fea0003800000 */
[----:B------:R-:W0:Y:S01]  /*0320*/  LDC.64 R12, c[0x0][0x398] ;  /* 0x0000e600ff0c7b82 */ /* 0x000e220000000a00 */
[----:B------:R-:W1:Y:S01]  /*0330*/  I2F.U32.RP R4, R0 ;  /* 0x0000000000047306 */ /* 0x000e620000209000 */
[----:B------:R-:W2:Y:S01]  /*0340*/  LDCU.64 UR6, c[0x0][0x388] ;  /* 0x00007100ff0677ac */ /* 0x000ea20008000a00 */
[----:B------:R-:W-:Y:S01]  /*0350*/  ISETP.GE.AND P3, PT, R5, RZ, PT ;  /* 0x000000ff0500720c */ /* 0x000fe20003f66270 */
[----:B------:R-:W3:Y:S04]  /*0360*/  LDCU.64 UR4, c[0x0][0x358] ;  /* 0x00006b00ff0477ac */ /* 0x000ee80008000a00 */
[----:B------:R-:W4:Y:S01]  /*0370*/  LDC.64 R18, c[0x0][0x380] ;  /* 0x0000e000ff127b82 */ /* 0x000f220000000a00 */
[----:B-1----:R-:W1:Y:S01]  /*0380*/  MUFU.RCP R4, R4 ;  /* 0x0000000400047308 */ /* 0x002e620000001000 */
[----:B--2---:R-:W-:Y:S01]  /*0390*/  UISETP.NE.U32.AND UP0, UPT, UR6, URZ, UPT ;  /* 0x000000ff0600728c */ /* 0x004fe2000bf05070 */
[----:B0-----:R-:W-:-:S03]  /*03a0*/  IABS R11, R13 ;  /* 0x0000000d000b7213 */ /* 0x001fc60000000000 */
[----:B------:R-:W-:Y:S01]  /*03b0*/  UISETP.NE.AND.EX UP0, UPT, UR7, URZ, UPT, UP0 ;  /* 0x000000ff0700728c */ /* 0x000fe2000bf05300 */
[----:B------:R-:W-:Y:S02]  /*03c0*/  ISETP.NE.AND P2, PT, R13, RZ, PT ;  /* 0x000000ff0d00720c */ /* 0x000fe40003f45270 */
[----:B------:R-:W0:Y:S01]  /*03d0*/  I2F.RP R8, R11 ;  /* 0x0000000b00087306 */ /* 0x000e220000209400 */
[----:B-1----:R-:W-:Y:S02]  /*03e0*/  IADD3 R2, PT, PT, R4, 0xffffffe, RZ ;  /* 0x0ffffffe04027810 */ /* 0x002fe40007ffe0ff */
[----:B------:R-:W-:Y:S01]  /*03f0*/  IABS R4, R5 ;  /* 0x0000000500047213 */ /* 0x000fe20000000000 */
[----:B------:R-:W-:-:S04]  /*0400*/  IMAD R5, R5, R12, RZ ;  /* 0x0000000c05057224 */ /* 0x000fc800078e02ff */
[----:B------:R1:W-:Y:S01]  /*0410*/  F2I.FTZ.U32.TRUNC.NTZ R3, R2 ;  /* 0x0000000200037305 */ /* 0x0003e2000021f000 */
[----:B----4-:R-:W-:-:S07]  /*0420*/  IMAD.WIDE R18, R5, 0x4, R18 ;  /* 0x0000000405127825 */ /* 0x010fce00078e0212 */
[----:B0-----:R-:W0:Y:S01]  /*0430*/  MUFU.RCP R8, R8 ;  /* 0x0000000800087308 */ /* 0x001e220000001000 */
[----:B-1----:R-:W-:Y:S01]  /*0440*/  MOV R2, RZ ;  /* 0x000000ff00027202 */ /* 0x002fe20000000f00 */
[----:B0-----:R-:W-:-:S06]  /*0450*/  VIADD R6, R8, 0xffffffe ;  /* 0x0ffffffe08067836 */ /* 0x001fcc0000000000 */
[----:B------:R0:W1:Y:S02]  /*0460*/  F2I.FTZ.U32.TRUNC.NTZ R7, R6 ;  /* 0x0000000600077305 */ /* 0x000064000021f000 */
[----:B0-----:R-:W-:Y:S02]  /*0470*/  IMAD.MOV.U32 R6, RZ, RZ, RZ ;  /* 0x000000ffff067224 */ /* 0x001fe400078e00ff */
[----:B-1----:R-:W-:-:S04]  /*0480*/  IMAD.MOV R10, RZ, RZ, -R7 ;  /* 0x000000ffff0a7224 */ /* 0x002fc800078e0a07 */
[----:B------:R-:W-:Y:S01]  /*0490*/  IMAD R9, R10, R11, RZ ;  /* 0x0000000b0a097224 */ /* 0x000fe200078e02ff */
[----:B------:R-:W-:-:S03]  /*04a0*/  IADD3 R10, PT, PT, RZ, -R3, RZ ;  /* 0x80000003ff0a7210 */ /* 0x000fc60007ffe0ff */
[----:B------:R-:W-:Y:S01]  /*04b0*/  IMAD.HI.U32 R7, R7, R9, R6 ;  /* 0x0000000907077227 */ /* 0x000fe200078e0006 */
[----:B------:R-:W-:-:S05]  /*04c0*/  MOV R9, R10 ;  /* 0x0000000a00097202 */ /* 0x000fca0000000f00 */
[----:B------:R-:W-:-:S04]  /*04d0*/  IMAD.HI.U32 R7, R7, R4, RZ ;  /* 0x0000000407077227 */ /* 0x000fc800078e00ff */
[----:B------:R-:W-:Y:S02]  /*04e0*/  IMAD R9, R9, R0, RZ ;  /* 0x0000000009097224 */ /* 0x000fe400078e02ff */
[----:B------:R-:W-:Y:S02]  /*04f0*/  IMAD.MOV R7, RZ, RZ, -R7 ;  /* 0x000000ffff077224 */ /* 0x000fe400078e0a07 */
[----:B------:R-:W-:-:S04]  /*0500*/  IMAD.HI.U32 R3, R3, R9, R2 ;  /* 0x0000000903037227 */ /* 0x000fc800078e0002 */
[----:B------:R-:W-:Y:S02]  /*0510*/  IMAD R2, R11, R7, R4 ;  /* 0x000000070b027224 */ /* 0x000fe400078e0204 */
[----:B------:R-:W-:-:S03]  /*0520*/  IMAD.HI.U32 R3, R3, R20, RZ ;  /* 0x0000001403037227 */ /* 0x000fc600078e00ff */
[----:B------:R-:W-:Y:S01]  /*0530*/  ISETP.GT.U32.AND P0, PT, R11, R2, PT ;  /* 0x000000020b00720c */ /* 0x000fe20003f04070 */
[----:B------:R-:W-:-:S04]  /*0540*/  IMAD.MOV R3, RZ, RZ, -R3 ;  /* 0x000000ffff037224 */ /* 0x000fc800078e0a03 */
[----:B------:R-:W-:-:S08]  /*0550*/  IMAD R23, R0, R3, R20 ;  /* 0x0000000300177224 */ /* 0x000fd000078e0214 */
[----:B------:R-:W-:Y:S02]  /*0560*/  @!P0 IADD3 R2, PT, PT, R2, -R11, RZ ;  /* 0x8000000b02028210 */ /* 0x000fe40007ffe0ff */
[----:B------:R-:W-:Y:S02]  /*0570*/  ISETP.GE.U32.AND P0, PT, R23, R0, PT ;  /* 0x000000001700720c */ /* 0x000fe40003f06070 */
[----:B------:R-:W-:-:S11]  /*0580*/  ISETP.GT.U32.AND P1, PT, R11, R2, PT ;  /* 0x000000020b00720c */ /* 0x000fd60003f24070 */
[----:B------:R-:W-:Y:S02]  /*0590*/  @P0 IMAD.IADD R23, R23, 0x1, -R0 ;  /* 0x0000000117170824 */ /* 0x000fe400078e0a00 */
[----:B------:R-:W-:Y:S02]  /*05a0*/  @!P1 IADD3 R2, PT, PT, R2, -R11, RZ ;  /* 0x8000000b02029210 */ /* 0x000fe40007ffe0ff */
[----:B------:R-:W-:Y:S02]  /*05b0*/  ISETP.NE.U32.AND P1, PT, R0, RZ, PT ;  /* 0x000000ff0000720c */ /* 0x000fe40003f25070 */
[----:B------:R-:W-:Y:S01]  /*05c0*/  ISETP.GE.U32.AND P0, PT, R23, R0, PT ;  /* 0x000000001700720c */ /* 0x000fe20003f06070 */
[----:B------:R-:W-:Y:S01]  /*05d0*/  @!P3 IMAD.MOV R2, RZ, RZ, -R2 ;  /* 0x000000ffff02b224 */ /* 0x000fe200078e0a02 */
[----:B------:R-:W-:-:S05]  /*05e0*/  @!P2 LOP3.LUT R2, RZ, R13, RZ, 0x33, !PT ;  /* 0x0000000dff02a212 */ /* 0x000fca00078e33ff */
[----:B------:R-:W-:-:S05]  /*05f0*/  IMAD R6, R2, R12, RZ ;  /* 0x0000000c02067224 */ /* 0x000fca00078e02ff */
[----:B------:R-:W-:Y:S02]  /*0600*/  SHF.R.S32.HI R9, RZ, 0x1f, R6 ;  /* 0x0000001fff097819 */ /* 0x000fe40000011406 */
[-C--:B------:R-:W-:Y:S02]  /*0610*/  @P0 IADD3 R23, PT, PT, R23, -R0.reuse, RZ ;  /* 0x8000000017170210 */ /* 0x080fe40007ffe0ff */
[----:B------:R-:W-:-:S05]  /*0620*/  @!P1 LOP3.LUT R23, RZ, R0, RZ, 0x33, !PT ;  /* 0x00000000ff179212 */ /* 0x000fca00078e33ff */
[----:B------:R-:W-:Y:S01]  /*0630*/  IMAD.WIDE.U32 R10, R23, 0x4, R18 ;  /* 0x00000004170a7825 */ /* 0x000fe200078e0012 */
[----:B---3--:R-:W-:Y:S06]  /*0640*/  BRA.U UP0, `(.L_x_130) ;  /* 0x0000000500b87547 */ /* 0x008fec000b800000 */
[C---:B------:R-:W-:Y:S01]  /*0650*/  IMAD.IADD R3, R23.reuse, 0x1, R0 ;  /* 0x0000000117037824 */ /* 0x040fe200078e0200 */
[-C--:B------:R-:W-:Y:S01]  /*0660*/  ISETP.GE.AND P0, PT, R23, R12.reuse, PT ;  /* 0x0000000c1700720c */ /* 0x080fe20003f06270 */
[----:B------:R-:W-:Y:S01]  /*0670*/  IMAD.MOV.U32 R32, RZ, RZ, -0x39e3c000 ;  /* 0xc61c4000ff207424 */ /* 0x000fe200078e00ff */
[----:B------:R-:W-:Y:S02]  /*0680*/  MOV R2, 0xc61c4000 ;  /* 0xc61c400000027802 */ /* 0x000fe40000000f00 */
[C---:B------:R-:W-:Y:S02]  /*0690*/  ISETP.GE.AND P1, PT, R3.reuse, R12, PT ;  /* 0x0000000c0300720c */ /* 0x040fe40003f26270 */
[----:B------:R-:W-:-:S04]  /*06a0*/  IADD3 R15, PT, PT, R3, R0, RZ ;  /* 0x00000000030f7210 */ /* 0x000fc80007ffe0ff */
[C---:B------:R-:W-:Y:S01]  /*06b0*/  ISETP.GE.AND P2, PT, R15.reuse, R12, PT ;  /* 0x0000000c0f00720c */ /* 0x040fe20003f46270 */
[----:B------:R-:W-:Y:S02]  /*06c0*/  IMAD.IADD R25, R15, 0x1, R0 ;  /* 0x000000010f197824 */ /* 0x000fe400078e0200 */
[----:B------:R0:W2:Y:S01]  /*06d0*/  @!P0 LDG.E R32, desc[UR4][R10.64] ;  /* 0x000000040a208981 */ /* 0x0000a2000c1e1900 */
[----:B------:R-:W-:-:S03]  /*06e0*/  HFMA2 R3, -RZ, RZ, -6.109375, 2 ;  /* 0xc61c4000ff037431 */ /* 0x000fc600000001ff */
[----:B------:R-:W-:Y:S01]  /*06f0*/  @!P1 IMAD.WIDE R6, R0, 0x4, R10 ;  /* 0x0000000400069825 */ /* 0x000fe200078e020a */
[----:B------:R-:W-:-:S03]  /*0700*/  ISETP.GE.AND P3, PT, R25, R12, PT ;  /* 0x0000000c1900720c */ /* 0x000fc60003f66270 */
[----:B------:R-:W-:Y:S01]  /*0710*/  IMAD.IADD R9, R25, 0x1, R0 ;  /* 0x0000000119097824 */ /* 0x000fe200078e0200 */
[----:B------:R1:W3:Y:S01]  /*0720*/  @!P1 LDG.E R2, desc[UR4][R6.64] ;  /* 0x0000000406029981 */ /* 0x0002e2000c1e1900 */
[----:B------:R-:W-:-:S03]  /*0730*/  @!P2 IMAD.WIDE R14, R15, 0x4, R18 ;  /* 0x000000040f0ea825 */ /* 0x000fc600078e0212 */
[CC--:B------:R-:W-:Y:S01]  /*0740*/  ISETP.GE.AND P1, PT, R9.reuse, R12.reuse, PT ;  /* 0x0000000c0900720c */ /* 0x0c0fe20003f26270 */
[----:B------:R-:W-:Y:S01]  /*0750*/  IMAD.IADD R27, R9, 0x1, R0 ;  /* 0x00000001091b7824 */ /* 0x000fe200078e0200 */
[----:B------:R4:W5:Y:S01]  /*0760*/  @!P2 LDG.E R3, desc[UR4][R14.64] ;  /* 0x000000040e03a981 */ /* 0x000962000c1e1900 */
[----:B------:R-:W-:Y:S02]  /*0770*/  MOV R4, 0xc61c4000 ;  /* 0xc61c400000047802 */ /* 0x000fe40000000f00 */
[----:B------:R-:W-:Y:S01]  /*0780*/  @!P3 IMAD.WIDE R24, R25, 0x4, R18 ;  /* 0x000000041918b825 */ /* 0x000fe200078e0212 */
[----:B------:R-:W-:-:S03]  /*0790*/  ISETP.GE.AND P2, PT, R27, R12, PT ;  /* 0x0000000c1b00720c */ /* 0x000fc60003f46270 */
[----:B------:R-:W-:Y:S02]  /*07a0*/  HFMA2 R5, -RZ, RZ, -6.109375, 2 ;  /* 0xc61c4000ff057431 */ /* 0x000fe400000001ff */
[----:B0-----:R-:W-:Y:S01]  /*07b0*/  IMAD.IADD R11, R27, 0x1, R0 ;  /* 0x000000011b0b7824 */ /* 0x001fe200078e0200 */
[----:B------:R0:W5:Y:S01]  /*07c0*/  @!P3 LDG.E R4, desc[UR4][R24.64] ;  /* 0x000000041804b981 */ /* 0x000162000c1e1900 */
[----:B-1----:R-:W-:-:S03]  /*07d0*/  @!P1 IMAD.WIDE R6, R9, 0x4, R18 ;  /* 0x0000000409069825 */ /* 0x002fc600078e0212 */
[C---:B------:R-:W-:Y:S02]  /*07e0*/  ISETP.GE.AND P3, PT, R11.reuse, R12, PT ;  /* 0x0000000c0b00720c */ /* 0x040fe40003f66270 */
[----:B------:R-:W-:Y:S01]  /*07f0*/  MOV R30, 0xc61c4000 ;  /* 0xc61c4000001e7802 */ /* 0x000fe20000000f00 */
[----:B----4-:R-:W-:Y:S01]  /*0800*/  IMAD.IADD R15, R11, 0x1, R0 ;  /* 0x000000010b0f7824 */ /* 0x010fe200078e0200 */
[----:B------:R1:W4:Y:S01]  /*0810*/  @!P1 LDG.E R5, desc[UR4][R6.64] ;  /* 0x0000000406059981 */ /* 0x000322000c1e1900 */
[----:B------:R-:W-:-:S04]  /*0820*/  @!P2 IMAD.WIDE R26, R27, 0x4, R18 ;  /* 0x000000041b1aa825 */ /* 0x000fc800078e0212 */
[----:B------:R-:W-:Y:S01]  /*0830*/  HFMA2 R36, -RZ, RZ, -6.109375, 2 ;  /* 0xc61c4000ff247431 */ /* 0x000fe200000001ff */
[----:B------:R-:W-:Y:S01]  /*0840*/  ISETP.GE.AND P1, PT, R15, R12, PT ;  /* 0x0000000c0f00720c */ /* 0x000fe20003f26270 */
[----:B------:R-:W-:Y:S01]  /*0850*/  IMAD R13, R0, 0x4, R9 ;  /* 0x00000004000d7824 */ /* 0x000fe200078e0209 */
[----:B------:R-:W4:Y:S01]  /*0860*/  @!P2 LDG.E R30, desc[UR4][R26.64] ;  /* 0x000000041a1ea981 */ /* 0x000f22000c1e1900 */
[----:B------:R-:W-:-:S03]  /*0870*/  @!P3 IMAD.WIDE R10, R11, 0x4, R18 ;  /* 0x000000040b0ab825 */ /* 0x000fc600078e0212 */
[CC--:B------:R-:W-:Y:S02]  /*0880*/  ISETP.GE.AND P2, PT, R13.reuse, R12.reuse, PT ;  /* 0x0000000c0d00720c */ /* 0x0c0fe40003f46270 */
[----:B------:R-:W-:Y:S01]  /*0890*/  MOV R17, 0xc61c4000 ;  /* 0xc61c400000117802 */ /* 0x000fe20000000f00 */
[----:B------:R-:W-:Y:S01]  /*08a0*/  IMAD.IADD R29, R13, 0x1, R0 ;  /* 0x000000010d1d7824 */ /* 0x000fe200078e0200 */
[----:B------:R1:W4:Y:S03]  /*08b0*/  @!P3 LDG.E R36, desc[UR4][R10.64] ;  /* 0x000000040a24b981 */ /* 0x000326000c1e1900 */
[----:B------:R-:W-:Y:S01]  /*08c0*/  @!P1 IMAD.WIDE R14, R15, 0x4, R18 ;  /* 0x000000040f0e9825 */ /* 0x000fe200078e0212 */
[----:B------:R-:W-:-:S03]  /*08d0*/  ISETP.GE.AND P3, PT, R29, R12, PT ;  /* 0x0000000c1d00720c */ /* 0x000fc60003f66270 */
[----:B0-----:R-:W-:Y:S02]  /*08e0*/  HFMA2 R25, -RZ, RZ, -6.109375, 2 ;  /* 0xc61c4000ff197431 */ /* 0x001fe400000001ff */
[----:B------:R-:W-:Y:S01]  /*08f0*/  IMAD.IADD R33, R29, 0x1, R0 ;  /* 0x000000011d217824 */ /* 0x000fe200078e0200 */
[----:B------:R0:W4:Y:S01]  /*0900*/  @!P1 LDG.E R17, desc[UR4][R14.64] ;  /* 0x000000040e119981 */ /* 0x000122000c1e1900 */
[----:B-1----:R-:W-:-:S03]  /*0910*/  @!P2 IMAD.WIDE R6, R13, 0x4, R18 ;  /* 0x000000040d06a825 */ /* 0x002fc600078e0212 */
[CC--:B------:R-:W-:Y:S01]  /*0920*/  ISETP.GE.AND P1, PT, R33.reuse, R12.reuse, PT ;  /* 0x0000000c2100720c */ /* 0x0c0fe20003f26270 */
[----:B------:R-:W-:Y:S01]  /*0930*/  IMAD.IADD R11, R33, 0x1, R0 ;  /* 0x00000001210b7824 */ /* 0x000fe200078e0200 */
[----:B------:R1:W4:Y:S01]  /*0940*/  @!P2 LDG.E R25, desc[UR4][R6.64] ;  /* 0x000000040619a981 */ /* 0x000322000c1e1900 */
[----:B------:R-:W-:Y:S01]  /*0950*/  MOV R31, 0xc61c4000 ;  /* 0xc61c4000001f7802 */ /* 0x000fe20000000f00 */
[----:B------:R-:W-:Y:S02]  /*0960*/  @!P3 IMAD.WIDE R26, R29, 0x4, R18 ;  /* 0x000000041d1ab825 */ /* 0x000fe400078e0212 */
[----:B------:R-:W-:Y:S02]  /*0970*/  ISETP.GE.AND P2, PT, R11, R12, PT ;  /* 0x0000000c0b00720c */ /* 0x000fe40003f46270 */
[----:B------:R-:W-:Y:S02]  /*0980*/  HFMA2 R8, -RZ, RZ, -6.109375, 2 ;  /* 0xc61c4000ff087431 */ /* 0x000fe400000001ff */
[----:B------:R-:W-:Y:S01]  /*0990*/  IMAD R9, R0, 0x8, R9 ;  /* 0x0000000800097824 */ /* 0x000fe200078e0209 */
[----:B------:R1:W4:Y:S02]  /*09a0*/  @!P3 LDG.E R31, desc[UR4][R26.64] ;  /* 0x000000041a1fb981 */ /* 0x000324000c1e1900 */
[----:B0-----:R-:W-:-:S02]  /*09b0*/  @!P1 IMAD.WIDE R14, R33, 0x4, R18 ;  /* 0x00000004210e9825 */ /* 0x001fc400078e0212 */
[C---:B------:R-:W-:Y:S02]  /*09c0*/  ISETP.GE.AND P3, PT, R9.reuse, R12, PT ;  /* 0x0000000c0900720c */ /* 0x040fe40003f66270 */
[----:B-1----:R-:W-:Y:S01]  /*09d0*/  MOV R6, 0xc61c4000 ;  /* 0xc61c400000067802 */ /* 0x002fe20000000f00 */
[----:B------:R-:W-:Y:S01]  /*09e0*/  IMAD.IADD R13, R9, 0x1, R0 ;  /* 0x00000001090d7824 */ /* 0x000fe200078e0200 */
[----:B------:R-:W4:Y:S01]  /*09f0*/  @!P1 LDG.E R8, desc[UR4][R14.64] ;  /* 0x000000040e089981 */ /* 0x000f22000c1e1900 */
[----:B------:R-:W-:-:S04]  /*0a00*/  @!P2 IMAD.WIDE R10, R11, 0x4, R18 ;  /* 0x000000040b0aa825 */ /* 0x000fc800078e0212 */
[----:B------:R-:W-:Y:S01]  /*0a10*/  HFMA2 R7, -RZ, RZ, -6.109375, 2 ;  /* 0xc61c4000ff077431 */ /* 0x000fe200000001ff */
[C---:B------:R-:W-:Y:S01]  /*0a20*/  ISETP.GE.AND P1, PT, R13.reuse, R12, PT ;  /* 0x0000000c0d00720c */ /* 0x040fe20003f26270 */
[----:B------:R-:W-:Y:S01]  /*0a30*/  IMAD.IADD R33, R13, 0x1, R0 ;  /* 0x000000010d217824 */ /* 0x000fe200078e0200 */
[----:B------:R0:W4:Y:S01]  /*0a40*/  @!P2 LDG.E R6, desc[UR4][R10.64] ;  /* 0x000000040a06a981 */ /* 0x000122000c1e1900 */
[----:B------:R-:W-:-:S03]  /*0a50*/  @!P3 IMAD.WIDE R28, R9, 0x4, R18 ;  /* 0x00000004091cb825 */ /* 0x000fc600078e0212 */
[CC--:B------:R-:W-:Y:S02]  /*0a60*/  ISETP.GE.AND P2, PT, R33.reuse, R12.reuse, PT ;  /* 0x0000000c2100720c */ /* 0x0c0fe40003f46270 */
[----:B------:R-:W-:Y:S01]  /*0a70*/  MOV R9, 0xc61c4000 ;  /* 0xc61c400000097802 */ /* 0x000fe20000000f00 */
[----:B------:R-:W-:Y:S01]  /*0a80*/  IMAD.IADD R35, R33, 0x1, R0 ;  /* 0x0000000121237824 */ /* 0x000fe200078e0200 */
[----:B------:R2:W4:Y:S03]  /*0a90*/  @!P3 LDG.E R7, desc[UR4][R28.64] ;  /* 0x000000041c07b981 */ /* 0x000526000c1e1900 */
[----:B------:R-:W-:Y:S01]  /*0aa0*/  @!P1 IMAD.WIDE R26, R13, 0x4, R18 ;  /* 0x000000040d1a9825 */ /* 0x000fe200078e0212 */
[----:B------:R-:W-:-:S03]  /*0ab0*/  ISETP.GE.AND P3, PT, R35, R12, PT ;  /* 0x0000000c2300720c */ /* 0x000fc60003f66270 */
[----:B0-----:R-:W-:Y:S01]  /*0ac0*/  HFMA2 R11, -RZ, RZ, -6.109375, 2 ;  /* 0xc61c4000ff0b7431 */ /* 0x001fe200000001ff */
[----:B------:R0:W4:Y:S01]  /*0ad0*/  @!P1 LDG.E R9, desc[UR4][R26.64] ;  /* 0x000000041a099981 */ /* 0x000122000c1e1900 */
[----:B------:R-:W-:-:S04]  /*0ae0*/  @!P2 IMAD.WIDE R14, R33, 0x4, R18 ;  /* 0x00000004210ea825 */ /* 0x000fc800078e0212 */
[----:B------:R-:W-:Y:S01]  /*0af0*/  IMAD.MOV.U32 R24, RZ, RZ, -0x39e3c000 ;  /* 0xc61c4000ff187424 */ /* 0x000fe200078e00ff */
[----:B------:R1:W4:Y:S03]  /*0b00*/  @!P2 LDG.E R11, desc[UR4][R14.64] ;  /* 0x000000040e0ba981 */ /* 0x000326000c1e1900 */
[----:B------:R-:W-:-:S05]  /*0b10*/  @!P3 IMAD.WIDE R12, R35, 0x4, R18 ;  /* 0x00000004230cb825 */ /* 0x000fca00078e0212 */
[----:B------:R1:W4:Y:S01]  /*0b20*/  @!P3 LDG.E R24, desc[UR4][R12.64] ;  /* 0x000000040c18b981 */ /* 0x000322000c1e1900 */
[----:B--2---:R-:W-:-:S04]  /*0b30*/  FMNMX R29, R32, -10000, !PT ;  /* 0xc61c4000201d7809 */ /* 0x004fc80007800000 */
[----:B---3--:R-:W-:-:S04]  /*0b40*/  FSETP.GT.AND P1, PT, R2, R29, PT ;  /* 0x0000001d0200720b */ /* 0x008fc80003f24000 */
[----:B------:R-:W-:-:S04]  /*0b50*/  FSEL R10, R2, R29, P1 ;  /* 0x0000001d020a7208 */ /* 0x000fc80000800000 */
[----:B-----5:R-:W-:-:S04]  /*0b60*/  FSETP.GT.AND P1, PT, R3, R10, PT ;  /* 0x0000000a0300720b */ /* 0x020fc80003f24000 */
[----:B0-----:R-:W-:-:S04]  /*0b70*/  FSEL R27, R3, R10, P1 ;  /* 0x0000000a031b7208 */ /* 0x001fc80000800000 */
[----:B------:R-:W-:-:S04]  /*0b80*/  FSETP.GT.AND P1, PT, R4, R27, PT ;  /* 0x0000001b0400720b */ /* 0x000fc80003f24000 */
[----:B------:R-:W-:-:S04]  /*0b90*/  FSEL R10, R4, R27, P1 ;  /* 0x0000001b040a7208 */ /* 0x000fc80000800000 */
[----:B----4-:R-:W-:-:S04]  /*0ba0*/  FSETP.GT.AND P1, PT, R5, R10, PT ;  /* 0x0000000a0500720b */ /* 0x010fc80003f24000 */
[----:B-1----:R-:W-:-:S04]  /*0bb0*/  FSEL R15, R5, R10, P1 ;  /* 0x0000000a050f7208 */ /* 0x002fc80000800000 */
        /* <DEDUP_REMOVED lines=23> */
.L_x_130:
[C---:B------:R-:W-:Y:S02]  /*0d30*/  IADD3 R3, PT, PT, R23.reuse, R0, RZ ;  /* 0x0000000017037210 */ /* 0x040fe40007ffe0ff */
[----:B------:R-:W-:Y:S02]  /*0d40*/  IADD3 R2, P0, PT, R23, R6, RZ ;  /* 0x0000000617027210 */ /* 0x000fe40007f1e0ff */
[C---:B------:R-:W-:Y:S01]  /*0d50*/  ISETP.GE.AND P2, PT, R3.reuse, R12, PT ;  /* 0x0000000c0300720c */ /* 0x040fe20003f46270 */
[----:B------:R-:W-:Y:S02]  /*0d60*/  IMAD.IADD R37, R3, 0x1, R0 ;  /* 0x0000000103257824 */ /* 0x000fe400078e0200 */
[----:B------:R-:W-:Y:S01]  /*0d70*/  IMAD.X R3, RZ, RZ, R9, P0 ;  /* 0x000000ffff037224 */ /* 0x000fe200000e0609 */
[----:B------:R-:W-:Y:S02]  /*0d80*/  LEA R14, P0, R2, UR6, 0x2 ;  /* 0x00000006020e7c11 */ /* 0x000fe4000f8010ff */
[----:B------:R-:W-:-:S02]  /*0d90*/  IADD3 R25, PT, PT, R37, R0, RZ ;  /* 0x0000000025197210 */ /* 0x000fc40007ffe0ff */
[----:B------:R-:W-:Y:S02]  /*0da0*/  ISETP.GE.AND P1, PT, R37, R12, PT ;  /* 0x0000000c2500720c */ /* 0x000fe40003f26270 */
[----:B------:R-:W-:Y:S02]  /*0db0*/  IADD3 R7, PT, PT, R25, R0, RZ ;  /* 0x0000000019077210 */ /* 0x000fe40007ffe0ff */
[----:B------:R-:W-:Y:S01]  /*0dc0*/  LEA.HI.X R15, R2, UR7, R3, 0x2, P0 ;  /* 0x00000007020f7c11 */ /* 0x000fe200080f1403 */
[C---:B------:R-:W-:Y:S01]  /*0dd0*/  @!P2 IMAD.WIDE R32, R0.reuse, 0x4, R10 ;  /* 0x000000040020a825 */ /* 0x040fe200078e020a */
[-C--:B------:R-:W-:Y:S02]  /*0de0*/  ISETP.GE.AND P4, PT, R7, R12.reuse, PT ;  /* 0x0000000c0700720c */ /* 0x080fe40003f86270 */
[----:B------:R-:W-:Y:S01]  /*0df0*/  SHF.R.S32.HI R8, RZ, 0x1f, R7 ;  /* 0x0000001fff087819 */ /* 0x000fe20000011407 */
[----:B------:R-:W-:Y:S01]  /*0e00*/  IMAD.WIDE R2, R0, 0x4, R14 ;  /* 0x0000000400027825 */ /* 0x000fe200078e020e */
[----:B------:R-:W-:Y:S01]  /*0e10*/  IADD3 R13, P5, PT, R6, R7, RZ ;  /* 0x00000007060d7210 */ /* 0x000fe20007fbe0ff */
[----:B------:R-:W2:Y:S01]  /*0e20*/  @!P2 LDG.E R34, desc[UR4][R32.64] ;  /* 0x000000042022a981 */ /* 0x000ea2000c1e1900 */
[----:B------:R-:W-:Y:S01]  /*0e30*/  ISETP.GE.AND P3, PT, R25, R12, PT ;  /* 0x0000000c1900720c */ /* 0x000fe20003f66270 */
[----:B------:R-:W-:-:S02]  /*0e40*/  @!P1 IMAD.WIDE R36, R37, 0x4, R18 ;  /* 0x0000000425249825 */ /* 0x000fc400078e0212 */
[----:B------:R-:W2:Y:S02]  /*0e50*/  @!P2 LDG.E R35, desc[UR4][R2.64] ;  /* 0x000000040223a981 */ /* 0x000ea4000c1e1900 */
[----:B------:R-:W-:Y:S01]  /*0e60*/  IMAD.X R27, R9, 0x1, R8, P5 ;  /* 0x00000001091b7824 */ /* 0x000fe200028e0608 */
[----:B------:R-:W-:Y:S02]  /*0e70*/  LEA R26, P5, R13, UR6, 0x2 ;  /* 0x000000060d1a7c11 */ /* 0x000fe4000f8a10ff */
[----:B------:R-:W-:Y:S01]  /*0e80*/  @!P4 LEA R28, P0, R7, R18, 0x2 ;  /* 0x00000012071cc211 */ /* 0x000fe200078010ff */
[----:B------:R-:W-:Y:S01]  /*0e90*/  IMAD.WIDE R4, R0, 0x4, R2 ;  /* 0x0000000400047825 */ /* 0x000fe200078e0202 */
[----:B------:R-:W-:Y:S01]  /*0ea0*/  LEA.HI.X R27, R13, UR7, R27, 0x2, P5 ;  /* 0x000000070d1b7c11 */ /* 0x000fe2000a8f141b */
[----:B------:R-:W3:Y:S01]  /*0eb0*/  @!P1 LDG.E R17, desc[UR4][R36.64] ;  /* 0x0000000424119981 */ /* 0x000ee2000c1e1900 */
[----:B------:R-:W-:Y:S01]  /*0ec0*/  @!P4 LEA.HI.X R29, R7, R19, R8, 0x2, P0 ;  /* 0x00000013071dc211 */ /* 0x000fe200000f1408 */
[----:B------:R-:W-:-:S05]  /*0ed0*/  @!P3 IMAD.WIDE R24, R25, 0x4, R18 ;  /* 0x000000041918b825 */ /* 0x000fca00078e0212 */
[----:B------:R-:W4:Y:S01]  /*0ee0*/  @!P4 LDG.E R29, desc[UR4][R28.64] ;  /* 0x000000041c1dc981 */ /* 0x000f22000c1e1900 */
[----:B------:R-:W-:-:S03]  /*0ef0*/  @!P3 IMAD.WIDE R30, R0, 0x4, R4 ;  /* 0x00000004001eb825 */ /* 0x000fc600078e0204 */
[----:B------:R-:W4:Y:S04]  /*0f00*/  @!P4 LDG.E R37, desc[UR4][R26.64] ;  /* 0x000000041a25c981 */ /* 0x000f28000c1e1900 */
[----:B------:R-:W3:Y:S04]  /*0f10*/  @!P1 LDG.E R36, desc[UR4][R4.64] ;  /* 0x0000000404249981 */ /* 0x000ee8000c1e1900 */
[----:B------:R0:W5:Y:S04]  /*0f20*/  @!P3 LDG.E R24, desc[UR4][R24.64] ;  /* 0x000000041818b981 */ /* 0x000168000c1e1900 */
[----:B------:R-:W5:Y:S01]  /*0f30*/  @!P3 LDG.E R31, desc[UR4][R30.64] ;  /* 0x000000041e1fb981 */ /* 0x000f62000c1e1900 */
[----:B0-----:R-:W-:-:S04]  /*0f40*/  IADD3 R25, PT, PT, R7, R0, RZ ;  /* 0x0000000007197210 */ /* 0x001fc80007ffe0ff */
[-C--:B------:R-:W-:Y:S01]  /*0f50*/  ISETP.GE.AND P5, PT, R25, R12.reuse, PT ;  /* 0x0000000c1900720c */ /* 0x080fe20003fa6270 */
[----:B------:R-:W-:Y:S01]  /*0f60*/  IMAD.MOV.U32 R2, RZ, RZ, -0x39e3c000 ;  /* 0xc61c4000ff027424 */ /* 0x000fe200078e00ff */
[----:B------:R-:W-:Y:S01]  /*0f70*/  ISETP.GE.AND P0, PT, R23, R12, PT ;  /* 0x0000000c1700720c */ /* 0x000fe20003f06270 */
[----:B------:R-:W-:-:S10]  /*0f80*/  IMAD.MOV.U32 R5, RZ, RZ, -0x39e3c000 ;  /* 0xc61c4000ff057424 */ /* 0x000fd400078e00ff */
[----:B------:R-:W-:-:S04]  /*0f90*/  @!P5 IMAD.WIDE R32, R25, 0x4, R18 ;  /* 0x000000041920d825 */ /* 0x000fc800078e0212 */
[----:B------:R-:W-:Y:S01]  /*0fa0*/  HFMA2 R4, -RZ, RZ, -6.109375, 2 ;  /* 0xc61c4000ff047431 */ /* 0x000fe200000001ff */
[C---:B------:R-:W-:Y:S01]  /*0fb0*/  LEA R28, R0.reuse, R7, 0x2 ;  /* 0x00000007001c7211 */ /* 0x040fe200078e10ff */
[----:B------:R0:W5:Y:S01]  /*0fc0*/  @!P0 LDG.E R13, desc[UR4][R10.64] ;  /* 0x000000040a0d8981 */ /* 0x000162000c1e1900 */
[----:B------:R-:W-:Y:S01]  /*0fd0*/  IMAD.IADD R25, R25, 0x1, R0 ;  /* 0x0000000119197824 */ /* 0x000fe200078e0200 */
[----:B------:R-:W-:Y:S01]  /*0fe0*/  MOV R3, 0xc61c4000 ;  /* 0xc61c400000037802 */ /* 0x000fe20000000f00 */
[----:B------:R-:W-:Y:S01]  /*0ff0*/  IMAD.WIDE R26, R0, 0x4, R26 ;  /* 0x00000004001a7825 */ /* 0x000fe200078e021a */
[----:B------:R1:W5:Y:S02]  /*1000*/  @!P5 LDG.E R8, desc[UR4][R32.64] ;  /* 0x000000042008d981 */ /* 0x000364000c1e1900 */
[C---:B------:R-:W-:Y:S02]  /*1010*/  ISETP.GE.AND P6, PT, R25.reuse, R12, PT ;  /* 0x0000000c1900720c */ /* 0x040fe40003fc6270 */
[----:B------:R-:W5:Y:S04]  /*1020*/  @!P0 LDG.E R14, desc[UR4][R14.64] ;  /* 0x000000040e0e8981 */ /* 0x000f68000c1e1900 */
[----:B------:R-:W5:Y:S01]  /*1030*/  @!P5 LDG.E R33, desc[UR4][R26.64] ;  /* 0x000000041a21d981 */ /* 0x000f62000c1e1900 */
[----:B--2---:R-:W-:Y:S01]  /*1040*/  @!P2 FADD R2, R34, R35 ;  /* 0x000000232202a221 */ /* 0x004fe20000000000 */
[----:B------:R-:W-:-:S02]  /*1050*/  IMAD.IADD R35, R25, 0x1, R0 ;  /* 0x0000000119237824 */ /* 0x000fc400078e0200 */
[----:B----4-:R-:W-:-:S03]  /*1060*/  @!P4 FADD R5, R29, R37 ;  /* 0x000000251d05c221 */ /* 0x010fc60000000000 */
[----:B------:R-:W-:Y:S02]  /*1070*/  ISETP.GE.AND P4, PT, R35, R12, PT ;  /* 0x0000000c2300720c */ /* 0x000fe40003f86270 */
[----:B------:R-:W-:Y:S01]  /*1080*/  IADD3 R29, PT, PT, R28, R0, RZ ;  /* 0x000000001c1d7210 */ /* 0x000fe20007ffe0ff */
[----:B---3--:R-:W-:Y:S01]  /*1090*/  @!P1 FADD R3, R17, R36 ;  /* 0x0000002411039221 */ /* 0x008fe20000000000 */
[----:B0-----:R-:W-:-:S03]  /*10a0*/  IADD3 R11, P1, PT, R6, R28, RZ ;  /* 0x0000001c060b7210 */ /* 0x001fc60007f3e0ff */
[----:B------:R-:W-:Y:S02]  /*10b0*/  IMAD.IADD R17, R29, 0x1, R0 ;  /* 0x000000011d117824 */ /* 0x000fe400078e0200 */
[----:B-----5:R-:W-:Y:S01]  /*10c0*/  @!P3 FADD R4, R24, R31 ;  /* 0x0000001f1804b221 */ /* 0x020fe20000000000 */
[CC--:B------:R-:W-:Y:S02]  /*10d0*/  ISETP.GE.AND P3, PT, R28.reuse, R12.reuse, PT ;  /* 0x0000000c1c00720c */ /* 0x0c0fe40003f66270 */
[----:B-1----:R-:W-:Y:S01]  /*10e0*/  LEA.HI.X.SX32 R32, R28, R9, 0x1, P1 ;  /* 0x000000091c207211 */ /* 0x002fe200008f0eff */
[--C-:B------:R-:W-:Y:S01]  /*10f0*/  @!P4 IMAD.WIDE R34, R35, 0x4, R18.reuse ;  /* 0x000000042322c825 */ /* 0x100fe200078e0212 */
[----:B------:R-:W-:Y:S02]  /*1100*/  LEA R10, P1, R11, UR6, 0x2 ;  /* 0x000000060b0a7c11 */ /* 0x000fe4000f8210ff */
[----:B------:R-:W-:Y:S01]  /*1110*/  ISETP.GE.AND P2, PT, R17, R12, PT ;  /* 0x0000000c1100720c */ /* 0x000fe20003f46270 */
[----:B------:R-:W-:Y:S01]  /*1120*/  @!P6 IMAD.WIDE R30, R25, 0x4, R18 ;  /* 0x00000004191ee825 */ /* 0x000fe200078e0212 */
[----:B------:R-:W-:Y:S01]  /*1130*/  LEA.HI.X R11, R11, UR7, R32, 0x2, P1 ;  /* 0x000000070b0b7c11 */ /* 0x000fe200088f1420 */
[----:B------:R-:W2:Y:S02]  /*1140*/  @!P4 LDG.E R34, desc[UR4][R34.64] ;  /* 0x000000042222c981 */ /* 0x000ea4000c1e1900 */
[----:B------:R-:W-:-:S02]  /*1150*/  @!P4 IMAD.WIDE R36, R0, 0x8, R26 ;  /* 0x000000080024c825 */ /* 0x000fc400078e021a */
[----:B------:R-:W3:Y:S02]  /*1160*/  @!P6 LDG.E R30, desc[UR4][R30.64] ;  /* 0x000000041e1ee981 */ /* 0x000ee4000c1e1900 */
[----:B------:R-:W-:Y:S02]  /*1170*/  @!P6 IMAD.WIDE R24, R0, 0x4, R26 ;  /* 0x000000040018e825 */ /* 0x000fe400078e021a */
[----:B------:R-:W2:Y:S04]  /*1180*/  @!P4 LDG.E R35, desc[UR4][R36.64] ;  /* 0x000000042423c981 */ /* 0x000ea8000c1e1900 */
[----:B------:R0:W3:Y:S04]  /*1190*/  @!P6 LDG.E R31, desc[UR4][R24.64] ;  /* 0x00000004181fe981 */ /* 0x0000e8000c1e1900 */
[----:B------:R1:W4:Y:S01]  /*11a0*/  @!P3 LDG.E R37, desc[UR4][R10.64] ;  /* 0x000000040a25b981 */ /* 0x000322000c1e1900 */
[----:B0-----:R-:W-:-:S05]  /*11b0*/  @!P3 IMAD.WIDE R24, R28, 0x4, R18 ;  /* 0x000000041c18b825 */ /* 0x001fca00078e0212 */
[----:B------:R0:W4:Y:S01]  /*11c0*/  @!P3 LDG.E R32, desc[UR4][R24.64] ;  /* 0x000000041820b981 */ /* 0x000122000c1e1900 */
[----:B-1----:R-:W-:-:S04]  /*11d0*/  IMAD.WIDE R10, R0, 0x4, R10 ;  /* 0x00000004000a7825 */ /* 0x002fc800078e020a */
[----:B------:R-:W-:-:S04]  /*11e0*/  @!P2 IMAD.WIDE R26, R0, 0x4, R10 ;  /* 0x00000004001aa825 */ /* 0x000fc800078e020a */
[----:B0-----:R-:W-:Y:S02]  /*11f0*/  @!P2 IMAD.WIDE R24, R17, 0x4, R18 ;  /* 0x000000041118a825 */ /* 0x001fe400078e0212 */
[----:B------:R-:W5:Y:S04]  /*1200*/  @!P2 LDG.E R27, desc[UR4][R26.64] ;  /* 0x000000041a1ba981 */ /* 0x000f68000c1e1900 */
[----:B------:R0:W5:Y:S01]  /*1210*/  @!P2 LDG.E R24, desc[UR4][R24.64] ;  /* 0x000000041818a981 */ /* 0x000162000c1e1900 */
[----:B------:R-:W-:-:S13]  /*1220*/  ISETP.GE.AND P1, PT, R29, R12, PT ;  /* 0x0000000c1d00720c */ /* 0x000fda0003f26270 */
[----:B------:R-:W-:Y:S01]  /*1230*/  @!P1 IMAD.WIDE R28, R29, 0x4, R18 ;  /* 0x000000041d1c9825 */ /* 0x000fe200078e0212 */
[----:B------:R1:W5:Y:S05]  /*1240*/  @!P1 LDG.E R15, desc[UR4][R10.64] ;  /* 0x000000040a0f9981 */ /* 0x00036a000c1e1900 */
[----:B------:R5:W5:Y:S01]  /*1250*/  @!P1 LDG.E R28, desc[UR4][R28.64] ;  /* 0x000000041c1c9981 */ /* 0x000b62000c1e1900 */
[----:B------:R-:W-:Y:S02]  /*1260*/  LEA R7, R0, R7, 0x3 ;  /* 0x0000000700077211 */ /* 0x000fe400078e18ff */
[----:B------:R-:W-:Y:S01]  /*1270*/  MOV R36, 0xc61c4000 ;  /* 0xc61c400000247802 */ /* 0x000fe20000000f00 */
[----:B0-----:R-:W-:Y:S01]  /*1280*/  IMAD.MOV.U32 R25, RZ, RZ, -0x39e3c000 ;  /* 0xc61c4000ff197424 */ /* 0x001fe200078e00ff */
[----:B------:R-:W-:Y:S01]  /*1290*/  SHF.R.S32.HI R26, RZ, 0x1f, R7 ;  /* 0x0000001fff1a7819 */ /* 0x000fe20000011407 */
[----:B---3--:R-:W-:Y:S01]  /*12a0*/  @!P6 FADD R36, R30, R31 ;  /* 0x0000001f1e24e221 */ /* 0x008fe20000000000 */
[----:B------:R-:W-:Y:S01]  /*12b0*/  IMAD.IADD R31, R17, 0x1, R0 ;  /* 0x00000001111f7824 */ /* 0x000fe200078e0200 */
[----:B------:R-:W-:Y:S01]  /*12c0*/  ISETP.GE.AND P6, PT, R7, R12, PT ;  /* 0x0000000c0700720c */ /* 0x000fe20003fc6270 */
[----:B------:R-:W-:-:S02]  /*12d0*/  IMAD.MOV.U32 R30, RZ, RZ, -0x39e3c000 ;  /* 0xc61c4000ff1e7424 */ /* 0x000fc400078e00ff */
[----:B------:R-:W-:Y:S01]  /*12e0*/  @!P5 FADD R30, R8, R33 ;  /* 0x00000021081ed221 */ /* 0x000fe20000000000 */
[----:B------:R-:W-:Y:S01]  /*12f0*/  ISETP.GE.AND P5, PT, R31, R12, PT ;  /* 0x0000000c1f00720c */ /* 0x000fe20003fa6270 */
[----:B------:R-:W-:Y:S01]  /*1300*/  HFMA2 R17, -RZ, RZ, -6.109375, 2 ;  /* 0xc61c4000ff117431 */ /* 0x000fe200000001ff */
[----:B------:R-:W-:Y:S01]  /*1310*/  MOV R8, 0xc61c4000 ;  /* 0xc61c400000087802 */ /* 0x000fe20000000f00 */
[----:B----4-:R-:W-:Y:S01]  /*1320*/  @!P3 FADD R25, R32, R37 ;  /* 0x000000252019b221 */ /* 0x010fe20000000000 */
[----:B--2---:R-:W-:Y:S01]  /*1330*/  @!P4 FADD R17, R34, R35 ;  /* 0x000000232211c221 */ /* 0x004fe20000000000 */
[----:B------:R-:W-:-:S08]  /*1340*/  IMAD.IADD R35, R7, 0x1, R0 ;  /* 0x0000000107237824 */ /* 0x000fd000078e0200 */
[----:B-1----:R-:W-:-:S04]  /*1350*/  @!P5 IMAD.WIDE R10, R0, 0x8, R10 ;  /* 0x00000008000ad825 */ /* 0x002fc800078e020a */
[----:B-----5:R-:W-:Y:S01]  /*1360*/  @!P2 FADD R8, R24, R27 ;  /* 0x0000001b1808a221 */ /* 0x020fe20000000000 */
[----:B------:R-:W-:Y:S02]  /*1370*/  IADD3 R24, P2, PT, R6, R7, RZ ;  /* 0x0000000706187210 */ /* 0x000fe40007f5e0ff */
[C---:B------:R-:W-:Y:S02]  /*1380*/  @!P6 LEA R6, P3, R7.reuse, R18, 0x2 ;  /* 0x000000120706e211 */ /* 0x040fe400078610ff */
[----:B------:R-:W-:Y:S02]  /*1390*/  IADD3.X R33, PT, PT, R26, R9, RZ, P2, !PT ;  /* 0x000000091a217210 */ /* 0x000fe400017fe4ff */
[----:B------:R-:W-:Y:S01]  /*13a0*/  @!P6 LEA.HI.X R7, R7, R19, R26, 0x2, P3 ;  /* 0x000000130707e211 */ /* 0x000fe200018f141a */
[----:B------:R-:W-:Y:S01]  /*13b0*/  @!P5 IMAD.WIDE R26, R31, 0x4, R18 ;  /* 0x000000041f1ad825 */ /* 0x000fe200078e0212 */
[C---:B------:R-:W-:Y:S01]  /*13c0*/  ISETP.GE.AND P2, PT, R35.reuse, R12, PT ;  /* 0x0000000c2300720c */ /* 0x040fe20003f46270 */
[----:B------:R0:W2:Y:S01]  /*13d0*/  @!P5 LDG.E R9, desc[UR4][R10.64] ;  /* 0x000000040a09d981 */ /* 0x0000a2000c1e1900 */
[----:B------:R-:W-:Y:S01]  /*13e0*/  LEA R32, P4, R24, UR6, 0x2 ;  /* 0x0000000618207c11 */ /* 0x000fe2000f8810ff */
[----:B------:R-:W-:-:S02]  /*13f0*/  IMAD.IADD R29, R35, 0x1, R0 ;  /* 0x00000001231d7824 */ /* 0x000fc400078e0200 */
[----:B------:R-:W2:Y:S01]  /*1400*/  @!P5 LDG.E R26, desc[UR4][R26.64] ;  /* 0x000000041a1ad981 */ /* 0x000ea2000c1e1900 */
[----:B------:R-:W-:Y:S02]  /*1410*/  LEA.HI.X R33, R24, UR7, R33, 0x2, P4 ;  /* 0x0000000718217c11 */ /* 0x000fe4000a0f1421 */
[C---:B------:R-:W-:Y:S01]  /*1420*/  ISETP.GE.AND P3, PT, R29.reuse, R12, PT ;  /* 0x0000000c1d00720c */ /* 0x040fe20003f66270 */
[----:B------:R1:W3:Y:S01]  /*1430*/  @!P6 LDG.E R37, desc[UR4][R6.64] ;  /* 0x000000040625e981 */ /* 0x0002e2000c1e1900 */
[----:B------:R-:W-:-:S03]  /*1440*/  IADD3 R31, PT, PT, R29, R0, RZ ;  /* 0x000000001d1f7210 */ /* 0x000fc60007ffe0ff */
[----:B------:R4:W3:Y:S01]  /*1450*/  @!P6 LDG.E R24, desc[UR4][R32.64] ;  /* 0x000000042018e981 */ /* 0x0008e2000c1e1900 */
[----:B------:R-:W-:Y:S01]  /*1460*/  @!P2 IMAD.WIDE R34, R35, 0x4, R18 ;  /* 0x000000042322a825 */ /* 0x000fe200078e0212 */
[----:B------:R-:W-:-:S03]  /*1470*/  ISETP.GE.AND P4, PT, R31, R12, PT ;  /* 0x0000000c1f00720c */ /* 0x000fc60003f86270 */
[----:B0-----:R-:W-:Y:S02]  /*1480*/  IMAD.WIDE R10, R0, 0x4, R32 ;  /* 0x00000004000a7825 */ /* 0x001fe400078e0220 */
[----:B------:R-:W5:Y:S04]  /*1490*/  @!P2 LDG.E R35, desc[UR4][R34.64] ;  /* 0x000000042223a981 */ /* 0x000f68000c1e1900 */
[----:B------:R0:W5:Y:S01]  /*14a0*/  @!P2 LDG.E R12, desc[UR4][R10.64] ;  /* 0x000000040a0ca981 */ /* 0x000162000c1e1900 */
[----:B-1----:R-:W-:-:S04]  /*14b0*/  @!P3 IMAD.WIDE R6, R29, 0x4, R18 ;  /* 0x000000041d06b825 */ /* 0x002fc800078e0212 */
[C-C-:B----4-:R-:W-:Y:S01]  /*14c0*/  @!P3 IMAD.WIDE R32, R0.reuse, 0x4, R10.reuse ;  /* 0x000000040020b825 */ /* 0x150fe200078e020a */
[----:B------:R1:W4:Y:S04]  /*14d0*/  @!P3 LDG.E R27, desc[UR4][R6.64] ;  /* 0x00000004061bb981 */ /* 0x000328000c1e1900 */
[----:B------:R1:W4:Y:S01]  /*14e0*/  @!P3 LDG.E R29, desc[UR4][R32.64] ;  /* 0x00000004201db981 */ /* 0x000322000c1e1900 */
[----:B0-----:R-:W-:-:S04]  /*14f0*/  @!P4 IMAD.WIDE R10, R0, 0x8, R10 ;  /* 0x00000008000ac825 */ /* 0x001fc800078e020a */
[----:B-1----:R-:W-:Y:S02]  /*1500*/  @!P4 IMAD.WIDE R6, R31, 0x4, R18 ;  /* 0x000000041f06c825 */ /* 0x002fe400078e0212 */
[----:B------:R-:W4:Y:S04]  /*1510*/  @!P4 LDG.E R10, desc[UR4][R10.64] ;  /* 0x000000040a0ac981 */ /* 0x000f28000c1e1900 */
[----:B------:R0:W4:Y:S01]  /*1520*/  @!P4 LDG.E R33, desc[UR4][R6.64] ;  /* 0x000000040621c981 */ /* 0x000122000c1e1900 */
[----:B------:R-:W-:Y:S02]  /*1530*/  IMAD.MOV.U32 R32, RZ, RZ, -0x39e3c000 ;  /* 0xc61c4000ff207424 */ /* 0x000fe400078e00ff */
[----:B------:R-:W-:Y:S01]  /*1540*/  @!P0 FADD R32, R13, R14 ;  /* 0x0000000e0d208221 */ /* 0x000fe20000000000 */
[----:B------:R-:W-:-:S04]  /*1550*/  HFMA2 R31, -RZ, RZ, -6.109375, 2 ;  /* 0xc61c4000ff1f7431 */ /* 0x000fc800000001ff */
[----:B------:R-:W-:Y:S01]  /*1560*/  FMNMX R13, R32, -10000, !PT ;  /* 0xc61c4000200d7809 */ /* 0x000fe20007800000 */
[----:B------:R-:W-:-:S03]  /*1570*/  @!P1 FADD R31, R28, R15 ;  /* 0x0000000f1c1f9221 */ /* 0x000fc60000000000 */
[----:B------:R-:W-:-:S04]  /*1580*/  FSETP.GT.AND P1, PT, R2, R13, PT ;  /* 0x0000000d0200720b */ /* 0x000fc80003f24000 */
        /* <DEDUP_REMOVED lines=17> */
[----:B------:R-:W-:-:S03]  /*16a0*/  IMAD.MOV.U32 R6, RZ, RZ, -0x39e3c000 ;  /* 0xc61c4000ff067424 */ /* 0x000fc600078e00ff */
[-C--:B------:R-:W-:Y:S01]  /*16b0*/  FSETP.GT.AND P1, PT, R8, R7.reuse, PT ;  /* 0x000000070800720b */ /* 0x080fe20003f24000 */
[----:B------:R-:W-:Y:S02]  /*16c0*/  HFMA2 R11, -RZ, RZ, -6.109375, 2 ;  /* 0xc61c4000ff0b7431 */ /* 0x000fe400000001ff */
[----:B--2---:R-:W-:Y:S01]  /*16d0*/  @!P5 FADD R6, R26, R9 ;  /* 0x000000091a06d221 */ /* 0x004fe20000000000 */
[----:B------:R-:W-:Y:S02]  /*16e0*/  FSEL R9, R8, R7, P1 ;  /* 0x0000000708097208 */ /* 0x000fe40000800000 */
[----:B------:R-:W-:Y:S02]  /*16f0*/  MOV R7, 0xc61c4000 ;  /* 0xc61c400000077802 */ /* 0x000fe40000000f00 */
[----:B------:R-:W-:Y:S01]  /*1700*/  FSETP.GT.AND P1, PT, R6, R9, PT ;  /* 0x000000090600720b */ /* 0x000fe20003f24000 */
[----:B---3--:R-:W-:-:S03]  /*1710*/  @!P6 FADD R7, R37, R24 ;  /* 0x000000182507e221 */ /* 0x008fc60000000000 */
[----:B------:R-:W-:Y:S01]  /*1720*/  FSEL R14, R6, R9, P1 ;  /* 0x00000009060e7208 */ /* 0x000fe20000800000 */
[----:B------:R-:W-:-:S03]  /*1730*/  IMAD.MOV.U32 R9, RZ, RZ, -0x39e3c000 ;  /* 0xc61c4000ff097424 */ /* 0x000fc600078e00ff */
[----:B------:R-:W-:-:S04]  /*1740*/  FSETP.GT.AND P1, PT, R7, R14, PT ;  /* 0x0000000e0700720b */ /* 0x000fc80003f24000 */
[----:B------:R-:W-:Y:S01]  /*1750*/  FSEL R14, R7, R14, P1 ;  /* 0x0000000e070e7208 */ /* 0x000fe20000800000 */
[----:B-----5:R-:W-:-:S05]  /*1760*/  @!P2 FADD R9, R35, R12 ;  /* 0x0000000c2309a221 */ /* 0x020fca0000000000 */
[----:B------:R-:W-:-:S04]  /*1770*/  FSETP.GT.AND P1, PT, R9, R14, PT ;  /* 0x0000000e0900720b */ /* 0x000fc80003f24000 */
[----:B------:R-:W-:Y:S01]  /*1780*/  FSEL R14, R9, R14, P1 ;  /* 0x0000000e090e7208 */ /* 0x000fe20000800000 */
[----:B----4-:R-:W-:Y:S01]  /*1790*/  @!P3 FADD R11, R27, R29 ;  /* 0x0000001d1b0bb221 */ /* 0x010fe20000000000 */
[----:B------:R-:W-:-:S04]  /*17a0*/  IMAD.MOV.U32 R24, RZ, RZ, -0x39e3c000 ;  /* 0xc61c4000ff187424 */ /* 0x000fc800078e00ff */
[----:B------:R-:W-:-:S04]  /*17b0*/  FSETP.GT.AND P1, PT, R11, R14, PT ;  /* 0x0000000e0b00720b */ /* 0x000fc80003f24000 */
[----:B------:R-:W-:Y:S01]  /*17c0*/  FSEL R13, R11, R14, P1 ;  /* 0x0000000e0b0d7208 */ /* 0x000fe20000800000 */
[----:B------:R-:W-:-:S05]  /*17d0*/  @!P4 FADD R24, R33, R10 ;  /* 0x0000000a2118c221 */ /* 0x000fca0000000000 */
[----:B------:R-:W-:-:S04]  /*17e0*/  FSETP.GT.AND P1, PT, R24, R13, PT ;  /* 0x0000000d1800720b */ /* 0x000fc80003f24000 */
[----:B------:R-:W-:-:S09]  /*17f0*/  FSEL R13, R24, R13, P1 ;  /* 0x0000000d180d7208 */ /* 0x000fd20000800000 */
.L_x_131:
[----:B------:R-:W0:Y:S01]  /*1800*/  SHFL.BFLY PT, R10, R13, 0x10, 0x1f ;  /* 0x0e001f000d0a7f89 */ /* 0x000e2200000e0000 */
        /* <DEDUP_REMOVED lines=11> */
[----:B------:R-:W-:-:S04]  /*18c0*/  LOP3.LUT P2, R0, R20, 0x1f, RZ, 0xc0, !PT ;  /* 0x0000001f14007812 */ /* 0x000fc8000784c0ff */
[----:B------:R-:W-:-:S09]  /*18d0*/  ISETP.GE.U32.AND P3, PT, R0, R21, PT ;  /* 0x000000150000720c */ /* 0x000fd20003f66070 */
[----:B------:R-:W0:Y:S01]  /*18e0*/  @!P2 S2R R13, SR_CgaCtaId ;  /* 0x00000000000da919 */ /* 0x000e220000008800 */
[----:B------:R-:W-:-:S03]  /*18f0*/  @!P2 MOV R10, 0x400 ;  /* 0x00000400000aa802 */ /* 0x000fc60000000f00 */
[----:B------:R-:W1:Y:S01]  /*1900*/  @!P3 S2R R15, SR_CgaCtaId ;  /* 0x00000000000fb919 */ /* 0x000e620000008800 */
[----:B------:R-:W-:Y:S02]  /*1910*/  @!P3 MOV R12, 0x400 ;  /* 0x00000400000cb802 */ /* 0x000fe40000000f00 */
[----:B0-----:R-:W-:-:S04]  /*1920*/  @!P2 LEA R13, R13, R10, 0x18 ;  /* 0x0000000a0d0da211 */ /* 0x001fc800078ec0ff */
[----:B------:R-:W-:Y:S02]  /*1930*/  @!P2 LEA R10, R22, R13, 0x2 ;  /* 0x0000000d160aa211 */ /* 0x000fe400078e10ff */
[----:B-1----:R-:W-:-:S03]  /*1940*/  @!P3 LEA R15, R15, R12, 0x18 ;  /* 0x0000000c0f0fb211 */ /* 0x002fc600078ec0ff */
[----:B------:R0:W-:Y:S01]  /*1950*/  @!P2 STS [R10], R27 ;  /* 0x0000001b0a00a388 */ /* 0x0001e20000000800 */
[----:B------:R-:W-:Y:S01]  /*1960*/  BAR.SYNC.DEFER_BLOCKING 0x0 ;  /* 0x0000000000007b1d */ /* 0x000fe20000010000 */
[----:B------:R-:W-:Y:S01]  /*1970*/  ISETP.GE.AND P2, PT, R16, 0x2, PT ;  /* 0x000000021000780c */ /* 0x000fe20003f46270 */
[----:B------:R-:W-:-:S05]  /*1980*/  @!P3 IMAD R0, R0, 0x4, R15 ;  /* 0x000000040000b824 */ /* 0x000fca00078e020f */
[----:B------:R0:W1:Y:S01]  /*1990*/  @!P3 LDS R27, [R0] ;  /* 0x00000000001bb984 */ /* 0x0000620000000800 */
[----:B------:R-:W-:Y:S06]  /*19a0*/  BAR.SYNC.DEFER_BLOCKING 0x0 ;  /* 0x0000000000007b1d */ /* 0x000fec0000010000 */
[----:B------:R-:W-:Y:S05]  /*19b0*/  @!P2 BRA `(.L_x_133) ;  /* 0x000000000018a947 */ /* 0x000fea0003800000 */
[----:B0-----:R-:W-:-:S07]  /*19c0*/  MOV R0, 0x1 ;  /* 0x0000000100007802 */ /* 0x001fce0000000f00 */
.L_x_134:
[----:B-1----:R0:W1:Y:S02]  /*19d0*/  SHFL.BFLY PT, R10, R27, R0, 0x1f ;  /* 0x0c001f001b0a7589 */ /* 0x00206400000e0000 */
[----:B0-----:R-:W-:-:S05]  /*19e0*/  IMAD.SHL.U32 R0, R0, 0x2, RZ ;  /* 0x0000000200007824 */ /* 0x001fca00078e00ff */
[----:B------:R-:W-:Y:S02]  /*19f0*/  ISETP.GE.AND P2, PT, R0, R16, PT ;  /* 0x000000100000720c */ /* 0x000fe40003f46270 */
[----:B-1----:R-:W-:-:S11]  /*1a00*/  FMNMX R27, R10, R27, !PT ;  /* 0x0000001b0a1b7209 */ /* 0x002fd60007800000 */
[----:B------:R-:W-:Y:S05]  /*1a10*/  @!P2 BRA `(.L_x_134) ;  /* 0xfffffffc00eca947 */ /* 0x000fea000383ffff */
.L_x_133:
[----:B01----:R0:W1:Y:S02]  /*1a20*/  SHFL.IDX PT, R27, R27, R22, 0x1f ;  /* 0x00001f161b1b7589 */ /* 0x00306400000e0000 */
.L_x_132:
[C---:B-1----:R-:W-:Y:S01]  /*1a30*/  FADD R32, -R27.reuse, R32 ;  /* 0x000000201b207221 */ /* 0x042fe20000000100 */
[C---:B------:R-:W-:Y:S01]  /*1a40*/  FADD R4, -R27.reuse, R4 ;  /* 0x000000041b047221 */ /* 0x040fe20000000100 */
[C---:B------:R-:W-:Y:S01]  /*1a50*/  FADD R3, -R27.reuse, R3 ;  /* 0x000000031b037221 */ /* 0x040fe20000000100 */
[----:B------:R-:W-:Y:S01]  /*1a60*/  FADD R2, -R27, R2 ;  /* 0x000000021b027221 */ /* 0x000fe20000000100 */
[----:B------:R-:W-:Y:S01]  /*1a70*/  FMUL R26, R32, 1.4426950216293334961 ;  /* 0x3fb8aa3b201a7820 */ /* 0x000fe20000400000 */
[----:B------:R-:W-:Y:S01]  /*1a80*/  FMUL R4, R4, 1.4426950216293334961 ;  /* 0x3fb8aa3b04047820 */ /* 0x000fe20000400000 */
[----:B------:R-:W-:Y:S01]  /*1a90*/  FMUL R3, R3, 1.4426950216293334961 ;  /* 0x3fb8aa3b03037820 */ /* 0x000fe20000400000 */
[C---:B------:R-:W-:Y:S01]  /*1aa0*/  FADD R5, -R27.reuse, R5 ;  /* 0x000000051b057221 */ /* 0x040fe20000000100 */
[----:B------:R-:W-:Y:S01]  /*1ab0*/  FMUL R2, R2, 1.4426950216293334961 ;  /* 0x3fb8aa3b02027820 */ /* 0x000fe20000400000 */
[----:B------:R-:W-:Y:S01]  /*1ac0*/  FSETP.GEU.AND P6, PT, R26, -126, PT ;  /* 0xc2fc00001a00780b */ /* 0x000fe20003fce000 */
[----:B------:R-:W-:Y:S01]  /*1ad0*/  FADD R30, -R27, R30 ;  /* 0x0000001e1b1e7221 */ /* 0x000fe20000000100 */
[----:B------:R-:W-:Y:S01]  /*1ae0*/  FSETP.GEU.AND P4, PT, R4, -126, PT ;  /* 0xc2fc00000400780b */ /* 0x000fe20003f8e000 */
[----:B------:R-:W-:Y:S01]  /*1af0*/  FMUL R5, R5, 1.4426950216293334961 ;  /* 0x3fb8aa3b05057820 */ /* 0x000fe20000400000 */
[----:B------:R-:W-:Y:S01]  /*1b00*/  FSETP.GEU.AND P2, PT, R3, -126, PT ;  /* 0xc2fc00000300780b */ /* 0x000fe20003f4e000 */
[----:B------:R-:W-:Y:S01]  /*1b10*/  FMUL R0, R30, 1.4426950216293334961 ;  /* 0x3fb8aa3b1e007820 */ /* 0x000fe20000400000 */
[----:B------:R-:W-:Y:S01]  /*1b20*/  FSETP.GEU.AND P5, PT, R2, -126, PT ;  /* 0xc2fc00000200780b */ /* 0x000fe20003fae000 */
[----:B------:R-:W-:Y:S01]  /*1b30*/  FADD R25, -R27, R25 ;  /* 0x000000191b197221 */ /* 0x000fe20000000100 */
[----:B------:R-:W-:Y:S01]  /*1b40*/  FSETP.GEU.AND P3, PT, R5, -126, PT ;  /* 0xc2fc00000500780b */ /* 0x000fe20003f6e000 */
[C---:B------:R-:W-:Y:S01]  /*1b50*/  FADD R17, -R27.reuse, R17 ;  /* 0x000000111b117221 */ /* 0x040fe20000000100 */
[C---:B------:R-:W-:Y:S01]  /*1b60*/  FADD R36, -R27.reuse, R36 ;  /* 0x000000241b247221 */ /* 0x040fe20000000100 */
[C---:B------:R-:W-:Y:S01]  /*1b70*/  FADD R31, -R27.reuse, R31 ;  /* 0x0000001f1b1f7221 */ /* 0x040fe20000000100 */
[C---:B------:R-:W-:Y:S01]  /*1b80*/  FADD R8, -R27.reuse, R8 ;  /* 0x000000081b087221 */ /* 0x040fe20000000100 */
[----:B------:R-:W-:Y:S01]  /*1b90*/  @!P6 FMUL R26, R26, 0.5 ;  /* 0x3f0000001a1ae820 */ /* 0x000fe20000400000 */
[----:B------:R-:W-:Y:S01]  /*1ba0*/  FADD R6, -R27, R6 ;  /* 0x000000061b067221 */ /* 0x000fe20000000100 */
[----:B------:R-:W-:Y:S01]  /*1bb0*/  @!P4 FMUL R4, R4, 0.5 ;  /* 0x3f0000000404c820 */ /* 0x000fe20000400000 */
[----:B------:R-:W-:Y:S01]  /*1bc0*/  FMUL R8, R8, 1.4426950216293334961 ;  /* 0x3fb8aa3b08087820 */ /* 0x000fe20000400000 */
[----:B------:R-:W-:Y:S01]  /*1bd0*/  @!P2 FMUL R3, R3, 0.5 ;  /* 0x3f0000000303a820 */ /* 0x000fe20000400000 */
[----:B------:R-:W-:Y:S01]  /*1be0*/  FMUL R10, R6, 1.4426950216293334961 ;  /* 0x3fb8aa3b060a7820 */ /* 0x000fe20000400000 */
[----:B------:R-:W1:Y:S01]  /*1bf0*/  MUFU.EX2 R26, R26 ;  /* 0x0000001a001a7308 */ /* 0x000e620000000800 */
[----:B------:R-:W-:Y:S01]  /*1c00*/  @!P5 FMUL R2, R2, 0.5 ;  /* 0x3f0000000202d820 */ /* 0x000fe20000400000 */
[----:B------:R-:W-:Y:S01]  /*1c10*/  @!P3 FMUL R5, R5, 0.5 ;  /* 0x3f0000000505b820 */ /* 0x000fe20000400000 */
[C---:B------:R-:W-:Y:S01]  /*1c20*/  FADD R9, -R27.reuse, R9 ;  /* 0x000000091b097221 */ /* 0x040fe20000000100 */
[C---:B------:R-:W-:Y:S01]  /*1c30*/  FADD R7, -R27.reuse, R7 ;  /* 0x000000071b077221 */ /* 0x040fe20000000100 */
[C---:B------:R-:W-:Y:S01]  /*1c40*/  FADD R11, -R27.reuse, R11 ;  /* 0x0000000b1b0b7221 */ /* 0x040fe20000000100 */
[----:B------:R-:W-:Y:S01]  /*1c50*/  FADD R24, -R27, R24 ;  /* 0x000000181b187221 */ /* 0x000fe20000000100 */
[----:B------:R-:W-:Y:S01]  /*1c60*/  FMUL R9, R9, 1.4426950216293334961 ;  /* 0x3fb8aa3b09097820 */ /* 0x000fe20000400000 */
[----:B------:R2:W3:Y:S01]  /*1c70*/  MUFU.EX2 R12, R4 ;  /* 0x00000004000c7308 */ /* 0x0004e20000000800 */
[----:B------:R-:W-:Y:S01]  /*1c80*/  FMUL R28, R7, 1.4426950216293334961 ;  /* 0x3fb8aa3b071c7820 */ /* 0x000fe20000400000 */
[----:B------:R-:W-:Y:S01]  /*1c90*/  FMUL R27, R11, 1.4426950216293334961 ;  /* 0x3fb8aa3b0b1b7820 */ /* 0x000fe20000400000 */
[----:B------:R-:W-:-:S05]  /*1ca0*/  FMUL R11, R24, 1.4426950216293334961 ;  /* 0x3fb8aa3b180b7820 */ /* 0x000fca0000400000 */
[----:B------:R4:W5:Y:S01]  /*1cb0*/  MUFU.EX2 R14, R3 ;  /* 0x00000003000e7308 */ /* 0x0009620000000800 */
[----:B-1----:R-:W-:Y:S01]  /*1cc0*/  @!P6 FMUL R26, R26, R26 ;  /* 0x0000001a1a1ae220 */ /* 0x002fe20000400000 */
[----:B------:R-:W-:Y:S01]  /*1cd0*/  FSETP.GEU.AND P6, PT, R0, -126, PT ;  /* 0xc2fc00000000780b */ /* 0x000fe20003fce000 */
[----:B--2---:R-:W-:-:S05]  /*1ce0*/  FMUL R4, R25, 1.4426950216293334961 ;  /* 0x3fb8aa3b19047820 */ /* 0x004fca0000400000 */
[----:B------:R1:W2:Y:S01]  /*1cf0*/  MUFU.EX2 R15, R2 ;  /* 0x00000002000f7308 */ /* 0x0002a20000000800 */
[----:B----4-:R-:W-:Y:S01]  /*1d00*/  FMUL R3, R17, 1.4426950216293334961 ;  /* 0x3fb8aa3b11037820 */ /* 0x010fe20000400000 */
[----:B---3--:R-:W-:Y:S01]  /*1d10*/  @!P4 FMUL R12, R12, R12 ;  /* 0x0000000c0c0cc220 */ /* 0x008fe20000400000 */
[----:B------:R-:W-:-:S04]  /*1d20*/  FSETP.GEU.AND P4, PT, R4, -126, PT ;  /* 0xc2fc00000400780b */ /* 0x000fc80003f8e000 */
[----:B------:R-:W-:Y:S01]  /*1d30*/  @!P6 FMUL R0, R0, 0.5 ;  /* 0x3f0000000000e820 */ /* 0x000fe20000400000 */
[----:B------:R3:W4:Y:S01]  /*1d40*/  MUFU.EX2 R13, R5 ;  /* 0x00000005000d7308 */ /* 0x0007220000000800 */
[----:B-1----:R-:W-:Y:S01]  /*1d50*/  FMUL R2, R36, 1.4426950216293334961 ;  /* 0x3fb8aa3b24027820 */ /* 0x002fe20000400000 */
[----:B-----5:R-:W-:Y:S01]  /*1d60*/  @!P2 FMUL R14, R14, R14 ;  /* 0x0000000e0e0ea220 */ /* 0x020fe20000400000 */
[----:B------:R-:W-:-:S05]  /*1d70*/  FSETP.GEU.AND P2, PT, R3, -126, PT ;  /* 0xc2fc00000300780b */ /* 0x000fca0003f4e000 */
[----:B------:R-:W1:Y:S01]  /*1d80*/  MUFU.EX2 R0, R0 ;  /* 0x0000000000007308 */ /* 0x000e620000000800 */
[----:B---3--:R-:W-:Y:S01]  /*1d90*/  FMUL R5, R31, 1.4426950216293334961 ;  /* 0x3fb8aa3b1f057820 */ /* 0x008fe20000400000 */
[----:B--2---:R-:W-:Y:S01]  /*1da0*/  @!P5 FMUL R15, R15, R15 ;  /* 0x0000000f0f0fd220 */ /* 0x004fe20000400000 */
[----:B------:R-:W-:Y:S01]  /*1db0*/  FSETP.GEU.AND P5, PT, R2, -126, PT ;  /* 0xc2fc00000200780b */ /* 0x000fe20003fae000 */
[----:B------:R-:W-:Y:S02]  /*1dc0*/  @!P4 FMUL R4, R4, 0.5 ;  /* 0x3f0000000404c820 */ /* 0x000fe40000400000 */
[----:B------:R-:W-:Y:S02]  /*1dd0*/  FADD R17, R26, R15 ;  /* 0x0000000f1a117221 */ /* 0x000fe40000000000 */
[----:B------:R-:W-:Y:S01]  /*1de0*/  @!P2 FMUL R3, R3, 0.5 ;  /* 0x3f0000000303a820 */ /* 0x000fe20000400000 */
[----:B----4-:R-:W-:Y:S01]  /*1df0*/  @!P3 FMUL R13, R13, R13 ;  /* 0x0000000d0d0db220 */ /* 0x010fe20000400000 */
[----:B------:R-:W-:Y:S01]  /*1e00*/  FSETP.GEU.AND P3, PT, R5, -126, PT ;  /* 0xc2fc00000500780b */ /* 0x000fe20003f6e000 */
[----:B------:R-:W2:Y:S01]  /*1e10*/  MUFU.EX2 R4, R4 ;  /* 0x0000000400047308 */ /* 0x000ea20000000800 */
[----:B------:R-:W-:-:S04]  /*1e20*/  FADD R17, R14, R17 ;  /* 0x000000110e117221 */ /* 0x000fc80000000000 */
[----:B------:R-:W-:Y:S01]  /*1e30*/  @!P5 FMUL R2, R2, 0.5 ;  /* 0x3f0000000202d820 */ /* 0x000fe20000400000 */
[----:B-1----:R-:W-:Y:S01]  /*1e40*/  @!P6 FMUL R0, R0, R0 ;  /* 0x000000000000e220 */ /* 0x002fe20000400000 */
[----:B------:R-:W-:Y:S01]  /*1e50*/  FSETP.GEU.AND P6, PT, R8, -126, PT ;  /* 0xc2fc00000800780b */ /* 0x000fe20003fce000 */
[----:B------:R-:W1:Y:S01]  /*1e60*/  MUFU.EX2 R3, R3 ;  /* 0x0000000300037308 */ /* 0x000e620000000800 */
[----:B------:R-:W-:Y:S01]  /*1e70*/  FADD R17, R12, R17 ;  /* 0x000000110c117221 */ /* 0x000fe20000000000 */
[----:B------:R-:W-:Y:S02]  /*1e80*/  FADD R25, R13, R0 ;  /* 0x000000000d197221 */ /* 0x000fe40000000000 */
[----:B------:R-:W-:Y:S01]  /*1e90*/  @!P3 FMUL R5, R5, 0.5 ;  /* 0x3f0000000505b820 */ /* 0x000fe20000400000 */
[----:B------:R-:W-:-:S03]  /*1ea0*/  FADD R17, RZ, R17 ;  /* 0x00000011ff117221 */ /* 0x000fc60000000000 */
[----:B------:R-:W3:Y:S01]  /*1eb0*/  MUFU.EX2 R2, R2 ;  /* 0x0000000200027308 */ /* 0x000ee20000000800 */
[----:B--2---:R-:W-:Y:S01]  /*1ec0*/  @!P4 FMUL R4, R4, R4 ;  /* 0x000000040404c220 */ /* 0x004fe20000400000 */
[----:B------:R-:W-:Y:S02]  /*1ed0*/  FSETP.GEU.AND P4, PT, R9, -126, PT ;  /* 0xc2fc00000900780b */ /* 0x000fe40003f8e000 */
[----:B------:R-:W-:-:S04]  /*1ee0*/  @!P6 FMUL R8, R8, 0.5 ;  /* 0x3f0000000808e820 */ /* 0x000fc80000400000 */
[----:B------:R-:W2:Y:S01]  /*1ef0*/  MUFU.EX2 R5, R5 ;  /* 0x0000000500057308 */ /* 0x000ea20000000800 */
[----:B-1----:R-:W-:Y:S01]  /*1f00*/  @!P2 FMUL R3, R3, R3 ;  /* 0x000000030303a220 */ /* 0x002fe20000400000 */
[----:B------:R-:W-:-:S05]  /*1f10*/  FSETP.GEU.AND P2, PT, R28, -126, PT ;  /* 0xc2fc00001c00780b */ /* 0x000fca0003f4e000 */
[----:B------:R-:W-:Y:S01]  /*1f20*/  @!P4 FMUL R9, R9, 0.5 ;  /* 0x3f0000000909c820 */ /* 0x000fe20000400000 */
[----:B------:R-:W1:Y:S01]  /*1f30*/  MUFU.EX2 R6, R8 ;  /* 0x0000000800067308 */ /* 0x000e620000000800 */
[----:B---3--:R-:W-:Y:S01]  /*1f40*/  @!P5 FMUL R2, R2, R2 ;  /* 0x000000020202d220 */ /* 0x008fe20000400000 */
[----:B------:R-:W-:-:S03]  /*1f50*/  FSETP.GEU.AND P5, PT, R10, -126, PT ;  /* 0xc2fc00000a00780b */ /* 0x000fc60003fae000 */
[----:B------:R-:W-:Y:S02]  /*1f60*/  FADD R24, R2, R25 ;  /* 0x0000001902187221 */ /* 0x000fe40000000000 */
[----:B------:R-:W-:Y:S01]  /*1f70*/  @!P2 FMUL R28, R28, 0.5 ;  /* 0x3f0000001c1ca820 */ /* 0x000fe20000400000 */
[----:B------:R-:W3:Y:S01]  /*1f80*/  MUFU.EX2 R9, R9 ;  /* 0x0000000900097308 */ /* 0x000ee20000000800 */
[----:B--2---:R-:W-:Y:S01]  /*1f90*/  @!P3 FMUL R5, R5, R5 ;  /* 0x000000050505b220 */ /* 0x004fe20000400000 */
[----:B------:R-:W-:Y:S01]  /*1fa0*/  FSETP.GEU.AND P3, PT, R27, -126, PT ;  /* 0xc2fc00001b00780b */ /* 0x000fe20003f6e000 */
[----:B------:R-:W-:Y:S02]  /*1fb0*/  FADD R24, R3, R24 ;  /* 0x0000001803187221 */ /* 0x000fe40000000000 */
[----:B------:R-:W-:Y:S02]  /*1fc0*/  FADD R25, R4, R5 ;  /* 0x0000000504197221 */ /* 0x000fe40000000000 */
[----:B------:R-:W-:Y:S01]  /*1fd0*/  @!P5 FMUL R10, R10, 0.5 ;  /* 0x3f0000000a0ad820 */ /* 0x000fe20000400000 */
[----:B------:R2:W4:Y:S01]  /*1fe0*/  MUFU.EX2 R8, R28 ;  /* 0x0000001c00087308 */ /* 0x0005220000000800 */
[----:B-1----:R-:W-:Y:S01]  /*1ff0*/  @!P6 FMUL R6, R6, R6 ;  /* 0x000000060606e220 */ /* 0x002fe20000400000 */
[----:B------:R-:W-:Y:S01]  /*2000*/  FSETP.GEU.AND P6, PT, R11, -126, PT ;  /* 0xc2fc00000b00780b */ /* 0x000fe20003fce000 */
[----:B------:R-:W-:-:S04]  /*2010*/  FADD R17, R17, R24 ;  /* 0x0000001811117221 */ /* 0x000fc80000000000 */
[----:B------:R-:W-:Y:S01]  /*2020*/  @!P3 FMUL R27, R27, 0.5 ;  /* 0x3f0000001b1bb820 */ /* 0x000fe20000400000 */
[----:B------:R-:W1:Y:S01]  /*2030*/  MUFU.EX2 R7, R10 ;  /* 0x0000000a00077308 */ /* 0x000e620000000800 */
[----:B---3--:R-:W-:Y:S01]  /*2040*/  @!P4 FMUL R9, R9, R9 ;  /* 0x000000090909c220 */ /* 0x008fe20000400000 */
[----:B--2---:R-:W-:-:S05]  /*2050*/  FADD R28, R6, R25 ;  /* 0x00000019061c7221 */ /* 0x004fca0000000000 */
[----:B------:R-:W-:Y:S01]  /*2060*/  @!P6 FMUL R11, R11, 0.5 ;  /* 0x3f0000000b0be820 */ /* 0x000fe20000400000 */
[----:B------:R2:W3:Y:S01]  /*2070*/  MUFU.EX2 R10, R27 ;  /* 0x0000001b000a7308 */ /* 0x0004e20000000800 */
[----:B----4-:R-:W-:-:S07]  /*2080*/  @!P2 FMUL R8, R8, R8 ;  /* 0x000000080808a220 */ /* 0x010fce0000400000 */
[----:B------:R-:W4:Y:S01]  /*2090*/  MUFU.EX2 R11, R11 ;  /* 0x0000000b000b7308 */ /* 0x000f220000000800 */
[----:B-1----:R-:W-:Y:S01]  /*20a0*/  @!P5 FMUL R7, R7, R7 ;  /* 0x000000070707d220 */ /* 0x002fe20000400000 */
[----:B--2---:R-:W-:-:S03]  /*20b0*/  FADD R27, R8, R9 ;  /* 0x00000009081b7221 */ /* 0x004fc60000000000 */
[----:B------:R-:W-:Y:S01]  /*20c0*/  FADD R28, R7, R28 ;  /* 0x0000001c071c7221 */ /* 0x000fe20000000000 */
[----:B---3--:R-:W-:-:S03]  /*20d0*/  @!P3 FMUL R10, R10, R10 ;  /* 0x0000000a0a0ab220 */ /* 0x008fc60000400000 */
[----:B------:R-:W-:Y:S01]  /*20e0*/  FADD R17, R17, R28 ;  /* 0x0000001c11117221 */ /* 0x000fe20000000000 */
[----:B------:R-:W-:Y:S01]  /*20f0*/  FADD R24, R10, R27 ;  /* 0x0000001b0a187221 */ /* 0x000fe20000000000 */
[----:B----4-:R-:W-:-:S04]  /*2100*/  @!P6 FMUL R11, R11, R11 ;  /* 0x0000000b0b0be220 */ /* 0x010fc80000400000 */
        /* <DEDUP_REMOVED lines=13> */
[----:B------:R-:W-:-:S04]  /*21e0*/  LOP3.LUT P1, R24, R20, 0x1f, RZ, 0xc0, !PT ;  /* 0x0000001f14187812 */ /* 0x000fc8000782c0ff */
[----:B------:R-:W-:-:S09]  /*21f0*/  ISETP.GE.U32.AND P2, PT, R24, R21, PT ;  /* 0x000000151800720c */ /* 0x000fd20003f46070 */
[----:B------:R-:W1:Y:S01]  /*2200*/  @!P1 S2R R24, SR_CgaCtaId ;  /* 0x0000000000189919 */ /* 0x000e620000008800 */
[----:B------:R-:W-:-:S03]  /*2210*/  @!P1 MOV R21, 0x400 ;  /* 0x0000040000159802 */ /* 0x000fc60000000f00 */
[----:B------:R-:W2:Y:S01]  /*2220*/  @!P2 S2R R28, SR_CgaCtaId ;  /* 0x00000000001ca919 */ /* 0x000ea20000008800 */
[----:B------:R-:W-:Y:S02]  /*2230*/  @!P2 MOV R25, 0x400 ;  /* 0x000004000019a802 */ /* 0x000fe40000000f00 */
[----:B------:R-:W-:-:S04]  /*2240*/  @!P2 SHF.L.U32 R20, R20, 0x2, RZ ;  /* 0x000000021414a819 */ /* 0x000fc800000006ff */
[----:B------:R-:W-:Y:S02]  /*2250*/  @!P2 LOP3.LUT R20, R20, 0x7c, RZ, 0xc0, !PT ;  /* 0x0000007c1414a812 */ /* 0x000fe400078ec0ff */
[----:B-1----:R-:W-:Y:S02]  /*2260*/  @!P1 LEA R21, R24, R21, 0x18 ;  /* 0x0000001518159211 */ /* 0x002fe400078ec0ff */
[----:B--2---:R-:W-:-:S03]  /*2270*/  @!P2 LEA R25, R28, R25, 0x18 ;  /* 0x000000191c19a211 */ /* 0x004fc600078ec0ff */
[----:B------:R-:W-:Y:S01]  /*2280*/  @!P1 IMAD R24, R22, 0x4, R21 ;  /* 0x0000000416189824 */ /* 0x000fe200078e0215 */
[----:B------:R-:W-:-:S04]  /*2290*/  @!P2 IADD3 R20, PT, PT, R25, R20, RZ ;  /* 0x000000141914a210 */ /* 0x000fc80007ffe0ff */
[----:B------:R1:W-:Y:S01]  /*22a0*/  @!P1 STS [R24], R17 ;  /* 0x0000001118009388 */ /* 0x0003e20000000800 */
[----:B------:R-:W-:Y:S01]  /*22b0*/  BAR.SYNC.DEFER_BLOCKING 0x0 ;  /* 0x0000000000007b1d */ /* 0x000fe20000010000 */
[----:B------:R-:W-:-:S05]  /*22c0*/  ISETP.GE.AND P1, PT, R16, 0x2, PT ;  /* 0x000000021000780c */ /* 0x000fca0003f26270 */
[----:B------:R1:W2:Y:S02]  /*22d0*/  @!P2 LDS R17, [R20] ;  /* 0x000000001411a984 */ /* 0x0002a40000000800 */
[----:B------:R-:W-:Y:S06]  /*22e0*/  BAR.SYNC.DEFER_BLOCKING 0x0 ;  /* 0x0000000000007b1d */ /* 0x000fec0000010000 */
[----:B-1----:R-:W-:Y:S05]  /*22f0*/  @!P1 BRA `(.L_x_136) ;  /* 0x0000000000189947 */ /* 0x002fea0003800000 */
[----:B------:R-:W-:-:S07]  /*2300*/  IMAD.MOV.U32 R20, RZ, RZ, 0x1 ;  /* 0x00000001ff147424 */ /* 0x000fce00078e00ff */
.L_x_137:
[----:B--2---:R1:W2:Y:S02]  /*2310*/  SHFL.BFLY PT, R24, R17, R20, 0x1f ;  /* 0x0c001f1411187589 */ /* 0x0042a400000e0000 */
[----:B-1----:R-:W-:-:S04]  /*2320*/  SHF.L.U32 R20, R20, 0x1, RZ ;  /* 0x0000000114147819 */ /* 0x002fc800000006ff */
[----:B------:R-:W-:Y:S01]  /*2330*/  ISETP.GE.AND P1, PT, R20, R16, PT ;  /* 0x000000101400720c */ /* 0x000fe20003f26270 */
[----:B--2---:R-:W-:-:S12]  /*2340*/  FADD R17, R24, R17 ;  /* 0x0000001118117221 */ /* 0x004fd80000000000 */
[----:B------:R-:W-:Y:S05]  /*2350*/  @!P1 BRA `(.L_x_137) ;  /* 0xfffffffc00ec9947 */ /* 0x000fea000383ffff */
.L_x_136:
[----:B--2---:R1:W2:Y:S02]  /*2360*/  SHFL.IDX PT, R17, R17, R22, 0x1f ;  /* 0x00001f1611117589 */ /* 0x0042a400000e0000 */
.L_x_135:
[----:B------:R-:W-:Y:S04]  /*2370*/  BSSY.RECONVERGENT B2, `(.L_x_138) ;  /* 0x0000053000027945 */ /* 0x000fe80003800200 */
[----:B------:R-:W-:Y:S05]  /*2380*/  @P0 BRA `(.L_x_139) ;  /* 0x0000000400440947 */ /* 0x000fea0003800000 */
[----:B--2---:R-:W2:Y:S01]  /*2390*/  MUFU.RCP R16, R17 ;  /* 0x0000001100107308 */ /* 0x004ea20000001000 */
[----:B------:R-:W-:Y:S07]  /*23a0*/  BSSY.RECONVERGENT B3, `(.L_x_140) ;  /* 0x000000b000037945 */ /* 0x000fee0003800200 */
[----:B------:R-:W3:Y:S01]  /*23b0*/  FCHK P0, R26, R17 ;  /* 0x000000111a007302 */ /* 0x000ee20000000000 */
[----:B--2---:R-:W-:-:S04]  /*23c0*/  FFMA R21, R16, -R17, 1 ;  /* 0x3f80000010157423 */ /* 0x004fc80000000811 */
[----:B------:R-:W-:-:S04]  /*23d0*/  FFMA R21, R16, R21, R16 ;  /* 0x0000001510157223 */ /* 0x000fc80000000010 */
[----:B------:R-:W-:-:S04]  /*23e0*/  FFMA R16, R26, R21, RZ ;  /* 0x000000151a107223 */ /* 0x000fc800000000ff */
[----:B------:R-:W-:-:S04]  /*23f0*/  FFMA R20, R16, -R17, R26 ;  /* 0x8000001110147223 */ /* 0x000fc8000000001a */
[----:B------:R-:W-:Y:S01]  /*2400*/  FFMA R16, R21, R20, R16 ;  /* 0x0000001415107223 */ /* 0x000fe20000000010 */
[----:B---3--:R-:W-:Y:S06]  /*2410*/  @!P0 BRA `(.L_x_141) ;  /* 0x00000000000c8947 */ /* 0x008fec0003800000 */
[----:B------:R-:W-:Y:S01]  /*2420*/  IMAD.MOV.U32 R16, RZ, RZ, R26 ;  /* 0x000000ffff107224 */ /* 0x000fe200078e001a */
[----:B01----:R-:W-:-:S07]  /*2430*/  MOV R22, 0x2450 ;  /* 0x0000245000167802 */ /* 0x003fce0000000f00 */
[----:B------:R-:W-:Y:S05]  /*2440*/  CALL.REL.NOINC `($__internal_1_$__cuda_sm3x_div_rn_noftz_f32_slowpath) ;  /* 0x0000001400387944 */ /* 0x000fea0003c00000 */
.L_x_141:
[----:B------:R-:W-:Y:S05]  /*2450*/  BSYNC.RECONVERGENT B3 ;  /* 0x0000000000037941 */ /* 0x000fea0003800200 */
.L_x_140:
[----:B------:R-:W0:Y:S01]  /*2460*/  LDCU UR7, c[0x0][0x3a0] ;  /* 0x00007400ff0777ac */ /* 0x000e220008000800 */
[----:B------:R-:W-:Y:S01]  /*2470*/  IMAD.WIDE.U32 R20, R23, 0x4, R18 ;  /* 0x0000000417147825 */ /* 0x000fe200078e0012 */
[----:B------:R-:W-:Y:S01]  /*2480*/  BSSY.RECONVERGENT B3, `(.L_x_142) ;  /* 0x0000018000037945 */ /* 0x000fe20003800200 */
[----:B------:R-:W2:Y:S03]  /*2490*/  LDCU UR6, c[0x0][0x398] ;  /* 0x00007300ff0677ac */ /* 0x000ea60008000800 */
[----:B------:R3:W-:Y:S01]  /*24a0*/  STG.E desc[UR4][R20.64], R16 ;  /* 0x0000001014007986 */ /* 0x0007e2000c101904 */
[----:B01----:R-:W-:-:S05]  /*24b0*/  MOV R22, UR7 ;  /* 0x0000000700167c02 */ /* 0x003fca0008000f00 */
[----:B------:R-:W-:-:S05]  /*24c0*/  IMAD.IADD R29, R23, 0x1, R22 ;  /* 0x00000001171d7824 */ /* 0x000fca00078e0216 */
[----:B--2---:R-:W-:-:S13]  /*24d0*/  ISETP.GE.AND P0, PT, R29, UR6, PT ;  /* 0x000000061d007c0c */ /* 0x004fda000bf06270 */
[----:B---3--:R-:W-:Y:S05]  /*24e0*/  @P0 BRA `(.L_x_143) ;  /* 0x0000000000440947 */ /* 0x008fea0003800000 */
        /* <DEDUP_REMOVED lines=11> */
[----:B------:R-:W-:Y:S05]  /*25a0*/  CALL.REL.NOINC `($__internal_1_$__cuda_sm3x_div_rn_noftz_f32_slowpath) ;  /* 0x0000001000e07944 */ /* 0x000fea0003c00000 */
.L_x_145:
[----:B------:R-:W-:Y:S05]  /*25b0*/  BSYNC.RECONVERGENT B4 ;  /* 0x0000000000047941 */ /* 0x000fea0003800200 */
.L_x_144:
[----:B------:R-:W0:Y:S02]  /*25c0*/  LDCU UR6, c[0x0][0x3a0] ;  /* 0x00007400ff0677ac */ /* 0x000e240008000800 */
[----:B0-----:R-:W-:-:S04]  /*25d0*/  IMAD.U32 R22, RZ, RZ, UR6 ;  /* 0x00000006ff167e24 */ /* 0x001fc8000f8e00ff */
[----:B------:R-:W-:-:S05]  /*25e0*/  IMAD.WIDE R20, R22, 0x4, R20 ;  /* 0x0000000416147825 */ /* 0x000fca00078e0214 */
[----:B------:R0:W-:Y:S02]  /*25f0*/  STG.E desc[UR4][R20.64], R16 ;  /* 0x0000001014007986 */ /* 0x0001e4000c101904 */
.L_x_143:
[----:B------:R-:W-:Y:S05]  /*2600*/  BSYNC.RECONVERGENT B3 ;  /* 0x0000000000037941 */ /* 0x000fea0003800200 */
.L_x_142:
[----:B------:R-:W1:Y:S01]  /*2610*/  LDCU UR6, c[0x0][0x398] ;  /* 0x00007300ff0677ac */ /* 0x000e620008000800 */
[----:B------:R-:W-:Y:S01]  /*2620*/  IADD3 R29, PT, PT, R29, R22, RZ ;  /* 0x000000161d1d7210 */ /* 0x000fe20007ffe0ff */
[----:B------:R-:W-:Y:S03]  /*2630*/  BSSY.RECONVERGENT B3, `(.L_x_146) ;  /* 0x0000012000037945 */ /* 0x000fe60003800200 */
        /* <DEDUP_REMOVED lines=13> */
[----:B------:R-:W-:Y:S05]  /*2710*/  CALL.REL.NOINC `($__internal_1_$__cuda_sm3x_div_rn_noftz_f32_slowpath) ;  /* 0x0000001000847944 */ /* 0x000fea0003c00000 */
.L_x_149:
[----:B------:R-:W-:Y:S05]  /*2720*/  BSYNC.RECONVERGENT B4 ;  /* 0x0000000000047941 */ /* 0x000fea0003800200 */
.L_x_148:
[----:B------:R-:W-:-:S05]  /*2730*/  IMAD.WIDE R14, R29, 0x4, R18 ;  /* 0x000000041d0e7825 */ /* 0x000fca00078e0212 */
[----:B------:R1:W-:Y:S02]  /*2740*/  STG.E desc[UR4][R14.64], R16 ;  /* 0x000000100e007986 */ /* 0x0003e4000c101904 */
.L_x_147:
[----:B------:R-:W-:Y:S05]  /*2750*/  BSYNC.RECONVERGENT B3 ;  /* 0x0000000000037941 */ /* 0x000fea0003800200 */
.L_x_146:
[----:B------:R-:W2:Y:S01]  /*2760*/  LDCU UR6, c[0x0][0x3a0] ;  /* 0x00007400ff0677ac */ /* 0x000ea20008000800 */
[----:B------:R-:W3:Y:S01]  /*2770*/  LDCU UR7, c[0x0][0x398] ;  /* 0x00007300ff0777ac */ /* 0x000ee20008000800 */
[----:B--2---:R-:W-:-:S04]  /*2780*/  IADD3 R29, PT, PT, R29, UR6, RZ ;  /* 0x000000061d1d7c10 */ /* 0x004fc8000fffe0ff */
[----:B---3--:R-:W-:-:S13]  /*2790*/  ISETP.GE.AND P0, PT, R29, UR7, PT ;  /* 0x000000071d007c0c */ /* 0x008fda000bf06270 */
[----:B------:R-:W-:Y:S05]  /*27a0*/  @P0 BRA `(.L_x_139) ;  /* 0x00000000003c0947 */ /* 0x000fea0003800000 */
[----:B-1----:R-:W1:Y:S01]  /*27b0*/  MUFU.RCP R14, R17 ;  /* 0x00000011000e7308 */ /* 0x002e620000001000 */
[----:B------:R-:W-:Y:S07]  /*27c0*/  BSSY.RECONVERGENT B3, `(.L_x_150) ;  /* 0x000000b000037945 */ /* 0x000fee0003800200 */
[----:B------:R-:W2:Y:S01]  /*27d0*/  FCHK P0, R12, R17 ;  /* 0x000000110c007302 */ /* 0x000ea20000000000 */
[----:B-1----:R-:W-:-:S04]  /*27e0*/  FFMA R15, R14, -R17, 1 ;  /* 0x3f8000000e0f7423 */ /* 0x002fc80000000811 */
[----:B0-----:R-:W-:-:S04]  /*27f0*/  FFMA R16, R14, R15, R14 ;  /* 0x0000000f0e107223 */ /* 0x001fc8000000000e */
[----:B------:R-:W-:-:S04]  /*2800*/  FFMA R15, R12, R16, RZ ;  /* 0x000000100c0f7223 */ /* 0x000fc800000000ff */
[----:B------:R-:W-:-:S04]  /*2810*/  FFMA R14, R15, -R17, R12 ;  /* 0x800000110f0e7223 */ /* 0x000fc8000000000c */
[----:B------:R-:W-:Y:S01]  /*2820*/  FFMA R16, R16, R14, R15 ;  /* 0x0000000e10107223 */ /* 0x000fe2000000000f */
[----:B--2---:R-:W-:Y:S06]  /*2830*/  @!P0 BRA `(.L_x_151) ;  /* 0x00000000000c8947 */ /* 0x004fec0003800000 */
[----:B------:R-:W-:Y:S01]  /*2840*/  IMAD.MOV.U32 R16, RZ, RZ, R12 ;  /* 0x000000ffff107224 */ /* 0x000fe200078e000c */
[----:B------:R-:W-:-:S07]  /*2850*/  MOV R22, 0x2870 ;  /* 0x0000287000167802 */ /* 0x000fce0000000f00 */
[----:B------:R-:W-:Y:S05]  /*2860*/  CALL.REL.NOINC `($__internal_1_$__cuda_sm3x_div_rn_noftz_f32_slowpath) ;  /* 0x0000001000307944 */ /* 0x000fea0003c00000 */
.L_x_151:
[----:B------:R-:W-:Y:S05]  /*2870*/  BSYNC.RECONVERGENT B3 ;  /* 0x0000000000037941 */ /* 0x000fea0003800200 */
.L_x_150:
[----:B------:R-:W-:-:S05]  /*2880*/  IMAD.WIDE R14, R29, 0x4, R18 ;  /* 0x000000041d0e7825 */ /* 0x000fca00078e0212 */
[----:B------:R3:W-:Y:S02]  /*2890*/  STG.E desc[UR4][R14.64], R16 ;  /* 0x000000100e007986 */ /* 0x0007e4000c101904 */
.L_x_139:
[----:B------:R-:W-:Y:S05]  /*28a0*/  BSYNC.RECONVERGENT B2 ;  /* 0x0000000000027941 */ /* 0x000fea0003800200 */
.L_x_138:
[----:B-1-3--:R-:W1:Y:S01]  /*28b0*/  LDC R14, c[0x0][0x3a0] ;  /* 0x0000e800ff0e7b82 */ /* 0x00ae620000000800 */
[----:B------:R-:W3:Y:S01]  /*28c0*/  LDCU UR6, c[0x0][0x398] ;  /* 0x00007300ff0677ac */ /* 0x000ee20008000800 */
[----:B------:R-:W-:Y:S01]  /*28d0*/  BSSY.RECONVERGENT B2, `(.L_x_152) ;  /* 0x0000057000027945 */ /* 0x000fe20003800200 */
[----:B-1----:R-:W-:-:S05]  /*28e0*/  SHF.L.U32 R14, R14, 0x2, RZ ;  /* 0x000000020e0e7819 */ /* 0x002fca00000006ff */
[----:B------:R-:W-:-:S05]  /*28f0*/  IMAD.IADD R15, R23, 0x1, R14 ;  /* 0x00000001170f7824 */ /* 0x000fca00078e020e */
[----:B---3--:R-:W-:-:S13]  /*2900*/  ISETP.GE.AND P0, PT, R15, UR6, PT ;  /* 0x000000060f007c0c */ /* 0x008fda000bf06270 */
[----:B------:R-:W-:Y:S05]  /*2910*/  @P0 BRA `(.L_x_153) ;  /* 0x0000000400480947 */ /* 0x000fea0003800000 */
[----:B--2---:R-:W0:Y:S01]  /*2920*/  MUFU.RCP R12, R17 ;  /* 0x00000011000c7308 */ /* 0x004e220000001000 */
        /* <DEDUP_REMOVED lines=11> */
.L_x_155:
[----:B------:R-:W-:Y:S05]  /*29e0*/  BSYNC.RECONVERGENT B3 ;  /* 0x0000000000037941 */ /* 0x000fea0003800200 */
.L_x_154:
[----:B------:R-:W0:Y:S01]  /*29f0*/  LDCU UR7, c[0x0][0x3a0] ;  /* 0x00007400ff0777ac */ /* 0x000e220008000800 */
[----:B------:R-:W-:Y:S01]  /*2a00*/  IMAD.WIDE.U32 R12, R23, 0x4, R18 ;  /* 0x00000004170c7825 */ /* 0x000fe200078e0012 */
[----:B------:R-:W-:Y:S01]  /*2a10*/  BSSY.RECONVERGENT B3, `(.L_x_156) ;  /* 0x0000019000037945 */ /* 0x000fe20003800200 */
[----:B------:R-:W1:Y:S02]  /*2a20*/  LDCU UR6, c[0x0][0x398] ;  /* 0x00007300ff0677ac */ /* 0x000e640008000800 */
[----:B------:R-:W-:-:S05]  /*2a30*/  IMAD.WIDE R12, R14, 0x4, R12 ;  /* 0x000000040e0c7825 */ /* 0x000fca00078e020c */
        /* <DEDUP_REMOVED lines=17> */
.L_x_159:
[----:B------:R-:W-:Y:S05]  /*2b50*/  BSYNC.RECONVERGENT B4 ;  /* 0x0000000000047941 */ /* 0x000fea0003800200 */
.L_x_158:
[----:B------:R-:W0:Y:S02]  /*2b60*/  LDCU UR6, c[0x0][0x3a0] ;  /* 0x00007400ff0677ac */ /* 0x000e240008000800 */
[----:B0-----:R-:W-:-:S05]  /*2b70*/  MOV R20, UR6 ;  /* 0x0000000600147c02 */ /* 0x001fca0008000f00 */
[----:B------:R-:W-:-:S05]  /*2b80*/  IMAD.WIDE R12, R20, 0x4, R12 ;  /* 0x00000004140c7825 */ /* 0x000fca00078e020c */
[----:B------:R0:W-:Y:S02]  /*2b90*/  STG.E desc[UR4][R12.64], R16 ;  /* 0x000000100c007986 */ /* 0x0001e4000c101904 */
.L_x_157:
[----:B------:R-:W-:Y:S05]  /*2ba0*/  BSYNC.RECONVERGENT B3 ;  /* 0x0000000000037941 */ /* 0x000fea0003800200 */
.L_x_156:
        /* <DEDUP_REMOVED lines=17> */
.L_x_163:
[----:B------:R-:W-:Y:S05]  /*2cc0*/  BSYNC.RECONVERGENT B4 ;  /* 0x0000000000047941 */ /* 0x000fea0003800200 */
.L_x_162:
[----:B------:R-:W-:-:S05]  /*2cd0*/  IMAD.WIDE R12, R15, 0x4, R18 ;  /* 0x000000040f0c7825 */ /* 0x000fca00078e0212 */
[----:B------:R1:W-:Y:S02]  /*2ce0*/  STG.E desc[UR4][R12.64], R16 ;  /* 0x000000100c007986 */ /* 0x0003e4000c101904 */
.L_x_161:
[----:B------:R-:W-:Y:S05]  /*2cf0*/  BSYNC.RECONVERGENT B3 ;  /* 0x0000000000037941 */ /* 0x000fea0003800200 */
.L_x_160:
        /* <DEDUP_REMOVED lines=16> */
[----:B------:R-:W-:Y:S05]  /*2e00*/  CALL.REL.NOINC `($__internal_1_$__cuda_sm3x_div_rn_noftz_f32_slowpath) ;  /* 0x0000000800c87944 */ /* 0x000fea0003c00000 */
.L_x_165:
[----:B------:R-:W-:Y:S05]  /*2e10*/  BSYNC.RECONVERGENT B3 ;  /* 0x0000000000037941 */ /* 0x000fea0003800200 */
.L_x_164:
[----:B------:R-:W-:-:S05]  /*2e20*/  IMAD.WIDE R2, R15, 0x4, R18 ;  /* 0x000000040f027825 */ /* 0x000fca00078e0212 */
[----:B------:R3:W-:Y:S02]  /*2e30*/  STG.E desc[UR4][R2.64], R16 ;  /* 0x0000001002007986 */ /* 0x0007e4000c101904 */
.L_x_153:
[----:B------:R-:W-:Y:S05]  /*2e40*/  BSYNC.RECONVERGENT B2 ;  /* 0x0000000000027941 */ /* 0x000fea0003800200 */
.L_x_152:
[----:B------:R-:W4:Y:S01]  /*2e50*/  LDC R0, c[0x0][0x3a0] ;  /* 0x0000e800ff007b82 */ /* 0x000f220000000800 */
[----:B------:R-:W5:Y:S01]  /*2e60*/  LDCU UR6, c[0x0][0x398] ;  /* 0x00007300ff0677ac */ /* 0x000f620008000800 */
[----:B------:R-:W-:Y:S01]  /*2e70*/  BSSY.RECONVERGENT B2, `(.L_x_166) ;  /* 0x0000055000027945 */ /* 0x000fe20003800200 */
[----:B----4-:R-:W-:-:S05]  /*2e80*/  IMAD R23, R0, 0x8, R23 ;  /* 0x0000000800177824 */ /* 0x010fca00078e0217 */
[----:B-----5:R-:W-:-:S13]  /*2e90*/  ISETP.GE.AND P0, PT, R23, UR6, PT ;  /* 0x0000000617007c0c */ /* 0x020fda000bf06270 */
[----:B------:R-:W-:Y:S05]  /*2ea0*/  @P0 BRA `(.L_x_167) ;  /* 0x0000000400440947 */ /* 0x000fea0003800000 */
[----:B--2---:R-:W3:Y:S01]  /*2eb0*/  MUFU.RCP R0, R17 ;  /* 0x0000001100007308 */ /* 0x004ee20000001000 */
[----:B------:R-:W-:Y:S07]  /*2ec0*/  BSSY.RECONVERGENT B3, `(.L_x_168) ;  /* 0x000000b000037945 */ /* 0x000fee0003800200 */
[----:B------:R-:W2:Y:S01]  /*2ed0*/  FCHK P0, R4, R17 ;  /* 0x0000001104007302 */ /* 0x000ea20000000000 */
[----:B---3--:R-:W-:-:S04]  /*2ee0*/  FFMA R3, R0, -R17, 1 ;  /* 0x3f80000000037423 */ /* 0x008fc80000000811 */
[----:B01----:R-:W-:-:S04]  /*2ef0*/  FFMA R16, R0, R3, R0 ;  /* 0x0000000300107223 */ /* 0x003fc80000000000 */
[----:B------:R-:W-:-:S04]  /*2f00*/  FFMA R3, R4, R16, RZ ;  /* 0x0000001004037223 */ /* 0x000fc800000000ff */
[----:B------:R-:W-:-:S04]  /*2f10*/  FFMA R0, R3, -R17, R4 ;  /* 0x8000001103007223 */ /* 0x000fc80000000004 */
[----:B------:R-:W-:Y:S01]  /*2f20*/  FFMA R16, R16, R0, R3 ;  /* 0x0000000010107223 */ /* 0x000fe20000000003 */
[----:B--2---:R-:W-:Y:S06]  /*2f30*/  @!P0 BRA `(.L_x_169) ;  /* 0x00000000000c8947 */ /* 0x004fec0003800000 */
[----:B------:R-:W-:Y:S02]  /*2f40*/  MOV R16, R4 ;  /* 0x0000000400107202 */ /* 0x000fe40000000f00 */
[----:B------:R-:W-:-:S07]  /*2f50*/  MOV R22, 0x2f70 ;  /* 0x00002f7000167802 */ /* 0x000fce0000000f00 */
[----:B------:R-:W-:Y:S05]  /*2f60*/  CALL.REL.NOINC `($__internal_1_$__cuda_sm3x_div_rn_noftz_f32_slowpath) ;  /* 0x0000000800707944 */ /* 0x000fea0003c00000 */
.L_x_169:
[----:B------:R-:W-:Y:S05]  /*2f70*/  BSYNC.RECONVERGENT B3 ;  /* 0x0000000000037941 */ /* 0x000fea0003800200 */
.L_x_168:
        /* <DEDUP_REMOVED lines=21> */
.L_x_173:
[----:B------:R-:W-:Y:S05]  /*30d0*/  BSYNC.RECONVERGENT B4 ;  /* 0x0000000000047941 */ /* 0x000fea0003800200 */
.L_x_172:
[----:B------:R-:W0:Y:S02]  /*30e0*/  LDCU UR6, c[0x0][0x3a0] ;  /* 0x00007400ff0677ac */ /* 0x000e240008000800 */
[----:B0-----:R-:W-:-:S05]  /*30f0*/  MOV R13, UR6 ;  /* 0x00000006000d7c02 */ /* 0x001fca0008000f00 */
[----:B------:R-:W-:-:S05]  /*3100*/  IMAD.WIDE R2, R13, 0x4, R2 ;  /* 0x000000040d027825 */ /* 0x000fca00078e0202 */
[----:B------:R0:W-:Y:S02]  /*3110*/  STG.E desc[UR4][R2.64], R16 ;  /* 0x0000001002007986 */ /* 0x0001e4000c101904 */
.L_x_171:
[----:B------:R-:W-:Y:S05]  /*3120*/  BSYNC.RECONVERGENT B3 ;  /* 0x0000000000037941 */ /* 0x000fea0003800200 */
.L_x_170:
[----:B------:R-:W1:Y:S01]  /*3130*/  LDCU UR6, c[0x0][0x398] ;  /* 0x00007300ff0677ac */ /* 0x000e620008000800 */
[----:B0-----:R-:W-:Y:S01]  /*3140*/  IMAD.IADD R3, R0, 0x1, R13 ;  /* 0x0000000100037824 */ /* 0x001fe200078e020d */
        /* <DEDUP_REMOVED lines=15> */
.L_x_177:
[----:B------:R-:W-:Y:S05]  /*3240*/  BSYNC.RECONVERGENT B4 ;  /* 0x0000000000047941 */ /* 0x000fea0003800200 */
.L_x_176:
[----:B------:R-:W-:-:S05]  /*3250*/  IMAD.WIDE R4, R3, 0x4, R18 ;  /* 0x0000000403047825 */ /* 0x000fca00078e0212 */
[----:B------:R0:W-:Y:S02]  /*3260*/  STG.E desc[UR4][R4.64], R16 ;  /* 0x0000001004007986 */ /* 0x0001e4000c101904 */
.L_x_175:
[----:B------:R-:W-:Y:S05]  /*3270*/  BSYNC.RECONVERGENT B3 ;  /* 0x0000000000037941 */ /* 0x000fea0003800200 */
.L_x_174:
        /* <DEDUP_REMOVED lines=17> */
.L_x_179:
[----:B------:R-:W-:Y:S05]  /*3390*/  BSYNC.RECONVERGENT B3 ;  /* 0x0000000000037941 */ /* 0x000fea0003800200 */
.L_x_178:
[----:B------:R-:W-:-:S05]  /*33a0*/  IMAD.WIDE R2, R3, 0x4, R18 ;  /* 0x0000000403027825 */ /* 0x000fca00078e0212 */
[----:B------:R4:W-:Y:S02]  /*33b0*/  STG.E desc[UR4][R2.64], R16 ;  /* 0x0000001002007986 */ /* 0x0009e4000c101904 */
.L_x_167:
[----:B------:R-:W-:Y:S05]  /*33c0*/  BSYNC.RECONVERGENT B2 ;  /* 0x0000000000027941 */ /* 0x000fea0003800200 */
.L_x_166:
[----:B------:R-:W5:Y:S01]  /*33d0*/  LDCU UR6, c[0x0][0x398] ;  /* 0x00007300ff0677ac */ /* 0x000f620008000800 */
[----:B------:R-:W-:-:S05]  /*33e0*/  IMAD.IADD R23, R14, 0x1, R23 ;  /* 0x000000010e177824 */ /* 0x000fca00078e0217 */
[----:B-----5:R-:W-:-:S13]  /*33f0*/  ISETP.GE.AND P0, PT, R23, UR6, PT ;  /* 0x0000000617007c0c */ /* 0x020fda000bf06270 */
[----:B------:R-:W-:Y:S05]  /*3400*/  @P0 EXIT ;  /* 0x000000000000094d */ /* 0x000fea0003800000 */
[----:B--2---:R-:W3:Y:S01]  /*3410*/  MUFU.RCP R0, R17 ;  /* 0x0000001100007308 */ /* 0x004ee20000001000 */
[----:B------:R-:W-:Y:S07]  /*3420*/  BSSY.RECONVERGENT B2, `(.L_x_180) ;  /* 0x000000b000027945 */ /* 0x000fee0003800200 */
[----:B------:R-:W2:Y:S01]  /*3430*/  FCHK P0, R8, R17 ;  /* 0x0000001108007302 */ /* 0x000ea20000000000 */
[----:B---34-:R-:W-:-:S04]  /*3440*/  FFMA R3, R0, -R17, 1 ;  /* 0x3f80000000037423 */ /* 0x018fc80000000811 */
        /* <DEDUP_REMOVED lines=8> */
.L_x_181:
[----:B------:R-:W-:Y:S05]  /*34d0*/  BSYNC.RECONVERGENT B2 ;  /* 0x0000000000027941 */ /* 0x000fea0003800200 */
.L_x_180:
        /* <DEDUP_REMOVED lines=21> */
.L_x_185:
[----:B------:R-:W-:Y:S05]  /*3630*/  BSYNC.RECONVERGENT B3 ;  /* 0x0000000000037941 */ /* 0x000fea0003800200 */
.L_x_184:
[----:B------:R-:W0:Y:S02]  /*3640*/  LDCU UR6, c[0x0][0x3a0] ;  /* 0x00007400ff0677ac */ /* 0x000e240008000800 */
[----:B0-----:R-:W-:-:S05]  /*3650*/  MOV R0, UR6 ;  /* 0x0000000600007c02 */ /* 0x001fca0008000f00 */
[----:B------:R-:W-:-:S05]  /*3660*/  IMAD.WIDE R2, R0, 0x4, R2 ;  /* 0x0000000400027825 */ /* 0x000fca00078e0202 */
[----:B------:R0:W-:Y:S02]  /*3670*/  STG.E desc[UR4][R2.64], R16 ;  /* 0x0000001002007986 */ /* 0x0001e4000c101904 */
.L_x_183:
[----:B------:R-:W-:Y:S05]  /*3680*/  BSYNC.RECONVERGENT B2 ;  /* 0x0000000000027941 */ /* 0x000fea0003800200 */
.L_x_182:
        /* <DEDUP_REMOVED lines=17> */
.L_x_189:
[----:B------:R-:W-:Y:S05]  /*37a0*/  BSYNC.RECONVERGENT B3 ;  /* 0x0000000000037941 */ /* 0x000fea0003800200 */
.L_x_188:
[----:B------:R-:W-:-:S05]  /*37b0*/  IMAD.WIDE R2, R23, 0x4, R18 ;  /* 0x0000000417027825 */ /* 0x000fca00078e0212 */
[----:B------:R1:W-:Y:S02]  /*37c0*/  STG.E desc[UR4][R2.64], R16 ;  /* 0x0000001002007986 */ /* 0x0003e4000c101904 */
.L_x_187:
[----:B------:R-:W-:Y:S05]  /*37d0*/  BSYNC.RECONVERGENT B2 ;  /* 0x0000000000027941 */ /* 0x000fea0003800200 */
.L_x_186:
        /* <DEDUP_REMOVED lines=17> */
.L_x_191:
[----:B------:R-:W-:Y:S05]  /*38f0*/  BSYNC.RECONVERGENT B2 ;  /* 0x0000000000027941 */ /* 0x000fea0003800200 */
.L_x_190:
[----:B------:R-:W-:-:S05]  /*3900*/  IMAD.WIDE R18, R23, 0x4, R18 ;  /* 0x0000000417127825 */ /* 0x000fca00078e0212 */
[----:B------:R-:W-:Y:S01]  /*3910*/  STG.E desc[UR4][R18.64], R16 ;  /* 0x0000001012007986 */ /* 0x000fe2000c101904 */
[----:B------:R-:W-:Y:S05]  /*3920*/  EXIT ;  /* 0x000000000000794d */ /* 0x000fea0003800000 */
        .weak           $__internal_1_$__cuda_sm3x_div_rn_noftz_f32_slowpath
        .type           $__internal_1_$__cuda_sm3x_div_rn_noftz_f32_slowpath,@function
        .size           $__internal_1_$__cuda_sm3x_div_rn_noftz_f32_slowpath,(.L_x_284 - $__internal_1_$__cuda_sm3x_div_rn_noftz_f32_slowpath)
$__internal_1_$__cuda_sm3x_div_rn_noftz_f32_slowpath:
        /* <DEDUP_REMOVED lines=35> */
.L_x_193:
        /* <DEDUP_REMOVED lines=51> */
.L_x_200:
[----:B------:R-:W-:-:S04]  /*3e90*/  LOP3.LUT R16, R16, 0x80000000, RZ, 0xc0, !PT ;  /* 0x8000000010107812 */ /* 0x000fc800078ec0ff */
[----:B------:R-:W-:Y:S01]  /*3ea0*/  LOP3.LUT R16, R16, 0x7f800000, RZ, 0xfc, !PT ;  /* 0x7f80000010107812 */ /* 0x000fe200078efcff */
[----:B------:R-:W-:Y:S06]  /*3eb0*/  BRA `(.L_x_201) ;  /* 0x0000000000047947 */ /* 0x000fec0003800000 */
.L_x_199:
[----:B------:R-:W-:-:S07]  /*3ec0*/  IMAD R16, R25, 0x800000, R16 ;  /* 0x0080000019107824 */ /* 0x000fce00078e0210 */
.L_x_201:
[----:B------:R-:W-:Y:S05]  /*3ed0*/  BSYNC.RECONVERGENT B1 ;  /* 0x0000000000017941 */ /* 0x000fea0003800200 */
.L_x_198:
[----:B------:R-:W-:Y:S05]  /*3ee0*/  BRA `(.L_x_202) ;  /* 0x0000000000207947 */ /* 0x000fea0003800000 */
.L_x_197:
[----:B------:R-:W-:-:S04]  /*3ef0*/  LOP3.LUT R16, R31, 0x80000000, R16, 0x48, !PT ;  /* 0x800000001f107812 */ /* 0x000fc800078e4810 */
[----:B------:R-:W-:Y:S01]  /*3f00*/  LOP3.LUT R16, R16, 0x7f800000, RZ, 0xfc, !PT ;  /* 0x7f80000010107812 */ /* 0x000fe200078efcff */
[----:B------:R-:W-:Y:S06]  /*3f10*/  BRA `(.L_x_202) ;  /* 0x0000000000147947 */ /* 0x000fec0003800000 */
.L_x_196:
[----:B------:R-:W-:Y:S01]  /*3f20*/  LOP3.LUT R16, R31, 0x80000000, R16, 0x48, !PT ;  /* 0x800000001f107812 */ /* 0x000fe200078e4810 */
[----:B------:R-:W-:Y:S06]  /*3f30*/  BRA `(.L_x_202) ;  /* 0x00000000000c7947 */ /* 0x000fec0003800000 */
.L_x_195:
[----:B------:R-:W0:Y:S01]  /*3f40*/  MUFU.RSQ R16, -QNAN ;  /* 0xffc0000000107908 */ /* 0x000e220000001400 */
[----:B------:R-:W-:Y:S05]  /*3f50*/  BRA `(.L_x_202) ;  /* 0x0000000000047947 */ /* 0x000fea0003800000 */
.L_x_194:
[----:B------:R-:W-:-:S07]  /*3f60*/  FADD.FTZ R16, R16, R17 ;  /* 0x0000001110107221 */ /* 0x000fce0000010000 */
.L_x_202:
[----:B------:R-:W-:Y:S05]  /*3f70*/  BSYNC.RECONVERGENT B0 ;  /* 0x0000000000007941 */ /* 0x000fea0003800200 */
.L_x_192:
[----:B------:R-:W-:Y:S01]  /*3f80*/  HFMA2 R25, -RZ, RZ, 0, 0 ;  /* 0x00000000ff197431 */ /* 0x000fe200000001ff */
[----:B------:R-:W-:-:S04]  /*3f90*/  MOV R24, R22 ;  /* 0x0000001600187202 */ /* 0x000fc80000000f00 */
[----:B0-----:R-:W-:Y:S05]  /*3fa0*/  RET.REL.NODEC R24 `(_Z15attn_softmax_v2ILi4EEvPfS0_iiiii) ;  /* 0xffffffc018147950 */ /* 0x001fea0003c3ffff */
.L_x_203:
        /* <DEDUP_REMOVED lines=13> */
.L_x_284:


//--------------------- .text._Z15attn_softmax_v2ILi2EEvPfS0_iiiii --------------------------
	.section	.text._Z15attn_softmax_v2ILi2EEvPfS0_iiiii,"ax",@progbits
	.align	128
        .global         _Z15attn_softmax_v2ILi2EEvPfS0_iiiii
        .type           _Z15attn_softmax_v2ILi2EEvPfS0_iiiii,@function
        .size           _Z15attn_softmax_v2ILi2EEvPfS0_iiiii,(.L_x_285 - _Z15attn_softmax_v2ILi2EEvPfS0_iiiii)
        .other          _Z15attn_softmax_v2ILi2EEvPfS0_iiiii,@"STO_CUDA_ENTRY STV_DEFAULT"
_Z15attn_softmax_v2ILi2EEvPfS0_iiiii:
.text._Z15attn_softmax_v2ILi2EEvPfS0_iiiii:
        /* <DEDUP_REMOVED lines=14> */
[----:B0-----:R-:W-:Y:S01]  /*00e0*/  VIADD R4, R0, 0xffffffe ;  /* 0x0ffffffe00047836 */ /* 0x001fe20000000000 */
[----:B------:R-:W-:-:S05]  /*00f0*/  IABS R0, R10 ;  /* 0x0000000a00007213 */ /* 0x000fca0000000000 */
[----:B------:R0:W1:Y:S02]  /*0100*/  F2I.FTZ.U32.TRUNC.NTZ R5, R4 ;  /* 0x0000000400057305 */ /* 0x000064000021f000 */
[----:B0-----:R-:W-:Y:S02]  /*0110*/  HFMA2 R4, -RZ, RZ, 0, 0 ;  /* 0x00000000ff047431 */ /* 0x001fe400000001ff */
[----:B-1----:R-:W-:-:S04]  /*0120*/  IMAD.MOV R2, RZ, RZ, -R5 ;  /* 0x000000ffff027224 */ /* 0x002fc800078e0a05 */
[----:B------:R-:W-:Y:S02]  /*0130*/  IMAD R9, R2, R7, RZ ;  /* 0x0000000702097224 */ /* 0x000fe400078e02ff */
[----:B------:R-:W-:Y:S02]  /*0140*/  IMAD.MOV.U32 R2, RZ, RZ, R6 ;  /* 0x000000ffff027224 */ /* 0x000fe400078e0006 */
[----:B------:R-:W-:Y:S01]  /*0150*/  IMAD.HI.U32 R5, R5, R9, R4 ;  /* 0x0000000905057227 */ /* 0x000fe200078e0004 */
[----:B------:R-:W-:-:S03]  /*0160*/  MOV R4, R12 ;  /* 0x0000000c00047202 */ /* 0x000fc60000000f00 */
[----:B------:R-:W-:Y:S02]  /*0170*/  IMAD.MOV R9, RZ, RZ, -R0 ;  /* 0x000000ffff097224 */ /* 0x000fe400078e0a00 */
[----:B------:R-:W-:-:S04]  /*0180*/  IMAD.HI.U32 R0, R5, R2, RZ ;  /* 0x0000000205007227 */ /* 0x000fc800078e00ff */
[----:B------:R-:W-:-:S04]  /*0190*/  IMAD.HI.U32 R5, R5, R4, RZ ;  /* 0x0000000405057227 */ /* 0x000fc800078e00ff */
[-C--:B------:R-:W-:Y:S02]  /*01a0*/  IMAD R4, R5, R9.reuse, R4 ;  /* 0x0000000905047224 */ /* 0x080fe400078e0204 */
[----:B------:R-:W-:-:S03]  /*01b0*/  IMAD R2, R0, R9, R2 ;  /* 0x0000000900027224 */ /* 0x000fc600078e0202 */
[C---:B------:R-:W-:Y:S02]  /*01c0*/  ISETP.GT.U32.AND P4, PT, R7.reuse, R4, PT ;  /* 0x000000040700720c */ /* 0x040fe40003f84070 */
[----:B------:R-:W-:-:S11]  /*01d0*/  ISETP.GT.U32.AND P2, PT, R7, R2, PT ;  /* 0x000000020700720c */ /* 0x000fd60003f44070 */
[--C-:B------:R-:W-:Y:S02]  /*01e0*/  @!P4 IMAD.IADD R4, R4, 0x1, -R7.reuse ;  /* 0x000000010404c824 */ /* 0x100fe400078e0a07 */
[----:B------:R-:W-:Y:S01]  /*01f0*/  @!P2 IMAD.IADD R2, R2, 0x1, -R7 ;  /* 0x000000010202a824 */ /* 0x000fe200078e0a07 */
[----:B------:R-:W-:Y:S01]  /*0200*/  @!P2 IADD3 R0, PT, PT, R0, 0x1, RZ ;  /* 0x000000010000a810 */ /* 0x000fe20007ffe0ff */
[----:B------:R-:W-:Y:S01]  /*0210*/  @!P4 VIADD R5, R5, 0x1 ;  /* 0x000000010505c836 */ /* 0x000fe20000000000 */
[-C--:B------:R-:W-:Y:S02]  /*0220*/  ISETP.GE.U32.AND P1, PT, R4, R7.reuse, PT ;  /* 0x000000070400720c */ /* 0x080fe40003f26070 */
[----:B------:R-:W-:Y:S02]  /*0230*/  ISETP.GE.U32.AND P0, PT, R2, R7, PT ;  /* 0x000000070200720c */ /* 0x000fe40003f06070 */
[-C--:B------:R-:W-:Y:S02]  /*0240*/  LOP3.LUT R2, R11, R10.reuse, RZ, 0x3c, !PT ;  /* 0x0000000a0b027212 */ /* 0x080fe400078e3cff */
[----:B------:R-:W-:-:S02]  /*0250*/  LOP3.LUT R4, R16, R10, RZ, 0x3c, !PT ;  /* 0x0000000a10047212 */ /* 0x000fc400078e3cff */
[----:B------:R-:W-:Y:S02]  /*0260*/  ISETP.GE.AND P3, PT, R2, RZ, PT ;  /* 0x000000ff0200720c */ /* 0x000fe40003f66270 */
[----:B------:R-:W-:-:S03]  /*0270*/  ISETP.GE.AND P5, PT, R4, RZ, PT ;  /* 0x000000ff0400720c */ /* 0x000fc60003fa6270 */
[----:B------:R-:W-:Y:S02]  /*0280*/  @P1 IADD3 R5, PT, PT, R5, 0x1, RZ ;  /* 0x0000000105051810 */ /* 0x000fe40007ffe0ff */
[----:B------:R-:W-:Y:S01]  /*0290*/  @P0 VIADD R0, R0, 0x1 ;  /* 0x0000000100000836 */ /* 0x000fe20000000000 */
[----:B------:R-:W-:Y:S02]  /*02a0*/  ISETP.NE.AND P0, PT, R10, RZ, PT ;  /* 0x000000ff0a00720c */ /* 0x000fe40003f05270 */
[----:B------:R-:W-:Y:S01]  /*02b0*/  IMAD.MOV.U32 R2, RZ, RZ, R5 ;  /* 0x000000ffff027224 */ /* 0x000fe200078e0005 */
[----:B------:R-:W-:Y:S02]  /*02c0*/  LOP3.LUT R5, RZ, R10, RZ, 0x33, !PT ;  /* 0x0000000aff057212 */ /* 0x000fe400078e33ff */
        /* <DEDUP_REMOVED lines=10> */
[----:B------:R-:W-:Y:S02]  /*0370*/  ISETP.GE.AND P3, PT, R7, RZ, PT ;  /* 0x000000ff0700720c */ /* 0x000fe40003f66270 */
[----:B------:R-:W-:Y:S01]  /*0380*/  LOP3.LUT R18, R3, 0x1f, RZ, 0xc0, !PT ;  /* 0x0000001f03127812 */ /* 0x000fe200078ec0ff */
[----:B------:R-:W3:Y:S03]  /*0390*/  LDCU.64 UR6, c[0x0][0x358] ;  /* 0x00006b00ff0677ac */ /* 0x000ee60008000a00 */
[----:B-1----:R-:W1:Y:S01]  /*03a0*/  MUFU.RCP R2, R2 ;  /* 0x0000000200027308 */ /* 0x002e620000001000 */
[----:B--2---:R-:W-:Y:S01]  /*03b0*/  UISETP.NE.U32.AND UP0, UPT, UR4, URZ, UPT ;  /* 0x000000ff0400728c */ /* 0x004fe2000bf05070 */
[----:B0-----:R-:W-:-:S03]  /*03c0*/  IABS R0, R5 ;  /* 0x0000000500007213 */ /* 0x001fc60000000000 */
[----:B------:R-:W-:Y:S01]  /*03d0*/  UISETP.NE.AND.EX UP0, UPT, UR5, URZ, UPT, UP0 ;  /* 0x000000ff0500728c */ /* 0x000fe2000bf05300 */
[----:B------:R-:W-:Y:S02]  /*03e0*/  ISETP.NE.AND P2, PT, R5, RZ, PT ;  /* 0x000000ff0500720c */ /* 0x000fe40003f45270 */
[----:B------:R-:W0:Y:S01]  /*03f0*/  I2F.RP R6, R0 ;  /* 0x0000000000067306 */ /* 0x000e220000209400 */
[----:B-1----:R-:W-:Y:S01]  /*0400*/  VIADD R12, R2, 0xffffffe ;  /* 0x0ffffffe020c7836 */ /* 0x002fe20000000000 */
[----:B------:R-:W-:Y:S01]  /*0410*/  IABS R2, R7 ;  /* 0x0000000700027213 */ /* 0x000fe20000000000 */
[----:B------:R-:W-:-:S05]  /*0420*/  IMAD R7, R7, R4, RZ ;  /* 0x0000000407077224 */ /* 0x000fca00078e02ff */
[----:B------:R1:W2:Y:S08]  /*0430*/  F2I.FTZ.U32.TRUNC.NTZ R13, R12 ;  /* 0x0000000c000d7305 */ /* 0x0002b0000021f000 */
[----:B0-----:R-:W0:Y:S01]  /*0440*/  MUFU.RCP R6, R6 ;  /* 0x0000000600067308 */ /* 0x001e220000001000 */
[----:B-1----:R-:W-:Y:S02]  /*0450*/  IMAD.MOV.U32 R12, RZ, RZ, RZ ;  /* 0x000000ffff0c7224 */ /* 0x002fe400078e00ff */
[----:B--2---:R-:W-:-:S02]  /*0460*/  IMAD.MOV R17, RZ, RZ, -R13 ;  /* 0x000000ffff117224 */ /* 0x004fc400078e0a0d */
[----:B0-----:R-:W-:-:S04]  /*0470*/  VIADD R14, R6, 0xffffffe ;  /* 0x0ffffffe060e7836 */ /* 0x001fc80000000000 */
[----:B------:R0:W1:Y:S02]  /*0480*/  F2I.FTZ.U32.TRUNC.NTZ R15, R14 ;  /* 0x0000000e000f7305 */ /* 0x000064000021f000 */
[----:B0-----:R-:W-:Y:S01]  /*0490*/  IMAD.MOV.U32 R14, RZ, RZ, RZ ;  /* 0x000000ffff0e7224 */ /* 0x001fe200078e00ff */
[----:B-1----:R-:W-:-:S05]  /*04a0*/  IADD3 R9, PT, PT, RZ, -R15, RZ ;  /* 0x8000000fff097210 */ /* 0x002fca0007ffe0ff */
[----:B------:R-:W-:-:S04]  /*04b0*/  IMAD R9, R9, R0, RZ ;  /* 0x0000000009097224 */ /* 0x000fc800078e02ff */
[----:B------:R-:W-:Y:S01]  /*04c0*/  IMAD.HI.U32 R15, R15, R9, R14 ;  /* 0x000000090f0f7227 */ /* 0x000fe200078e000e */
[----:B------:R-:W-:-:S05]  /*04d0*/  MOV R9, R17 ;  /* 0x0000001100097202 */ /* 0x000fca0000000f00 */
[----:B------:R-:W-:-:S04]  /*04e0*/  IMAD.HI.U32 R15, R15, R2, RZ ;  /* 0x000000020f0f7227 */ /* 0x000fc800078e00ff */
[----:B------:R-:W-:Y:S02]  /*04f0*/  IMAD R9, R9, R8, RZ ;  /* 0x0000000809097224 */ /* 0x000fe400078e02ff */
[----:B------:R-:W-:Y:S02]  /*0500*/  IMAD.MOV R15, RZ, RZ, -R15 ;  /* 0x000000ffff0f7224 */ /* 0x000fe400078e0a0f */
[----:B------:R-:W-:-:S04]  /*0510*/  IMAD.HI.U32 R12, R13, R9, R12 ;  /* 0x000000090d0c7227 */ /* 0x000fc800078e000c */
[----:B------:R-:W-:Y:S02]  /*0520*/  IMAD R9, R0, R15, R2 ;  /* 0x0000000f00097224 */ /* 0x000fe400078e0202 */
[----:B------:R-:W-:Y:S01]  /*0530*/  IMAD.HI.U32 R12, R12, R3, RZ ;  /* 0x000000030c0c7227 */ /* 0x000fe200078e00ff */
[----:B------:R-:W0:Y:S02]  /*0540*/  LDC.64 R14, c[0x0][0x380] ;  /* 0x0000e000ff0e7b82 */ /* 0x000e240000000a00 */
[----:B------:R-:W-:Y:S02]  /*0550*/  ISETP.GT.U32.AND P0, PT, R0, R9, PT ;  /* 0x000000090000720c */ /* 0x000fe40003f04070 */
[----:B------:R-:W-:-:S05]  /*0560*/  IADD3 R12, PT, PT, -R12, RZ, RZ ;  /* 0x000000ff0c0c7210 */ /* 0x000fca0007ffe1ff */
[----:B------:R-:W-:-:S06]  /*0570*/  IMAD R19, R8, R12, R3 ;  /* 0x0000000c08137224 */ /* 0x000fcc00078e0203 */
[----:B------:R-:W-:Y:S01]  /*0580*/  @!P0 IMAD.IADD R9, R9, 0x1, -R0 ;  /* 0x0000000109098824 */ /* 0x000fe200078e0a00 */
[----:B------:R-:W-:-:S04]  /*0590*/  ISETP.GE.U32.AND P0, PT, R19, R8, PT ;  /* 0x000000081300720c */ /* 0x000fc80003f06070 */
[----:B------:R-:W-:Y:S01]  /*05a0*/  ISETP.GT.U32.AND P1, PT, R0, R9, PT ;  /* 0x000000090000720c */ /* 0x000fe20003f24070 */
[----:B0-----:R-:W-:-:S08]  /*05b0*/  IMAD.WIDE R14, R7, 0x4, R14 ;  /* 0x00000004070e7825 */ /* 0x001fd000078e020e */
[----:B------:R-:W-:-:S04]  /*05c0*/  @P0 IMAD.IADD R19, R19, 0x1, -R8 ;  /* 0x0000000113130824 */ /* 0x000fc800078e0a08 */
[----:B------:R-:W-:Y:S02]  /*05d0*/  @!P1 IADD3 R9, PT, PT, R9, -R0, RZ ;  /* 0x8000000009099210 */ /* 0x000fe40007ffe0ff */
[----:B------:R-:W-:Y:S02]  /*05e0*/  ISETP.GE.U32.AND P0, PT, R19, R8, PT ;  /* 0x000000081300720c */ /* 0x000fe40003f06070 */
[----:B------:R-:W-:Y:S01]  /*05f0*/  ISETP.NE.U32.AND P1, PT, R8, RZ, PT ;  /* 0x000000ff0800720c */ /* 0x000fe20003f25070 */
[----:B------:R-:W-:Y:S01]  /*0600*/  @!P3 IMAD.MOV R9, RZ, RZ, -R9 ;  /* 0x000000ffff09b224 */ /* 0x000fe200078e0a09 */
[----:B------:R-:W-:-:S05]  /*0610*/  @!P2 LOP3.LUT R9, RZ, R5, RZ, 0x33, !PT ;  /* 0x00000005ff09a212 */ /* 0x000fca00078e33ff */
[----:B------:R-:W-:-:S04]  /*0620*/  IMAD R0, R9, R4, RZ ;  /* 0x0000000409007224 */ /* 0x000fc800078e02ff */
[----:B------:R-:W-:Y:S01]  /*0630*/  @P0 IMAD.IADD R19, R19, 0x1, -R8 ;  /* 0x0000000113130824 */ /* 0x000fe200078e0a08 */
[----:B------:R-:W-:Y:S02]  /*0640*/  SHF.R.S32.HI R23, RZ, 0x1f, R0 ;  /* 0x0000001fff177819 */ /* 0x000fe40000011400 */
[----:B------:R-:W-:-:S05]  /*0650*/  @!P1 LOP3.LUT R19, RZ, R8, RZ, 0x33, !PT ;  /* 0x00000008ff139212 */ /* 0x000fca00078e33ff */
[----:B------:R-:W-:Y:S01]  /*0660*/  IMAD.WIDE.U32 R12, R19, 0x4, R14 ;  /* 0x00000004130c7825 */ /* 0x000fe200078e000e */
[----:B---3--:R-:W-:Y:S06]  /*0670*/  BRA.U UP0, `(.L_x_204) ;  /* 0x0000000100d87547 */ /* 0x008fec000b800000 */
[C---:B------:R-:W-:Y:S01]  /*0680*/  IADD3 R3, PT, PT, R19.reuse, R8, RZ ;  /* 0x0000000813037210 */ /* 0x040fe20007ffe0ff */
[----:B------:R-:W-:Y:S01]  /*0690*/  IMAD.MOV.U32 R2, RZ, RZ, -0x39e3c000 ;  /* 0xc61c4000ff027424 */ /* 0x000fe200078e00ff */
[-C--:B------:R-:W-:Y:S01]  /*06a0*/  ISETP.GE.AND P0, PT, R19, R4.reuse, PT ;  /* 0x000000041300720c */ /* 0x080fe20003f06270 */
[----:B------:R-:W-:Y:S01]  /*06b0*/  HFMA2 R0, -RZ, RZ, -6.109375, 2 ;  /* 0xc61c4000ff007431 */ /* 0x000fe200000001ff */
[C---:B------:R-:W-:Y:S01]  /*06c0*/  ISETP.GE.AND P1, PT, R3.reuse, R4, PT ;  /* 0x000000040300720c */ /* 0x040fe20003f26270 */
[----:B------:R-:W-:-:S04]  /*06d0*/  IMAD.IADD R3, R3, 0x1, R8 ;  /* 0x0000000103037824 */ /* 0x000fc800078e0208 */
[C---:B------:R-:W-:Y:S01]  /*06e0*/  IMAD.IADD R23, R3.reuse, 0x1, R8 ;  /* 0x0000000103177824 */ /* 0x040fe200078e0208 */
[----:B------:R-:W-:-:S05]  /*06f0*/  ISETP.GE.AND P2, PT, R3, R4, PT ;  /* 0x000000040300720c */ /* 0x000fca0003f46270 */
[----:B------:R-:W2:Y:S02]  /*0700*/  @!P0 LDG.E R2, desc[UR6][R12.64] ;  /* 0x000000060c028981 */ /* 0x000ea4000c1e1900 */
[----:B------:R-:W-:Y:S01]  /*0710*/  @!P1 IMAD.WIDE R6, R8, 0x4, R12 ;  /* 0x0000000408069825 */ /* 0x000fe200078e020c */
[C---:B------:R-:W-:Y:S02]  /*0720*/  ISETP.GE.AND P3, PT, R23.reuse, R4, PT ;  /* 0x000000041700720c */ /* 0x040fe40003f66270 */
[----:B------:R-:W-:Y:S02]  /*0730*/  IADD3 R5, PT, PT, R23, R8, RZ ;  /* 0x0000000817057210 */ /* 0x000fe40007ffe0ff */
[----:B------:R0:W3:Y:S01]  /*0740*/  @!P1 LDG.E R0, desc[UR6][R6.64] ;  /* 0x0000000606009981 */ /* 0x0000e2000c1e1900 */
[----:B------:R-:W-:Y:S02]  /*0750*/  IMAD.MOV.U32 R17, RZ, RZ, -0x39e3c000 ;  /* 0xc61c4000ff117424 */ /* 0x000fe400078e00ff */
[----:B------:R-:W-:Y:S01]  /*0760*/  @!P2 IMAD.WIDE R20, R3, 0x4, R14 ;  /* 0x000000040314a825 */ /* 0x000fe200078e020e */
[----:B------:R-:W-:-:S03]  /*0770*/  ISETP.GE.AND P1, PT, R5, R4, PT ;  /* 0x000000040500720c */ /* 0x000fc60003f26270 */
[----:B------:R-:W-:Y:S01]  /*0780*/  IMAD.IADD R25, R5, 0x1, R8 ;  /* 0x0000000105197824 */ /* 0x000fe200078e0208 */
[----:B------:R1:W4:Y:S01]  /*0790*/  @!P2 LDG.E R17, desc[UR6][R20.64] ;  /* 0x000000061411a981 */ /* 0x000322000c1e1900 */
[----:B------:R-:W-:Y:S02]  /*07a0*/  IMAD.MOV.U32 R29, RZ, RZ, -0x39e3c000 ;  /* 0xc61c4000ff1d7424 */ /* 0x000fe400078e00ff */
[----:B------:R-:W-:Y:S01]  /*07b0*/  @!P3 IMAD.WIDE R22, R23, 0x4, R14 ;  /* 0x000000041716b825 */ /* 0x000fe200078e020e */
[C---:B------:R-:W-:Y:S02]  /*07c0*/  ISETP.GE.AND P2, PT, R25.reuse, R4, PT ;  /* 0x000000041900720c */ /* 0x040fe40003f46270 */
[----:B------:R-:W-:Y:S01]  /*07d0*/  MOV R3, 0xc61c4000 ;  /* 0xc61c400000037802 */ /* 0x000fe20000000f00 */
[----:B------:R-:W-:Y:S01]  /*07e0*/  IMAD.IADD R27, R25, 0x1, R8 ;  /* 0x00000001191b7824 */ /* 0x000fe200078e0208 */
[----:B------:R5:W4:Y:S01]  /*07f0*/  @!P3 LDG.E R29, desc[UR6][R22.64] ;  /* 0x00000006161db981 */ /* 0x000b22000c1e1900 */
[----:B0-----:R-:W-:-:S03]  /*0800*/  @!P1 IMAD.WIDE R6, R5, 0x4, R14 ;  /* 0x0000000405069825 */ /* 0x001fc600078e020e */
[C---:B------:R-:W-:Y:S02]  /*0810*/  ISETP.GE.AND P3, PT, R27.reuse, R4, PT ;  /* 0x000000041b00720c */ /* 0x040fe40003f66270 */
[----:B------:R2:W4:Y:S01]  /*0820*/  @!P1 LDG.E R3, desc[UR6][R6.64] ;  /* 0x0000000606039981 */ /* 0x000522000c1e1900 */
[----:B------:R-:W-:Y:S01]  /*0830*/  IMAD.MOV.U32 R9, RZ, RZ, -0x39e3c000 ;  /* 0xc61c4000ff097424 */ /* 0x000fe200078e00ff */
[----:B------:R-:W-:Y:S01]  /*0840*/  IADD3 R26, PT, PT, R27, R8, RZ ;  /* 0x000000081b1a7210 */ /* 0x000fe20007ffe0ff */
[----:B-1----:R-:W-:-:S03]  /*0850*/  @!P2 IMAD.WIDE R20, R25, 0x4, R14 ;  /* 0x000000041914a825 */ /* 0x002fc600078e020e */
[----:B------:R-:W-:Y:S02]  /*0860*/  ISETP.GE.AND P1, PT, R26, R4, PT ;  /* 0x000000041a00720c */ /* 0x000fe40003f26270 */
[----:B------:R-:W4:Y:S01]  /*0870*/  @!P2 LDG.E R9, desc[UR6][R20.64] ;  /* 0x000000061409a981 */ /* 0x000f22000c1e1900 */
[----:B------:R-:W-:Y:S02]  /*0880*/  IMAD.MOV.U32 R24, RZ, RZ, -0x39e3c000 ;  /* 0xc61c4000ff187424 */ /* 0x000fe400078e00ff */
[----:B------:R-:W-:-:S05]  /*0890*/  @!P3 IMAD.WIDE R4, R27, 0x4, R14 ;  /* 0x000000041b04b825 */ /* 0x000fca00078e020e */
[----:B------:R0:W4:Y:S01]  /*08a0*/  @!P3 LDG.E R24, desc[UR6][R4.64] ;  /* 0x000000060418b981 */ /* 0x000122000c1e1900 */
[----:B------:R-:W-:Y:S02]  /*08b0*/  IMAD.MOV.U32 R25, RZ, RZ, -0x39e3c000 ;  /* 0xc61c4000ff197424 */ /* 0x000fe400078e00ff */
[----:B-----5:R-:W-:-:S05]  /*08c0*/  @!P1 IMAD.WIDE R22, R26, 0x4, R14 ;  /* 0x000000041a169825 */ /* 0x020fca00078e020e */
[----:B------:R-:W5:Y:S01]  /*08d0*/  @!P1 LDG.E R25, desc[UR6][R22.64] ;  /* 0x0000000616199981 */ /* 0x000f62000c1e1900 */
[----:B--2---:R-:W-:-:S04]  /*08e0*/  FMNMX R7, R2, -10000, !PT ;  /* 0xc61c400002077809 */ /* 0x004fc80007800000 */
[----:B---3--:R-:W-:-:S04]  /*08f0*/  FSETP.GT.AND P1, PT, R0, R7, PT ;  /* 0x000000070000720b */ /* 0x008fc80003f24000 */
[----:B------:R-:W-:-:S04]  /*0900*/  FSEL R6, R0, R7, P1 ;  /* 0x0000000700067208 */ /* 0x000fc80000800000 */
[----:B----4-:R-:W-:-:S04]  /*0910*/  FSETP.GT.AND P1, PT, R17, R6, PT ;  /* 0x000000061100720b */ /* 0x010fc80003f24000 */
[----:B------:R-:W-:-:S04]  /*0920*/  FSEL R6, R17, R6, P1 ;  /* 0x0000000611067208 */ /* 0x000fc80000800000 */
        /* <DEDUP_REMOVED lines=8> */
[----:B-----5:R-:W-:-:S04]  /*09b0*/  FSETP.GT.AND P1, PT, R25, R4, PT ;  /* 0x000000041900720b */ /* 0x020fc80003f24000 */
[----:B------:R-:W-:Y:S01]  /*09c0*/  FSEL R4, R25, R4, P1 ;  /* 0x0000000419047208 */ /* 0x000fe20000800000 */
[----:B------:R-:W-:Y:S08]  /*09d0*/  BRA `(.L_x_205) ;  /* 0x0000000400547947 */ /* 0x000ff00003800000 */
.L_x_204:
[C---:B------:R-:W-:Y:S01]  /*09e0*/  IADD3 R2, P1, PT, R19.reuse, R0, RZ ;  /* 0x0000000013027210 */ /* 0x040fe20007f3e0ff */
[C-C-:B------:R-:W-:Y:S01]  /*09f0*/  IMAD.IADD R27, R19.reuse, 0x1, R8.reuse ;  /* 0x00000001131b7824 */ /* 0x140fe200078e0208 */
[-C--:B------:R-:W-:Y:S02]  /*0a00*/  ISETP.GE.AND P0, PT, R19, R4.reuse, PT ;  /* 0x000000041300720c */ /* 0x080fe40003f06270 */
[----:B------:R-:W-:Y:S02]  /*0a10*/  IADD3.X R3, PT, PT, RZ, R23, RZ, P1, !PT ;  /* 0x00000017ff037210 */ /* 0x000fe40000ffe4ff */
[C---:B------:R-:W-:Y:S02]  /*0a20*/  LEA R28, P1, R2.reuse, UR4, 0x2 ;  /* 0x00000004021c7c11 */ /* 0x040fe4000f8210ff */
[C---:B------:R-:W-:Y:S02]  /*0a30*/  ISETP.GE.AND P5, PT, R27.reuse, R4, PT ;  /* 0x000000041b00720c */ /* 0x040fe40003fa6270 */
[----:B------:R-:W-:Y:S01]  /*0a40*/  LEA.HI.X R29, R2, UR5, R3, 0x2, P1 ;  /* 0x00000005021d7c11 */ /* 0x000fe200088f1403 */
[----:B------:R-:W-:-:S04]  /*0a50*/  IMAD.IADD R27, R27, 0x1, R8 ;  /* 0x000000011b1b7824 */ /* 0x000fc800078e0208 */
[----:B------:R-:W2:Y:S01]  /*0a60*/  @!P0 LDG.E R22, desc[UR6][R12.64] ;  /* 0x000000060c168981 */ /* 0x000ea2000c1e1900 */
[----:B------:R-:W-:-:S03]  /*0a70*/  ISETP.GE.AND P1, PT, R27, R4, PT ;  /* 0x000000041b00720c */ /* 0x000fc60003f26270 */
[----:B------:R0:W2:Y:S02]  /*0a80*/  @!P0 LDG.E R3, desc[UR6][R28.64] ;  /* 0x000000061c038981 */ /* 0x0000a4000c1e1900 */
[----:B------:R-:W-:-:S06]  /*0a90*/  @!P5 IMAD.WIDE R6, R8, 0x4, R12 ;  /* 0x000000040806d825 */ /* 0x000fcc00078e020c */
[----:B------:R-:W3:Y:S01]  /*0aa0*/  @!P5 LDG.E R6, desc[UR6][R6.64] ;  /* 0x000000060606d981 */ /* 0x000ee2000c1e1900 */
[----:B0-----:R-:W-:-:S04]  /*0ab0*/  IMAD.WIDE R28, R8, 0x4, R28 ;  /* 0x00000004081c7825 */ /* 0x001fc800078e021c */
[C---:B------:R-:W-:Y:S01]  /*0ac0*/  @!P1 IMAD.WIDE R24, R27.reuse, 0x4, R14 ;  /* 0x000000041b189825 */ /* 0x040fe200078e020e */
[----:B------:R0:W3:Y:S03]  /*0ad0*/  @!P5 LDG.E R7, desc[UR6][R28.64] ;  /* 0x000000061c07d981 */ /* 0x0000e6000c1e1900 */
[----:B------:R-:W-:Y:S02]  /*0ae0*/  IMAD.WIDE R20, R8, 0x4, R28 ;  /* 0x0000000408147825 */ /* 0x000fe400078e021c */
[----:B------:R-:W4:Y:S04]  /*0af0*/  @!P1 LDG.E R25, desc[UR6][R24.64] ;  /* 0x0000000618199981 */ /* 0x000f28000c1e1900 */
[----:B------:R1:W4:Y:S01]  /*0b00*/  @!P1 LDG.E R24, desc[UR6][R20.64] ;  /* 0x0000000614189981 */ /* 0x000322000c1e1900 */
[----:B------:R-:W-:-:S05]  /*0b10*/  IADD3 R27, PT, PT, R27, R8, RZ ;  /* 0x000000081b1b7210 */ /* 0x000fca0007ffe0ff */
[C---:B------:R-:W-:Y:S01]  /*0b20*/  IMAD.IADD R9, R27.reuse, 0x1, R8 ;  /* 0x000000011b097824 */ /* 0x040fe200078e0208 */
[----:B------:R-:W-:-:S04]  /*0b30*/  ISETP.GE.AND P4, PT, R27, R4, PT ;  /* 0x000000041b00720c */ /* 0x000fc80003f86270 */
[C---:B------:R-:W-:Y:S02]  /*0b40*/  ISETP.GE.AND P3, PT, R9.reuse, R4, PT ;  /* 0x000000040900720c */ /* 0x040fe40003f66270 */
[----:B------:R-:W-:Y:S02]  /*0b50*/  IADD3 R5, P2, PT, R0, R9, RZ ;  /* 0x0000000900057210 */ /* 0x000fe40007f5e0ff */
[----:B------:R-:W-:Y:S01]  /*0b60*/  SHF.R.S32.HI R0, RZ, 0x1f, R9 ;  /* 0x0000001fff007819 */ /* 0x000fe20000011409 */
[----:B------:R-:W-:Y:S01]  /*0b70*/  IMAD.MOV.U32 R2, RZ, RZ, -0x39e3c000 ;  /* 0xc61c4000ff027424 */ /* 0x000fe200078e00ff */
[----:B------:R-:W-:-:S03]  /*0b80*/  IADD3 R17, PT, PT, R9, R8, RZ ;  /* 0x0000000809117210 */ /* 0x000fc60007ffe0ff */
[----:B0-----:R-:W-:-:S04]  /*0b90*/  @!P4 IMAD.WIDE R28, R8, 0x4, R20 ;  /* 0x00000004081cc825 */ /* 0x001fc800078e0214 */
[----:B-1----:R-:W-:Y:S01]  /*0ba0*/  @!P3 LEA R20, P6, R9, R14, 0x2 ;  /* 0x0000000e0914b211 */ /* 0x002fe200078c10ff */
[----:B------:R-:W-:-:S03]  /*0bb0*/  @!P4 IMAD.WIDE R26, R27, 0x4, R14 ;  /* 0x000000041b1ac825 */ /* 0x000fc600078e020e */
[--C-:B------:R-:W-:Y:S01]  /*0bc0*/  @!P3 LEA.HI.X R21, R9, R15, R0.reuse, 0x2, P6 ;  /* 0x0000000f0915b211 */ /* 0x100fe200030f1400 */
[----:B------:R-:W-:Y:S01]  /*0bd0*/  IMAD.X R23, R23, 0x1, R0, P2 ;  /* 0x0000000117177824 */ /* 0x000fe200010e0600 */
[----:B------:R-:W-:Y:S01]  /*0be0*/  ISETP.GE.AND P2, PT, R17, R4, PT ;  /* 0x000000041100720c */ /* 0x000fe20003f46270 */
[----:B------:R-:W5:Y:S01]  /*0bf0*/  @!P4 LDG.E R26, desc[UR6][R26.64] ;  /* 0x000000061a1ac981 */ /* 0x000f62000c1e1900 */
[----:B------:R-:W-:-:S03]  /*0c00*/  IMAD.MOV.U32 R0, RZ, RZ, -0x39e3c000 ;  /* 0xc61c4000ff007424 */ /* 0x000fc600078e00ff */
[----:B------:R-:W5:Y:S01]  /*0c10*/  @!P3 LDG.E R9, desc[UR6][R20.64] ;  /* 0x000000061409b981 */ /* 0x000f62000c1e1900 */
[----:B--2---:R-:W-:Y:S01]  /*0c20*/  @!P0 FADD R2, R22, R3 ;  /* 0x0000000316028221 */ /* 0x004fe20000000000 */
[C---:B------:R-:W-:Y:S02]  /*0c30*/  LEA R22, P6, R5.reuse, UR4, 0x2 ;  /* 0x0000000405167c11 */ /* 0x040fe4000f8c10ff */
[----:B------:R0:W5:Y:S02]  /*0c40*/  @!P4 LDG.E R3, desc[UR6][R28.64] ;  /* 0x000000061c03c981 */ /* 0x000164000c1e1900 */
[----:B------:R-:W-:Y:S02]  /*0c50*/  LEA.HI.X R23, R5, UR5, R23, 0x2, P6 ;  /* 0x0000000505177c11 */ /* 0x000fe4000b0f1417 */
[----:B------:R-:W-:-:S04]  /*0c60*/  IADD3 R5, PT, PT, R17, R8, RZ ;  /* 0x0000000811057210 */ /* 0x000fc80007ffe0ff */
[C---:B------:R-:W-:Y:S01]  /*0c70*/  ISETP.GE.AND P6, PT, R5.reuse, R4, PT ;  /* 0x000000040500720c */ /* 0x040fe20003fc6270 */
[----:B------:R1:W2:Y:S01]  /*0c80*/  @!P3 LDG.E R28, desc[UR6][R22.64] ;  /* 0x00000006161cb981 */ /* 0x0002a2000c1e1900 */
[----:B0-----:R-:W-:Y:S02]  /*0c90*/  IMAD.IADD R29, R5, 0x1, R8 ;  /* 0x00000001051d7824 */ /* 0x001fe400078e0208 */
[----:B------:R-:W-:-:S04]  /*0ca0*/  IMAD.WIDE R20, R8, 0x4, R22 ;  /* 0x0000000408147825 */ /* 0x000fc800078e0216 */
[----:B---3--:R-:W-:Y:S01]  /*0cb0*/  @!P5 FADD R0, R6, R7 ;  /* 0x000000070600d221 */ /* 0x008fe20000000000 */
[--C-:B------:R-:W-:Y:S01]  /*0cc0*/  @!P2 IMAD.WIDE R6, R17, 0x4, R14.reuse ;  /* 0x000000041106a825 */ /* 0x100fe200078e020e */
[----:B------:R-:W-:Y:S01]  /*0cd0*/  ISETP.GE.AND P5, PT, R29, R4, PT ;  /* 0x000000041d00720c */ /* 0x000fe20003fa6270 */
[----:B------:R0:W3:Y:S02]  /*0ce0*/  @!P2 LDG.E R27, desc[UR6][R20.64] ;  /* 0x00000006141ba981 */ /* 0x0000e4000c1e1900 */
[----:B------:R-:W-:Y:S02]  /*0cf0*/  IMAD.MOV.U32 R17, RZ, RZ, -0x39e3c000 ;  /* 0xc61c4000ff117424 */ /* 0x000fe400078e00ff */
[----:B------:R0:W3:Y:S01]  /*0d00*/  @!P2 LDG.E R6, desc[UR6][R6.64] ;  /* 0x000000060606a981 */ /* 0x0000e2000c1e1900 */
[----:B------:R-:W-:-:S04]  /*0d10*/  @!P6 IMAD.WIDE R4, R5, 0x4, R14 ;  /* 0x000000040504e825 */ /* 0x000fc800078e020e */
[----:B----4-:R-:W-:Y:S01]  /*0d20*/  @!P1 FADD R17, R25, R24 ;  /* 0x0000001819119221 */ /* 0x010fe20000000000 */
[C---:B------:R-:W-:Y:S01]  /*0d30*/  @!P6 IMAD.WIDE R24, R8.reuse, 0x4, R20 ;  /* 0x000000040818e825 */ /* 0x040fe200078e0214 */
[----:B------:R-:W4:Y:S03]  /*0d40*/  @!P6 LDG.E R4, desc[UR6][R4.64] ;  /* 0x000000060404e981 */ /* 0x000f26000c1e1900 */
[----:B-1----:R-:W-:Y:S02]  /*0d50*/  @!P5 IMAD.WIDE R22, R29, 0x4, R14 ;  /* 0x000000041d16d825 */ /* 0x002fe400078e020e */
[----:B------:R1:W4:Y:S02]  /*0d60*/  @!P6 LDG.E R25, desc[UR6][R24.64] ;  /* 0x000000061819e981 */ /* 0x000324000c1e1900 */
[----:B0-----:R-:W-:Y:S02]  /*0d70*/  @!P5 IMAD.WIDE R20, R8, 0x8, R20 ;  /* 0x000000080814d825 */ /* 0x001fe400078e0214 */
[----:B------:R-:W4:Y:S04]  /*0d80*/  @!P5 LDG.E R22, desc[UR6][R22.64] ;  /* 0x000000061616d981 */ /* 0x000f28000c1e1900 */
[----:B------:R-:W4:Y:S01]  /*0d90*/  @!P5 LDG.E R21, desc[UR6][R20.64] ;  /* 0x000000061415d981 */ /* 0x000f22000c1e1900 */
[----:B------:R-:W-:-:S04]  /*0da0*/  FMNMX R7, R2, -10000, !PT ;  /* 0xc61c400002077809 */ /* 0x000fc80007800000 */
[----:B------:R-:W-:Y:S01]  /*0db0*/  FSETP.GT.AND P1, PT, R0, R7, PT ;  /* 0x000000070000720b */ /* 0x000fe20003f24000 */
[----:B------:R-:W-:-:S03]  /*0dc0*/  HFMA2 R29, -RZ, RZ, -6.109375, 2 ;  /* 0xc61c4000ff1d7431 */ /* 0x000fc600000001ff */
[----:B------:R-:W-:-:S04]  /*0dd0*/  FSEL R7, R0, R7, P1 ;  /* 0x0000000700077208 */ /* 0x000fc80000800000 */
[----:B------:R-:W-:-:S04]  /*0de0*/  FSETP.GT.AND P1, PT, R17, R7, PT ;  /* 0x000000071100720b */ /* 0x000fc80003f24000 */
[----:B-1----:R-:W-:Y:S01]  /*0df0*/  FSEL R24, R17, R7, P1 ;  /* 0x0000000711187208 */ /* 0x002fe20000800000 */
[----:B-----5:R-:W-:Y:S01]  /*0e00*/  @!P4 FADD R29, R26, R3 ;  /* 0x000000031a1dc221 */ /* 0x020fe20000000000 */
[----:B------:R-:W-:-:S04]  /*0e10*/  IMAD.MOV.U32 R3, RZ, RZ, -0x39e3c000 ;  /* 0xc61c4000ff037424 */ /* 0x000fc800078e00ff */
[----:B------:R-:W-:-:S04]  /*0e20*/  FSETP.GT.AND P1, PT, R29, R24, PT ;  /* 0x000000181d00720b */ /* 0x000fc80003f24000 */
[----:B------:R-:W-:Y:S01]  /*0e30*/  FSEL R24, R29, R24, P1 ;  /* 0x000000181d187208 */ /* 0x000fe20000800000 */
[----:B--2---:R-:W-:Y:S01]  /*0e40*/  @!P3 FADD R3, R9, R28 ;  /* 0x0000001c0903b221 */ /* 0x004fe20000000000 */
[----:B------:R-:W-:-:S04]  /*0e50*/  MOV R9, 0xc61c4000 ;  /* 0xc61c400000097802 */ /* 0x000fc80000000f00 */
[----:B------:R-:W-:Y:S01]  /*0e60*/  FSETP.GT.AND P1, PT, R3, R24, PT ;  /* 0x000000180300720b */ /* 0x000fe20003f24000 */
[----:B---3--:R-:W-:-:S03]  /*0e70*/  @!P2 FADD R9, R6, R27 ;  /* 0x0000001b0609a221 */ /* 0x008fc60000000000 */
[----:B------:R-:W-:Y:S01]  /*0e80*/  FSEL R6, R3, R24, P1 ;  /* 0x0000001803067208 */ /* 0x000fe20000800000 */
[----:B------:R-:W-:-:S03]  /*0e90*/  IMAD.MOV.U32 R24, RZ, RZ, -0x39e3c000 ;  /* 0xc61c4000ff187424 */ /* 0x000fc600078e00ff */
[----:B------:R-:W-:-:S04]  /*0ea0*/  FSETP.GT.AND P1, PT, R9, R6, PT ;  /* 0x000000060900720b */ /* 0x000fc80003f24000 */
[----:B------:R-:W-:Y:S01]  /*0eb0*/  FSEL R5, R9, R6, P1 ;  /* 0x0000000609057208 */ /* 0x000fe20000800000 */
[----:B----4-:R-:W-:Y:S01]  /*0ec0*/  @!P6 FADD R24, R4, R25 ;  /* 0x000000190418e221 */ /* 0x010fe20000000000 */
[----:B------:R-:W-:-:S04]  /*0ed0*/  HFMA2 R25, -RZ, RZ, -6.109375, 2 ;  /* 0xc61c4000ff197431 */ /* 0x000fc800000001ff */
[----:B------:R-:W-:Y:S01]  /*0ee0*/  FSETP.GT.AND P1, PT, R24, R5, PT ;  /* 0x000000051800720b */ /* 0x000fe20003f24000 */
[----:B------:R-:W-:-:S03]  /*0ef0*/  @!P5 FADD R25, R22, R21 ;  /* 0x000000151619d221 */ /* 0x000fc60000000000 */
[----:B------:R-:W-:-:S04]  /*0f00*/  FSEL R4, R24, R5, P1 ;  /* 0x0000000518047208 */ /* 0x000fc80000800000 */
[----:B------:R-:W-:-:S04]  /*0f10*/  FSETP.GT.AND P1, PT, R25, R4, PT ;  /* 0x000000041900720b */ /* 0x000fc80003f24000 */
[----:B------:R-:W-:-:S09]  /*0f20*/  FSEL R4, R25, R4, P1 ;  /* 0x0000000419047208 */ /* 0x000fd20000800000 */
.L_x_205:
[----:B------:R-:W0:Y:S01]  /*0f30*/  SHFL.BFLY PT, R5, R4, 0x10, 0x1f ;  /* 0x0e001f0004057f89 */ /* 0x000e2200000e0000 */
[----:B------:R-:W1:Y:S01]  /*0f40*/  S2UR UR5, SR_CgaCtaId ;  /* 0x00000000000579c3 */ /* 0x000e620000008800 */
[----:B------:R-:W-:Y:S01]  /*0f50*/  ISETP.GE.AND P1, PT, R8, 0x21, PT ;  /* 0x000000210800780c */ /* 0x000fe20003f26270 */
[----:B------:R-:W-:Y:S01]  /*0f60*/  UMOV UR4, 0x400 ;  /* 0x0000040000047882 */ /* 0x000fe20000000000 */
[----:B0-----:R-:W-:Y:S01]  /*0f70*/  FMNMX R5, R5, R4, !PT ;  /* 0x0000000405057209 */ /* 0x001fe20007800000 */
[----:B-1----:R-:W-:-:S04]  /*0f80*/  ULEA UR4, UR5, UR4, 0x18 ;  /* 0x0000000405047291 */ /* 0x002fc8000f8ec0ff */
[----:B------:R-:W0:Y:S02]  /*0f90*/  SHFL.BFLY PT, R6, R5, 0x8, 0x1f ;  /* 0x0d001f0005067f89 */ /* 0x000e2400000e0000 */
[----:B------:R-:W-:Y:S02]  /*0fa0*/  LEA R22, R16, UR4, 0x2 ;  /* 0x0000000410167c11 */ /* 0x000fe4000f8e10ff */
[----:B0-----:R-:W-:-:S05]  /*0fb0*/  FMNMX R6, R5, R6, !PT ;  /* 0x0000000605067209 */ /* 0x001fca0007800000 */
[----:B------:R-:W0:Y:S02]  /*0fc0*/  SHFL.BFLY PT, R7, R6, 0x4, 0x1f ;  /* 0x0c801f0006077f89 */ /* 0x000e2400000e0000 */
[----:B0-----:R-:W-:-:S05]  /*0fd0*/  FMNMX R7, R6, R7, !PT ;  /* 0x0000000706077209 */ /* 0x001fca0007800000 */
[----:B------:R-:W0:Y:S02]  /*0fe0*/  SHFL.BFLY PT, R20, R7, 0x2, 0x1f ;  /* 0x0c401f0007147f89 */ /* 0x000e2400000e0000 */
[----:B0-----:R-:W-:-:S05]  /*0ff0*/  FMNMX R20, R7, R20, !PT ;  /* 0x0000001407147209 */ /* 0x001fca0007800000 */
[----:B------:R-:W0:Y:S02]  /*1000*/  SHFL.BFLY PT, R21, R20, 0x1, 0x1f ;  /* 0x0c201f0014157f89 */ /* 0x000e2400000e0000 */
[----:B0-----:R-:W-:Y:S02]  /*1010*/  FMNMX R4, R20, R21, !PT ;  /* 0x0000001514047209 */ /* 0x001fe40007800000 */
[----:B------:R-:W-:Y:S01]  /*1020*/  LEA R21, R18, UR4, 0x2 ;  /* 0x0000000412157c11 */ /* 0x000fe2000f8e10ff */
[----:B------:R-:W-:Y:S06]  /*1030*/  @!P1 BRA `(.L_x_206) ;  /* 0x00000000003c9947 */ /* 0x000fec0003800000 */
[C---:B------:R-:W-:Y:S02]  /*1040*/  ISETP.NE.AND P2, PT, R18.reuse, RZ, PT ;  /* 0x000000ff1200720c */ /* 0x040fe40003f45270 */
[----:B------:R-:W-:-:S11]  /*1050*/  ISETP.GE.U32.AND P3, PT, R18, R11, PT ;  /* 0x0000000b1200720c */ /* 0x000fd60003f66070 */
[----:B------:R0:W-:Y:S01]  /*1060*/  @!P2 STS [R22], R4 ;  /* 0x000000041600a388 */ /* 0x0001e20000000800 */
[----:B------:R-:W-:Y:S01]  /*1070*/  BAR.SYNC.DEFER_BLOCKING 0x0 ;  /* 0x0000000000007b1d */ /* 0x000fe20000010000 */
[----:B------:R-:W-:-:S05]  /*1080*/  ISETP.GE.AND P2, PT, R10, 0x2, PT ;  /* 0x000000020a00780c */ /* 0x000fca0003f46270 */
[----:B------:R0:W1:Y:S02]  /*1090*/  @!P3 LDS R4, [R21] ;  /* 0x000000001504b984 */ /* 0x0000640000000800 */
[----:B------:R-:W-:Y:S06]  /*10a0*/  BAR.SYNC.DEFER_BLOCKING 0x0 ;  /* 0x0000000000007b1d */ /* 0x000fec0000010000 */
[----:B0-----:R-:W-:Y:S05]  /*10b0*/  @!P2 BRA `(.L_x_207) ;  /* 0x000000000018a947 */ /* 0x001fea0003800000 */
[----:B------:R-:W-:-:S07]  /*10c0*/  IMAD.MOV.U32 R5, RZ, RZ, 0x1 ;  /* 0x00000001ff057424 */ /* 0x000fce00078e00ff */
.L_x_208:
[----:B-1----:R0:W1:Y:S02]  /*10d0*/  SHFL.BFLY PT, R7, R4, R5, 0x1f ;  /* 0x0c001f0504077589 */ /* 0x00206400000e0000 */
[----:B0-----:R-:W-:-:S04]  /*10e0*/  SHF.L.U32 R5, R5, 0x1, RZ ;  /* 0x0000000105057819 */ /* 0x001fc800000006ff */
[----:B------:R-:W-:Y:S02]  /*10f0*/  ISETP.GE.AND P2, PT, R5, R10, PT ;  /* 0x0000000a0500720c */ /* 0x000fe40003f46270 */
[----:B-1----:R-:W-:-:S11]  /*1100*/  FMNMX R4, R7, R4, !PT ;  /* 0x0000000407047209 */ /* 0x002fd60007800000 */
[----:B------:R-:W-:Y:S05]  /*1110*/  @!P2 BRA `(.L_x_208) ;  /* 0xfffffffc00eca947 */ /* 0x000fea000383ffff */
.L_x_207:
[----:B-1----:R0:W1:Y:S02]  /*1120*/  SHFL.IDX PT, R4, R4, R16, 0x1f ;  /* 0x00001f1004047589 */ /* 0x00206400000e0000 */
.L_x_206:
        /* <DEDUP_REMOVED lines=8> */
[----:B------:R-:W-:Y:S01]  /*11b0*/  FADD R6, -R4, R29 ;  /* 0x0000001d04067221 */ /* 0x000fe20000000100 */
[----:B------:R-:W-:Y:S01]  /*11c0*/  FSETP.GEU.AND P4, PT, R2, -126, PT ;  /* 0xc2fc00000200780b */ /* 0x000fe20003f8e000 */
[----:B------:R-:W-:Y:S01]  /*11d0*/  FMUL R17, R3, 1.4426950216293334961 ;  /* 0x3fb8aa3b03117820 */ /* 0x000fe20000400000 */
[----:B------:R-:W-:Y:S01]  /*11e0*/  FSETP.GEU.AND P6, PT, R0, -126, PT ;  /* 0xc2fc00000000780b */ /* 0x000fe20003fce000 */
[----:B------:R-:W-:Y:S01]  /*11f0*/  FADD R24, -R4, R24 ;  /* 0x0000001804187221 */ /* 0x000fe20000000100 */
[----:B------:R-:W-:Y:S01]  /*1200*/  FSETP.GEU.AND P5, PT, R5, -126, PT ;  /* 0xc2fc00000500780b */ /* 0x000fe20003fae000 */
[----:B------:R-:W-:Y:S01]  /*1210*/  FMUL R9, R9, 1.4426950216293334961 ;  /* 0x3fb8aa3b09097820 */ /* 0x000fe20000400000 */
[----:B------:R-:W-:Y:S01]  /*1220*/  FMUL R6, R6, 1.4426950216293334961 ;  /* 0x3fb8aa3b06067820 */ /* 0x000fe20000400000 */
[----:B------:R-:W-:Y:S01]  /*1230*/  FADD R4, -R4, R25 ;  /* 0x0000001904047221 */ /* 0x000fe20000000100 */
[----:B------:R-:W-:Y:S01]  /*1240*/  FMUL R23, R24, 1.4426950216293334961 ;  /* 0x3fb8aa3b18177820 */ /* 0x000fe20000400000 */
[----:B------:R-:W-:-:S02]  /*1250*/  FSETP.GEU.AND P2, PT, R17, -126, PT ;  /* 0xc2fc00001100780b */ /* 0x000fc40003f4e000 */
[----:B------:R-:W-:Y:S01]  /*1260*/  FSETP.GEU.AND P3, PT, R6, -126, PT ;  /* 0xc2fc00000600780b */ /* 0x000fe20003f6e000 */
[----:B------:R-:W-:Y:S01]  /*1270*/  FMUL R25, R4, 1.4426950216293334961 ;  /* 0x3fb8aa3b04197820 */ /* 0x000fe20000400000 */
[----:B------:R-:W-:Y:S02]  /*1280*/  @!P4 FMUL R2, R2, 0.5 ;  /* 0x3f0000000202c820 */ /* 0x000fe40000400000 */
[----:B------:R-:W-:Y:S02]  /*1290*/  @!P6 FMUL R0, R0, 0.5 ;  /* 0x3f0000000000e820 */ /* 0x000fe40000400000 */
[----:B------:R-:W1:Y:S01]  /*12a0*/  MUFU.EX2 R20, R2 ;  /* 0x0000000200147308 */ /* 0x000e620000000800 */
[----:B------:R-:W-:-:S04]  /*12b0*/  @!P5 FMUL R5, R5, 0.5 ;  /* 0x3f0000000505d820 */ /* 0x000fc80000400000 */
[----:B------:R-:W-:Y:S02]  /*12c0*/  @!P2 FMUL R17, R17, 0.5 ;  /* 0x3f0000001111a820 */ /* 0x000fe40000400000 */
[----:B------:R-:W-:Y:S01]  /*12d0*/  @!P3 FMUL R6, R6, 0.5 ;  /* 0x3f0000000606b820 */ /* 0x000fe20000400000 */
[----:B------:R-:W2:Y:S08]  /*12e0*/  MUFU.EX2 R7, R0 ;  /* 0x0000000000077308 */ /* 0x000eb00000000800 */
[----:B------:R-:W3:Y:S01]  /*12f0*/  MUFU.EX2 R5, R5 ;  /* 0x0000000500057308 */ /* 0x000ee20000000800 */
[----:B-1----:R-:W-:Y:S01]  /*1300*/  @!P4 FMUL R20, R20, R20 ;  /* 0x000000141414c220 */ /* 0x002fe20000400000 */
[----:B------:R-:W-:-:S06]  /*1310*/  FSETP.GEU.AND P4, PT, R9, -126, PT ;  /* 0xc2fc00000900780b */ /* 0x000fcc0003f8e000 */
[----:B------:R-:W1:Y:S01]  /*1320*/  MUFU.EX2 R4, R17 ;  /* 0x0000001100047308 */ /* 0x000e620000000800 */
[----:B--2---:R-:W-:Y:S01]  /*1330*/  @!P6 FMUL R7, R7, R7 ;  /* 0x000000070707e220 */ /* 0x004fe20000400000 */
[----:B------:R-:W-:-:S03]  /*1340*/  FSETP.GEU.AND P6, PT, R23, -126, PT ;  /* 0xc2fc00001700780b */ /* 0x000fc60003fce000 */
[----:B------:R-:W-:Y:S02]  /*1350*/  FADD R24, R20, R7 ;  /* 0x0000000714187221 */ /* 0x000fe40000000000 */
[----:B------:R-:W-:Y:S01]  /*1360*/  @!P4 FMUL R9, R9, 0.5 ;  /* 0x3f0000000909c820 */ /* 0x000fe20000400000 */
[----:B------:R-:W2:Y:S01]  /*1370*/  MUFU.EX2 R6, R6 ;  /* 0x0000000600067308 */ /* 0x000ea20000000800 */
[----:B---3--:R-:W-:Y:S01]  /*1380*/  @!P5 FMUL R5, R5, R5 ;  /* 0x000000050505d220 */ /* 0x008fe20000400000 */
[----:B------:R-:W-:-:S05]  /*1390*/  FSETP.GEU.AND P5, PT, R25, -126, PT ;  /* 0xc2fc00001900780b */ /* 0x000fca0003fae000 */
[----:B------:R-:W-:Y:S01]  /*13a0*/  @!P6 FMUL R23, R23, 0.5 ;  /* 0x3f0000001717e820 */ /* 0x000fe20000400000 */
[----:B------:R3:W4:Y:S01]  /*13b0*/  MUFU.EX2 R3, R9 ;  /* 0x0000000900037308 */ /* 0x0007220000000800 */
[----:B-1----:R-:W-:-:S06]  /*13c0*/  @!P2 FMUL R4, R4, R4 ;  /* 0x000000040404a220 */ /* 0x002fcc0000400000 */
[----:B------:R-:W-:Y:S01]  /*13d0*/  @!P5 FMUL R25, R25, 0.5 ;  /* 0x3f0000001919d820 */ /* 0x000fe20000400000 */
[----:B------:R-:W1:Y:S01]  /*13e0*/  MUFU.EX2 R2, R23 ;  /* 0x0000001700027308 */ /* 0x000e620000000800 */
[----:B--2---:R-:W-:Y:S01]  /*13f0*/  @!P3 FMUL R6, R6, R6 ;  /* 0x000000060606b220 */ /* 0x004fe20000400000 */
[----:B---3--:R-:W-:-:S04]  /*1400*/  FADD R9, R5, R24 ;  /* 0x0000001805097221 */ /* 0x008fc80000000000 */
[----:B------:R-:W-:Y:S02]  /*1410*/  FADD R9, R6, R9 ;  /* 0x0000000906097221 */ /* 0x000fe40000000000 */
[----:B------:R-:W2:Y:S01]  /*1420*/  MUFU.EX2 R0, R25 ;  /* 0x0000001900007308 */ /* 0x000ea20000000800 */
[----:B----4-:R-:W-:Y:S01]  /*1430*/  @!P4 FMUL R3, R3, R3 ;  /* 0x000000030303c220 */ /* 0x010fe20000400000 */
[----:B------:R-:W-:-:S03]  /*1440*/  FADD R9, RZ, R9 ;  /* 0x00000009ff097221 */ /* 0x000fc60000000000 */
[----:B------:R-:W-:Y:S01]  /*1450*/  FADD R17, R4, R3 ;  /* 0x0000000304117221 */ /* 0x000fe20000000000 */
[----:B-1----:R-:W-:-:S04]  /*1460*/  @!P6 FMUL R2, R2, R2 ;  /* 0x000000020202e220 */ /* 0x002fc80000400000 */
[----:B------:R-:W-:Y:S01]  /*1470*/  FADD R17, R2, R17 ;  /* 0x0000001102117221 */ /* 0x000fe20000000000 */
[----:B--2---:R-:W-:-:S04]  /*1480*/  @!P5 FMUL R0, R0, R0 ;  /* 0x000000000000d220 */ /* 0x004fc80000400000 */
        /* <DEDUP_REMOVED lines=13> */
[C---:B------:R-:W-:Y:S02]  /*1560*/  ISETP.NE.AND P1, PT, R18.reuse, RZ, PT ;  /* 0x000000ff1200720c */ /* 0x040fe40003f25270 */
[----:B------:R-:W-:-:S11]  /*1570*/  ISETP.GE.U32.AND P2, PT, R18, R11, PT ;  /* 0x0000000b1200720c */ /* 0x000fd60003f46070 */
[----:B------:R1:W-:Y:S01]  /*1580*/  @!P1 STS [R22], R9 ;  /* 0x0000000916009388 */ /* 0x0003e20000000800 */
[----:B------:R-:W-:Y:S01]  /*1590*/  BAR.SYNC.DEFER_BLOCKING 0x0 ;  /* 0x0000000000007b1d */ /* 0x000fe20000010000 */
[----:B------:R-:W-:-:S05]  /*15a0*/  ISETP.GE.AND P1, PT, R10, 0x2, PT ;  /* 0x000000020a00780c */ /* 0x000fca0003f26270 */
[----:B------:R1:W2:Y:S02]  /*15b0*/  @!P2 LDS R9, [R21] ;  /* 0x000000001509a984 */ /* 0x0002a40000000800 */
[----:B------:R-:W-:Y:S06]  /*15c0*/  BAR.SYNC.DEFER_BLOCKING 0x0 ;  /* 0x0000000000007b1d */ /* 0x000fec0000010000 */
[----:B-1----:R-:W-:Y:S05]  /*15d0*/  @!P1 BRA `(.L_x_210) ;  /* 0x0000000000189947 */ /* 0x002fea0003800000 */
[----:B------:R-:W-:-:S07]  /*15e0*/  IMAD.MOV.U32 R11, RZ, RZ, 0x1 ;  /* 0x00000001ff0b7424 */ /* 0x000fce00078e00ff */
.L_x_211:
[----:B--2---:R1:W2:Y:S02]  /*15f0*/  SHFL.BFLY PT, R18, R9, R11, 0x1f ;  /* 0x0c001f0b09127589 */ /* 0x0042a400000e0000 */
[----:B-1----:R-:W-:-:S04]  /*1600*/  SHF.L.U32 R11, R11, 0x1, RZ ;  /* 0x000000010b0b7819 */ /* 0x002fc800000006ff */
[----:B------:R-:W-:Y:S01]  /*1610*/  ISETP.GE.AND P1, PT, R11, R10, PT ;  /* 0x0000000a0b00720c */ /* 0x000fe20003f26270 */
[----:B--2---:R-:W-:-:S12]  /*1620*/  FADD R9, R18, R9 ;  /* 0x0000000912097221 */ /* 0x004fd80000000000 */
[----:B------:R-:W-:Y:S05]  /*1630*/  @!P1 BRA `(.L_x_211) ;  /* 0xfffffffc00ec9947 */ /* 0x000fea000383ffff */
.L_x_210:
[----:B--2---:R1:W2:Y:S02]  /*1640*/  SHFL.IDX PT, R9, R9, R16, 0x1f ;  /* 0x00001f1009097589 */ /* 0x0042a400000e0000 */
.L_x_209:
[----:B------:R-:W-:Y:S01]  /*1650*/  BSSY.RECONVERGENT B2, `(.L_x_212) ;  /* 0x0000055000027945 */ /* 0x000fe20003800200 */
[----:B------:R-:W-:-:S03]  /*1660*/  IMAD.SHL.U32 R17, R8, 0x4, RZ ;  /* 0x0000000408117824 */ /* 0x000fc600078e00ff */
        /* <DEDUP_REMOVED lines=10> */
[----:B------:R-:W-:Y:S02]  /*1710*/  MOV R8, R20 ;  /* 0x0000001400087202 */ /* 0x000fe40000000f00 */
[----:B------:R-:W-:-:S07]  /*1720*/  MOV R10, 0x1740 ;  /* 0x00001740000a7802 */ /* 0x000fce0000000f00 */
[----:B01----:R-:W-:Y:S05]  /*1730*/  CALL.REL.NOINC `($__internal_2_$__cuda_sm3x_div_rn_noftz_f32_slowpath) ;  /* 0x0000000800847944 */ /* 0x003fea0003c00000 */
[----:B------:R-:W-:-:S07]  /*1740*/  IMAD.MOV.U32 R11, RZ, RZ, R21 ;  /* 0x000000ffff0b7224 */ /* 0x000fce00078e0015 */
.L_x_215:
[----:B------:R-:W-:Y:S05]  /*1750*/  BSYNC.RECONVERGENT B3 ;  /* 0x0000000000037941 */ /* 0x000fea0003800200 */
.L_x_214:
[----:B------:R-:W2:Y:S01]  /*1760*/  LDCU UR5, c[0x0][0x3a0] ;  /* 0x00007400ff0577ac */ /* 0x000ea20008000800 */
[----:B------:R3:W-:Y:S01]  /*1770*/  STG.E desc[UR6][R12.64], R11 ;  /* 0x0000000b0c007986 */ /* 0x0007e2000c101906 */
[----:B------:R-:W-:Y:S01]  /*1780*/  BSSY.RECONVERGENT B3, `(.L_x_216) ;  /* 0x0000017000037945 */ /* 0x000fe20003800200 */
[----:B------:R-:W4:Y:S01]  /*1790*/  LDCU UR4, c[0x0][0x398] ;  /* 0x00007300ff0477ac */ /* 0x000f220008000800 */
[----:B--2---:R-:W-:-:S05]  /*17a0*/  MOV R23, UR5 ;  /* 0x0000000500177c02 */ /* 0x004fca0008000f00 */
[----:B------:R-:W-:-:S05]  /*17b0*/  IMAD.IADD R18, R19, 0x1, R23 ;  /* 0x0000000113127824 */ /* 0x000fca00078e0217 */
[----:B----4-:R-:W-:-:S13]  /*17c0*/  ISETP.GE.AND P0, PT, R18, UR4, PT ;  /* 0x0000000412007c0c */ /* 0x010fda000bf06270 */
[----:B---3--:R-:W-:Y:S05]  /*17d0*/  @P0 BRA `(.L_x_217) ;  /* 0x0000000000440947 */ /* 0x008fea0003800000 */
[----:B------:R-:W2:Y:S01]  /*17e0*/  MUFU.RCP R8, R9 ;  /* 0x0000000900087308 */ /* 0x000ea20000001000 */
        /* <DEDUP_REMOVED lines=11> */
.L_x_219:
[----:B------:R-:W-:Y:S05]  /*18a0*/  BSYNC.RECONVERGENT B4 ;  /* 0x0000000000047941 */ /* 0x000fea0003800200 */
.L_x_218:
[----:B------:R-:W2:Y:S02]  /*18b0*/  LDCU UR4, c[0x0][0x3a0] ;  /* 0x00007400ff0477ac */ /* 0x000ea40008000800 */
[----:B--2---:R-:W-:-:S04]  /*18c0*/  IMAD.U32 R23, RZ, RZ, UR4 ;  /* 0x00000004ff177e24 */ /* 0x004fc8000f8e00ff */
[----:B------:R-:W-:-:S05]  /*18d0*/  IMAD.WIDE R10, R23, 0x4, R12 ;  /* 0x00000004170a7825 */ /* 0x000fca00078e020c */
[----:B------:R2:W-:Y:S02]  /*18e0*/  STG.E desc[UR6][R10.64], R21 ;  /* 0x000000150a007986 */ /* 0x0005e4000c101906 */
.L_x_217:
[----:B------:R-:W-:Y:S05]  /*18f0*/  BSYNC.RECONVERGENT B3 ;  /* 0x0000000000037941 */ /* 0x000fea0003800200 */
.L_x_216:
[----:B------:R-:W3:Y:S01]  /*1900*/  LDCU UR4, c[0x0][0x398] ;  /* 0x00007300ff0477ac */ /* 0x000ee20008000800 */
[----:B------:R-:W-:Y:S01]  /*1910*/  IADD3 R7, PT, PT, R18, R23, RZ ;  /* 0x0000001712077210 */ /* 0x000fe20007ffe0ff */
[----:B------:R-:W-:Y:S03]  /*1920*/  BSSY.RECONVERGENT B3, `(.L_x_220) ;  /* 0x0000012000037945 */ /* 0x000fe60003800200 */
[----:B---3--:R-:W-:-:S13]  /*1930*/  ISETP.GE.AND P0, PT, R7, UR4, PT ;  /* 0x0000000407007c0c */ /* 0x008fda000bf06270 */
[----:B------:R-:W-:Y:S05]  /*1940*/  @P0 BRA `(.L_x_221) ;  /* 0x00000000003c0947 */ /* 0x000fea0003800000 */
        /* <DEDUP_REMOVED lines=10> */
[----:B------:R-:W-:-:S07]  /*19f0*/  MOV R10, 0x1a10 ;  /* 0x00001a10000a7802 */ /* 0x000fce0000000f00 */
[----:B01----:R-:W-:Y:S05]  /*1a00*/  CALL.REL.NOINC `($__internal_2_$__cuda_sm3x_div_rn_noftz_f32_slowpath) ;  /* 0x0000000400d07944 */ /* 0x003fea0003c00000 */
.L_x_223:
[----:B------:R-:W-:Y:S05]  /*1a10*/  BSYNC.RECONVERGENT B4 ;  /* 0x0000000000047941 */ /* 0x000fea0003800200 */
.L_x_222:
[----:B------:R-:W-:-:S05]  /*1a20*/  IMAD.WIDE R10, R7, 0x4, R14 ;  /* 0x00000004070a7825 */ /* 0x000fca00078e020e */
[----:B------:R3:W-:Y:S02]  /*1a30*/  STG.E desc[UR6][R10.64], R21 ;  /* 0x000000150a007986 */ /* 0x0007e4000c101906 */
.L_x_221:
[----:B------:R-:W-:Y:S05]  /*1a40*/  BSYNC.RECONVERGENT B3 ;  /* 0x0000000000037941 */ /* 0x000fea0003800200 */
.L_x_220:
[----:B------:R-:W4:Y:S01]  /*1a50*/  LDCU UR4, c[0x0][0x3a0] ;  /* 0x00007400ff0477ac */ /* 0x000f220008000800 */
[----:B------:R-:W5:Y:S01]  /*1a60*/  LDCU UR5, c[0x0][0x398] ;  /* 0x00007300ff0577ac */ /* 0x000f620008000800 */
[----:B----4-:R-:W-:-:S04]  /*1a70*/  IADD3 R7, PT, PT, R7, UR4, RZ ;  /* 0x0000000407077c10 */ /* 0x010fc8000fffe0ff */
[----:B-----5:R-:W-:-:S13]  /*1a80*/  ISETP.GE.AND P0, PT, R7, UR5, PT ;  /* 0x0000000507007c0c */ /* 0x020fda000bf06270 */
[----:B------:R-:W-:Y:S05]  /*1a90*/  @P0 BRA `(.L_x_213) ;  /* 0x0000000000400947 */ /* 0x000fea0003800000 */
[----:B------:R-:W4:Y:S01]  /*1aa0*/  MUFU.RCP R8, R9 ;  /* 0x0000000900087308 */ /* 0x000f220000001000 */
[----:B------:R-:W-:Y:S07]  /*1ab0*/  BSSY.RECONVERGENT B3, `(.L_x_224) ;  /* 0x000000c000037945 */ /* 0x000fee0003800200 */
[----:B------:R-:W5:Y:S01]  /*1ac0*/  FCHK P0, R6, R9 ;  /* 0x0000000906007302 */ /* 0x000f620000000000 */
[----:B----4-:R-:W-:-:S04]  /*1ad0*/  FFMA R5, R8, -R9, 1 ;  /* 0x3f80000008057423 */ /* 0x010fc80000000809 */
[----:B--23--:R-:W-:-:S04]  /*1ae0*/  FFMA R10, R8, R5, R8 ;  /* 0x00000005080a7223 */ /* 0x00cfc80000000008 */
[----:B------:R-:W-:-:S04]  /*1af0*/  FFMA R5, R6, R10, RZ ;  /* 0x0000000a06057223 */ /* 0x000fc800000000ff */
[----:B------:R-:W-:-:S04]  /*1b00*/  FFMA R8, R5, -R9, R6 ;  /* 0x8000000905087223 */ /* 0x000fc80000000006 */
[----:B------:R-:W-:Y:S01]  /*1b10*/  FFMA R5, R10, R8, R5 ;  /* 0x000000080a057223 */ /* 0x000fe20000000005 */
[----:B-----5:R-:W-:Y:S06]  /*1b20*/  @!P0 BRA `(.L_x_225) ;  /* 0x0000000000108947 */ /* 0x020fec0003800000 */
[----:B------:R-:W-:Y:S01]  /*1b30*/  IMAD.MOV.U32 R8, RZ, RZ, R6 ;  /* 0x000000ffff087224 */ /* 0x000fe200078e0006 */
[----:B------:R-:W-:-:S07]  /*1b40*/  MOV R10, 0x1b60 ;  /* 0x00001b60000a7802 */ /* 0x000fce0000000f00 */
[----:B01----:R-:W-:Y:S05]  /*1b50*/  CALL.REL.NOINC `($__internal_2_$__cuda_sm3x_div_rn_noftz_f32_slowpath) ;  /* 0x00000004007c7944 */ /* 0x003fea0003c00000 */
[----:B------:R-:W-:-:S07]  /*1b60*/  MOV R5, R21 ;  /* 0x0000001500057202 */ /* 0x000fce0000000f00 */
.L_x_225:
[----:B------:R-:W-:Y:S05]  /*1b70*/  BSYNC.RECONVERGENT B3 ;  /* 0x0000000000037941 */ /* 0x000fea0003800200 */
.L_x_224:
[----:B------:R-:W-:-:S05]  /*1b80*/  IMAD.WIDE R6, R7, 0x4, R14 ;  /* 0x0000000407067825 */ /* 0x000fca00078e020e */
[----:B------:R4:W-:Y:S02]  /*1b90*/  STG.E desc[UR6][R6.64], R5 ;  /* 0x0000000506007986 */ /* 0x0009e4000c101906 */
.L_x_213:
[----:B------:R-:W-:Y:S05]  /*1ba0*/  BSYNC.RECONVERGENT B2 ;  /* 0x0000000000027941 */ /* 0x000fea0003800200 */
.L_x_212:
[----:B------:R-:W5:Y:S01]  /*1bb0*/  LDCU UR4, c[0x0][0x398] ;  /* 0x00007300ff0477ac */ /* 0x000f620008000800 */
[----:B------:R-:W-:-:S05]  /*1bc0*/  IMAD.IADD R19, R19, 0x1, R17 ;  /* 0x0000000113137824 */ /* 0x000fca00078e0211 */
[----:B-----5:R-:W-:-:S13]  /*1bd0*/  ISETP.GE.AND P0, PT, R19, UR4, PT ;  /* 0x0000000413007c0c */ /* 0x020fda000bf06270 */
[----:B------:R-:W-:Y:S05]  /*1be0*/  @P0 EXIT ;  /* 0x000000000000094d */ /* 0x000fea0003800000 */
[----:B--2-4-:R-:W2:Y:S01]  /*1bf0*/  MUFU.RCP R6, R9 ;  /* 0x0000000900067308 */ /* 0x014ea20000001000 */
[----:B------:R-:W-:Y:S07]  /*1c00*/  BSSY.RECONVERGENT B2, `(.L_x_226) ;  /* 0x000000c000027945 */ /* 0x000fee0003800200 */
[----:B------:R-:W4:Y:S01]  /*1c10*/  FCHK P0, R4, R9 ;  /* 0x0000000904007302 */ /* 0x000f220000000000 */
[----:B--2---:R-:W-:-:S04]  /*1c20*/  FFMA R5, R6, -R9, 1 ;  /* 0x3f80000006057423 */ /* 0x004fc80000000809 */
[----:B------:R-:W-:-:S04]  /*1c30*/  FFMA R8, R6, R5, R6 ;  /* 0x0000000506087223 */ /* 0x000fc80000000006 */
[----:B------:R-:W-:-:S04]  /*1c40*/  FFMA R5, R4, R8, RZ ;  /* 0x0000000804057223 */ /* 0x000fc800000000ff */
[----:B------:R-:W-:-:S04]  /*1c50*/  FFMA R6, R5, -R9, R4 ;  /* 0x8000000905067223 */ /* 0x000fc80000000004 */
[----:B------:R-:W-:Y:S01]  /*1c60*/  FFMA R5, R8, R6, R5 ;  /* 0x0000000608057223 */ /* 0x000fe20000000005 */
[----:B----4-:R-:W-:Y:S06]  /*1c70*/  @!P0 BRA `(.L_x_227) ;  /* 0x0000000000108947 */ /* 0x010fec0003800000 */
[----:B------:R-:W-:Y:S02]  /*1c80*/  MOV R8, R4 ;  /* 0x0000000400087202 */ /* 0x000fe40000000f00 */
[----:B---3--:R-:W-:-:S07]  /*1c90*/  MOV R10, 0x1cb0 ;  /* 0x00001cb0000a7802 */ /* 0x008fce0000000f00 */
[----:B01----:R-:W-:Y:S05]  /*1ca0*/  CALL.REL.NOINC `($__internal_2_$__cuda_sm3x_div_rn_noftz_f32_slowpath) ;  /* 0x0000000400287944 */ /* 0x003fea0003c00000 */
[----:B------:R-:W-:-:S07]  /*1cb0*/  IMAD.MOV.U32 R5, RZ, RZ, R21 ;  /* 0x000000ffff057224 */ /* 0x000fce00078e0015 */
.L_x_227:
[----:B------:R-:W-:Y:S05]  /*1cc0*/  BSYNC.RECONVERGENT B2 ;  /* 0x0000000000027941 */ /* 0x000fea0003800200 */
.L_x_226:
[----:B------:R-:W2:Y:S01]  /*1cd0*/  LDCU UR5, c[0x0][0x3a0] ;  /* 0x00007400ff0577ac */ /* 0x000ea20008000800 */
[----:B------:R-:W-:Y:S01]  /*1ce0*/  IMAD.WIDE R12, R17, 0x4, R12 ;  /* 0x00000004110c7825 */ /* 0x000fe200078e020c */
[----:B------:R-:W-:Y:S01]  /*1cf0*/  BSSY.RECONVERGENT B2, `(.L_x_228) ;  /* 0x0000019000027945 */ /* 0x000fe20003800200 */
[----:B------:R-:W4:Y:S03]  /*1d00*/  LDCU UR4, c[0x0][0x398] ;  /* 0x00007300ff0477ac */ /* 0x000f260008000800 */
[----:B------:R0:W-:Y:S01]  /*1d10*/  STG.E desc[UR6][R12.64], R5 ;  /* 0x000000050c007986 */ /* 0x0001e2000c101906 */
[----:B--2---:R-:W-:-:S05]  /*1d20*/  MOV R4, UR5 ;  /* 0x0000000500047c02 */ /* 0x004fca0008000f00 */
[----:B------:R-:W-:-:S05]  /*1d30*/  IMAD.IADD R19, R19, 0x1, R4 ;  /* 0x0000000113137824 */ /* 0x000fca00078e0204 */
[----:B----4-:R-:W-:-:S13]  /*1d40*/  ISETP.GE.AND P0, PT, R19, UR4, PT ;  /* 0x0000000413007c0c */ /* 0x010fda000bf06270 */
[----:B0-----:R-:W-:Y:S05]  /*1d50*/  @P0 BRA `(.L_x_229) ;  /* 0x0000000000480947 */ /* 0x001fea0003800000 */
[----:B------:R-:W0:Y:S01]  /*1d60*/  MUFU.RCP R4, R9 ;  /* 0x0000000900047308 */ /* 0x000e220000001000 */
[----:B------:R-:W-:Y:S07]  /*1d70*/  BSSY.RECONVERGENT B3, `(.L_x_230) ;  /* 0x000000c000037945 */ /* 0x000fee0003800200 */
[----:B------:R-:W2:Y:S01]  /*1d80*/  FCHK P0, R3, R9 ;  /* 0x0000000903007302 */ /* 0x000ea20000000000 */
[----:B0-----:R-:W-:-:S04]  /*1d90*/  FFMA R5, R4, -R9, 1 ;  /* 0x3f80000004057423 */ /* 0x001fc80000000809 */
[----:B------:R-:W-:-:S04]  /*1da0*/  FFMA R7, R4, R5, R4 ;  /* 0x0000000504077223 */ /* 0x000fc80000000004 */
[----:B------:R-:W-:-:S04]  /*1db0*/  FFMA R4, R3, R7, RZ ;  /* 0x0000000703047223 */ /* 0x000fc800000000ff */
[----:B------:R-:W-:-:S04]  /*1dc0*/  FFMA R5, R4, -R9, R3 ;  /* 0x8000000904057223 */ /* 0x000fc80000000003 */
[----:B------:R-:W-:Y:S01]  /*1dd0*/  FFMA R5, R7, R5, R4 ;  /* 0x0000000507057223 */ /* 0x000fe20000000004 */
[----:B--2---:R-:W-:Y:S06]  /*1de0*/  @!P0 BRA `(.L_x_231) ;  /* 0x0000000000108947 */ /* 0x004fec0003800000 */
[----:B------:R-:W-:Y:S02]  /*1df0*/  MOV R8, R3 ;  /* 0x0000000300087202 */ /* 0x000fe40000000f00 */
[----:B---3--:R-:W-:-:S07]  /*1e00*/  MOV R10, 0x1e20 ;  /* 0x00001e20000a7802 */ /* 0x008fce0000000f00 */
[----:B-1----:R-:W-:Y:S05]  /*1e10*/  CALL.REL.NOINC `($__internal_2_$__cuda_sm3x_div_rn_noftz_f32_slowpath) ;  /* 0x0000000000cc7944 */ /* 0x002fea0003c00000 */
[----:B------:R-:W-:-:S07]  /*1e20*/  IMAD.MOV.U32 R5, RZ, RZ, R21 ;  /* 0x000000ffff057224 */ /* 0x000fce00078e0015 */
.L_x_231:
[----:B------:R-:W-:Y:S05]  /*1e30*/  BSYNC.RECONVERGENT B3 ;  /* 0x0000000000037941 */ /* 0x000fea0003800200 */
.L_x_230:
[----:B------:R-:W0:Y:S02]  /*1e40*/  LDCU UR4, c[0x0][0x3a0] ;  /* 0x00007400ff0477ac */ /* 0x000e240008000800 */
[----:B0-----:R-:W-:-:S05]  /*1e50*/  MOV R4, UR4 ;  /* 0x0000000400047c02 */ /* 0x001fca0008000f00 */
[----:B------:R-:W-:-:S05]  /*1e60*/  IMAD.WIDE R12, R4, 0x4, R12 ;  /* 0x00000004040c7825 */ /* 0x000fca00078e020c */
[----:B------:R0:W-:Y:S02]  /*1e70*/  STG.E desc[UR6][R12.64], R5 ;  /* 0x000000050c007986 */ /* 0x0001e4000c101906 */
.L_x_229:
[----:B------:R-:W-:Y:S05]  /*1e80*/  BSYNC.RECONVERGENT B2 ;  /* 0x0000000000027941 */ /* 0x000fea0003800200 */
.L_x_228:
[----:B------:R-:W2:Y:S01]  /*1e90*/  LDCU UR4, c[0x0][0x398] ;  /* 0x00007300ff0477ac */ /* 0x000ea20008000800 */
[----:B------:R-:W-:Y:S01]  /*1ea0*/  IMAD.IADD R19, R19, 0x1, R4 ;  /* 0x0000000113137824 */ /* 0x000fe200078e0204 */
[----:B------:R-:W-:Y:S04]  /*1eb0*/  BSSY.RECONVERGENT B2, `(.L_x_232) ;  /* 0x0000013000027945 */ /* 0x000fe80003800200 */
[----:B--2---:R-:W-:-:S13]  /*1ec0*/  ISETP.GE.AND P0, PT, R19, UR4, PT ;  /* 0x0000000413007c0c */ /* 0x004fda000bf06270 */
[----:B------:R-:W-:Y:S05]  /*1ed0*/  @P0 BRA `(.L_x_233) ;  /* 0x0000000000400947 */ /* 0x000fea0003800000 */
[----:B------:R-:W2:Y:S01]  /*1ee0*/  MUFU.RCP R4, R9 ;  /* 0x0000000900047308 */ /* 0x000ea20000001000 */
[----:B------:R-:W-:Y:S07]  /*1ef0*/  BSSY.RECONVERGENT B3, `(.L_x_234) ;  /* 0x000000c000037945 */ /* 0x000fee0003800200 */
[----:B------:R-:W4:Y:S01]  /*1f00*/  FCHK P0, R2, R9 ;  /* 0x0000000902007302 */ /* 0x000f220000000000 */
[----:B--2---:R-:W-:-:S04]  /*1f10*/  FFMA R3, R4, -R9, 1 ;  /* 0x3f80000004037423 */ /* 0x004fc80000000809 */
[----:B------:R-:W-:-:S04]  /*1f20*/  FFMA R6, R4, R3, R4 ;  /* 0x0000000304067223 */ /* 0x000fc80000000004 */
[----:B------:R-:W-:-:S04]  /*1f30*/  FFMA R3, R2, R6, RZ ;  /* 0x0000000602037223 */ /* 0x000fc800000000ff */
[----:B------:R-:W-:-:S04]  /*1f40*/  FFMA R4, R3, -R9, R2 ;  /* 0x8000000903047223 */ /* 0x000fc80000000002 */
[----:B0-----:R-:W-:Y:S01]  /*1f50*/  FFMA R5, R6, R4, R3 ;  /* 0x0000000406057223 */ /* 0x001fe20000000003 */
[----:B----4-:R-:W-:Y:S06]  /*1f60*/  @!P0 BRA `(.L_x_235) ;  /* 0x0000000000108947 */ /* 0x010fec0003800000 */
[----:B------:R-:W-:Y:S02]  /*1f70*/  MOV R8, R2 ;  /* 0x0000000200087202 */ /* 0x000fe40000000f00 */
[----:B---3--:R-:W-:-:S07]  /*1f80*/  MOV R10, 0x1fa0 ;  /* 0x00001fa0000a7802 */ /* 0x008fce0000000f00 */
[----:B-1----:R-:W-:Y:S05]  /*1f90*/  CALL.REL.NOINC `($__internal_2_$__cuda_sm3x_div_rn_noftz_f32_slowpath) ;  /* 0x00000000006c7944 */ /* 0x002fea0003c00000 */
[----:B------:R-:W-:-:S07]  /*1fa0*/  IMAD.MOV.U32 R5, RZ, RZ, R21 ;  /* 0x000000ffff057224 */ /* 0x000fce00078e0015 */
.L_x_235:
[----:B------:R-:W-:Y:S05]  /*1fb0*/  BSYNC.RECONVERGENT B3 ;  /* 0x0000000000037941 */ /* 0x000fea0003800200 */
.L_x_234:
[----:B------:R-:W-:-:S05]  /*1fc0*/  IMAD.WIDE R2, R19, 0x4, R14 ;  /* 0x0000000413027825 */ /* 0x000fca00078e020e */
[----:B------:R2:W-:Y:S02]  /*1fd0*/  STG.E desc[UR6][R2.64], R5 ;  /* 0x0000000502007986 */ /* 0x0005e4000c101906 */
.L_x_233:
[----:B------:R-:W-:Y:S05]  /*1fe0*/  BSYNC.RECONVERGENT B2 ;  /* 0x0000000000027941 */ /* 0x000fea0003800200 */
.L_x_232:
[----:B------:R-:W4:Y:S01]  /*1ff0*/  LDCU UR4, c[0x0][0x3a0] ;  /* 0x00007400ff0477ac */ /* 0x000f220008000800 */
[----:B------:R-:W5:Y:S01]  /*2000*/  LDCU UR5, c[0x0][0x398] ;  /* 0x00007300ff0577ac */ /* 0x000f620008000800 */
[----:B----4-:R-:W-:-:S04]  /*2010*/  IADD3 R19, PT, PT, R19, UR4, RZ ;  /* 0x0000000413137c10 */ /* 0x010fc8000fffe0ff */
[----:B-----5:R-:W-:-:S13]  /*2020*/  ISETP.GE.AND P0, PT, R19, UR5, PT ;  /* 0x0000000513007c0c */ /* 0x020fda000bf06270 */
[----:B------:R-:W-:Y:S05]  /*2030*/  @P0 EXIT ;  /* 0x000000000000094d */ /* 0x000fea0003800000 */
[----:B--2---:R-:W2:Y:S01]  /*2040*/  MUFU.RCP R2, R9 ;  /* 0x0000000900027308 */ /* 0x004ea20000001000 */
        /* <DEDUP_REMOVED lines=8> */
[----:B------:R-:W-:Y:S01]  /*20d0*/  IMAD.MOV.U32 R8, RZ, RZ, R0 ;  /* 0x000000ffff087224 */ /* 0x000fe200078e0000 */
[----:B---3--:R-:W-:-:S07]  /*20e0*/  MOV R10, 0x2100 ;  /* 0x00002100000a7802 */ /* 0x008fce0000000f00 */
[----:B01----:R-:W-:Y:S05]  /*20f0*/  CALL.REL.NOINC `($__internal_2_$__cuda_sm3x_div_rn_noftz_f32_slowpath) ;  /* 0x0000000000147944 */ /* 0x003fea0003c00000 */
[----:B------:R-:W-:-:S07]  /*2100*/  MOV R3, R21 ;  /* 0x0000001500037202 */ /* 0x000fce0000000f00 */
.L_x_237:
[----:B------:R-:W-:Y:S05]  /*2110*/  BSYNC.RECONVERGENT B2 ;  /* 0x0000000000027941 */ /* 0x000fea0003800200 */
.L_x_236:
[----:B------:R-:W-:-:S05]  /*2120*/  IMAD.WIDE R14, R19, 0x4, R14 ;  /* 0x00000004130e7825 */ /* 0x000fca00078e020e */
[----:B------:R-:W-:Y:S01]  /*2130*/  STG.E desc[UR6][R14.64], R3 ;  /* 0x000000030e007986 */ /* 0x000fe2000c101906 */
[----:B------:R-:W-:Y:S05]  /*2140*/  EXIT ;  /* 0x000000000000794d */ /* 0x000fea0003800000 */
        .weak           $__internal_2_$__cuda_sm3x_div_rn_noftz_f32_slowpath
        .type           $__internal_2_$__cuda_sm3x_div_rn_noftz_f32_slowpath,@function
        .size           $__internal_2_$__cuda_sm3x_div_rn_noftz_f32_slowpath,(.L_x_285 - $__internal_2_$__cuda_sm3x_div_rn_noftz_f32_slowpath)
$__internal_2_$__cuda_sm3x_div_rn_noftz_f32_slowpath:
[----:B------:R-:W-:Y:S01]  /*2150*/  SHF.R.U32.HI R11, RZ, 0x17, R9 ;  /* 0x00000017ff0b7819 */ /* 0x000fe20000011609 */
[----:B------:R-:W-:Y:S01]  /*2160*/  BSSY.RECONVERGENT B0, `(.L_x_238) ;  /* 0x0000065000007945 */ /* 0x000fe20003800200 */
[----:B------:R-:W-:Y:S02]  /*2170*/  SHF.R.U32.HI R20, RZ, 0x17, R8 ;  /* 0x00000017ff147819 */ /* 0x000fe40000011608 */
[----:B------:R-:W-:Y:S02]  /*2180*/  LOP3.LUT R11, R11, 0xff, RZ, 0xc0, !PT ;  /* 0x000000ff0b0b7812 */ /* 0x000fe400078ec0ff */
[----:B------:R-:W-:-:S03]  /*2190*/  LOP3.LUT R20, R20, 0xff, RZ, 0xc0, !PT ;  /* 0x000000ff14147812 */ /* 0x000fc600078ec0ff */
[----:B------:R-:W-:Y:S01]  /*21a0*/  VIADD R16, R11, 0xffffffff ;  /* 0xffffffff0b107836 */ /* 0x000fe20000000000 */
[----:B------:R-:W-:-:S04]  /*21b0*/  IADD3 R21, PT, PT, R20, -0x1, RZ ;  /* 0xffffffff14157810 */ /* 0x000fc80007ffe0ff */
[----:B------:R-:W-:-:S04]  /*21c0*/  ISETP.GT.U32.AND P0, PT, R16, 0xfd, PT ;  /* 0x000000fd1000780c */ /* 0x000fc80003f04070 */
[----:B------:R-:W-:Y:S01]  /*21d0*/  ISETP.GT.U32.OR P0, PT, R21, 0xfd, P0 ;  /* 0x000000fd1500780c */ /* 0x000fe20000704470 */
[----:B------:R-:W-:-:S12]  /*21e0*/  IMAD.MOV.U32 R21, RZ, RZ, R9 ;  /* 0x000000ffff157224 */ /* 0x000fd800078e0009 */
[----:B------:R-:W-:Y:S01]  /*21f0*/  @!P0 MOV R16, RZ ;  /* 0x000000ff00108202 */ /* 0x000fe20000000f00 */
        /* <DEDUP_REMOVED lines=17> */
[----:B------:R-:W-:-:S05]  /*2310*/  VIADD R16, R20, 0xffffffff ;  /* 0xffffffff14107836 */ /* 0x000fca0000000000 */
[----:B------:R-:W-:Y:S02]  /*2320*/  ISETP.GE.AND P0, PT, R16, RZ, PT ;  /* 0x000000ff1000720c */ /* 0x000fe40003f06270 */
[----:B------:R-:W-:-:S04]  /*2330*/  IADD3 R16, PT, PT, R11, -0x1, RZ ;  /* 0xffffffff0b107810 */ /* 0x000fc80007ffe0ff */
[----:B------:R-:W-:-:S07]  /*2340*/  ISETP.GE.AND P1, PT, R16, RZ, PT ;  /* 0x000000ff1000720c */ /* 0x000fce0003f26270 */
[----:B------:R-:W-:Y:S01]  /*2350*/  @P0 IMAD.MOV.U32 R16, RZ, RZ, RZ ;  /* 0x000000ffff100224 */ /* 0x000fe200078e00ff */
[----:B------:R-:W-:Y:S01]  /*2360*/  @!P0 MOV R16, 0xffffffc0 ;  /* 0xffffffc000108802 */ /* 0x000fe20000000f00 */
[----:B------:R-:W-:-:S04]  /*2370*/  @!P0 FFMA R8, R8, 1.84467440737095516160e+19, RZ ;  /* 0x5f80000008088823 */ /* 0x000fc800000000ff */
[----:B------:R-:W-:Y:S01]  /*2380*/  @!P1 FFMA R21, R9, 1.84467440737095516160e+19, RZ ;  /* 0x5f80000009159823 */ /* 0x000fe200000000ff */
[----:B------:R-:W-:-:S07]  /*2390*/  @!P1 VIADD R16, R16, 0x40 ;  /* 0x0000004010109836 */ /* 0x000fce0000000000 */
.L_x_239:
[----:B------:R-:W-:Y:S01]  /*23a0*/  LEA R22, R11, 0xc0800000, 0x17 ;  /* 0xc08000000b167811 */ /* 0x000fe200078eb8ff */
[----:B------:R-:W-:Y:S01]  /*23b0*/  VIADD R20, R20, 0xffffff81 ;  /* 0xffffff8114147836 */ /* 0x000fe20000000000 */
[----:B------:R-:W-:Y:S02]  /*23c0*/  BSSY.RECONVERGENT B1, `(.L_x_244) ;  /* 0x0000035000017945 */ /* 0x000fe40003800200 */
[----:B------:R-:W-:Y:S01]  /*23d0*/  IADD3 R25, PT, PT, -R22, R21, RZ ;  /* 0x0000001516197210 */ /* 0x000fe20007ffe1ff */
[----:B------:R-:W-:-:S03]  /*23e0*/  IMAD R8, R20, -0x800000, R8 ;  /* 0xff80000014087824 */ /* 0x000fc600078e0208 */
[----:B------:R0:W1:Y:S01]  /*23f0*/  MUFU.RCP R22, R25 ;  /* 0x0000001900167308 */ /* 0x0000620000001000 */
[----:B------:R-:W-:Y:S01]  /*2400*/  FADD.FTZ R21, -R25, -RZ ;  /* 0x800000ff19157221 */ /* 0x000fe20000010100 */
[----:B0-----:R-:W-:-:S04]  /*2410*/  IADD3 R25, PT, PT, R20, 0x7f, -R11 ;  /* 0x0000007f14197810 */ /* 0x001fc80007ffe80b */
[----:B------:R-:W-:Y:S01]  /*2420*/  IADD3 R25, PT, PT, R25, R16, RZ ;  /* 0x0000001019197210 */ /* 0x000fe20007ffe0ff */
[----:B-1----:R-:W-:-:S04]  /*2430*/  FFMA R23, R22, R21, 1 ;  /* 0x3f80000016177423 */ /* 0x002fc80000000015 */
[----:B------:R-:W-:-:S04]  /*2440*/  FFMA R23, R22, R23, R22 ;  /* 0x0000001716177223 */ /* 0x000fc80000000016 */
[----:B------:R-:W-:-:S04]  /*2450*/  FFMA R22, R8, R23, RZ ;  /* 0x0000001708167223 */ /* 0x000fc800000000ff */
[----:B------:R-:W-:-:S04]  /*2460*/  FFMA R24, R21, R22, R8 ;  /* 0x0000001615187223 */ /* 0x000fc80000000008 */
[----:B------:R-:W-:-:S04]  /*2470*/  FFMA R24, R23, R24, R22 ;  /* 0x0000001817187223 */ /* 0x000fc80000000016 */
[----:B------:R-:W-:-:S04]  /*2480*/  FFMA R21, R21, R24, R8 ;  /* 0x0000001815157223 */ /* 0x000fc80000000008 */
[----:B------:R-:W-:-:S05]  /*2490*/  FFMA R8, R23, R21, R24 ;  /* 0x0000001517087223 */ /* 0x000fca0000000018 */
[----:B------:R-:W-:-:S04]  /*24a0*/  SHF.R.U32.HI R11, RZ, 0x17, R8 ;  /* 0x00000017ff0b7819 */ /* 0x000fc80000011608 */
[----:B------:R-:W-:-:S05]  /*24b0*/  LOP3.LUT R16, R11, 0xff, RZ, 0xc0, !PT ;  /* 0x000000ff0b107812 */ /* 0x000fca00078ec0ff */
[----:B------:R-:W-:-:S05]  /*24c0*/  IMAD.IADD R11, R16, 0x1, R25 ;  /* 0x00000001100b7824 */ /* 0x000fca00078e0219 */
        /* <DEDUP_REMOVED lines=28> */
[----:B------:R-:W-:-:S05]  /*2690*/  LOP3.LUT R16, R21, R16, RZ, 0xc0, !PT ;  /* 0x0000001015107212 */ /* 0x000fca00078ec0ff */
[----:B------:R-:W-:-:S05]  /*26a0*/  IMAD.IADD R11, R11, 0x1, R16 ;  /* 0x000000010b0b7824 */ /* 0x000fca00078e0210 */
[----:B------:R-:W-:Y:S01]  /*26b0*/  LOP3.LUT R8, R11, R8, RZ, 0xfc, !PT ;  /* 0x000000080b087212 */ /* 0x000fe200078efcff */
[----:B------:R-:W-:Y:S06]  /*26c0*/  BRA `(.L_x_247) ;  /* 0x0000000000107947 */ /* 0x000fec0003800000 */
.L_x_246:
[----:B------:R-:W-:-:S04]  /*26d0*/  LOP3.LUT R8, R8, 0x80000000, RZ, 0xc0, !PT ;  /* 0x8000000008087812 */ /* 0x000fc800078ec0ff */
[----:B------:R-:W-:Y:S01]  /*26e0*/  LOP3.LUT R8, R8, 0x7f800000, RZ, 0xfc, !PT ;  /* 0x7f80000008087812 */ /* 0x000fe200078efcff */
[----:B------:R-:W-:Y:S06]  /*26f0*/  BRA `(.L_x_247) ;  /* 0x0000000000047947 */ /* 0x000fec0003800000 */
.L_x_245:
[----:B------:R-:W-:-:S07]  /*2700*/  LEA R8, R25, R8, 0x17 ;  /* 0x0000000819087211 */ /* 0x000fce00078eb8ff */
.L_x_247:
[----:B------:R-:W-:Y:S05]  /*2710*/  BSYNC.RECONVERGENT B1 ;  /* 0x0000000000017941 */ /* 0x000fea0003800200 */
.L_x_244:
[----:B------:R-:W-:Y:S05]  /*2720*/  BRA `(.L_x_248) ;  /* 0x0000000000207947 */ /* 0x000fea0003800000 */
.L_x_243:
[----:B------:R-:W-:-:S04]  /*2730*/  LOP3.LUT R8, R21, 0x80000000, R8, 0x48, !PT ;  /* 0x8000000015087812 */ /* 0x000fc800078e4808 */
[----:B------:R-:W-:Y:S01]  /*2740*/  LOP3.LUT R8, R8, 0x7f800000, RZ, 0xfc, !PT ;  /* 0x7f80000008087812 */ /* 0x000fe200078efcff */
[----:B------:R-:W-:Y:S06]  /*2750*/  BRA `(.L_x_248) ;  /* 0x0000000000147947 */ /* 0x000fec0003800000 */
.L_x_242:
[----:B------:R-:W-:Y:S01]  /*2760*/  LOP3.LUT R8, R21, 0x80000000, R8, 0x48, !PT ;  /* 0x8000000015087812 */ /* 0x000fe200078e4808 */
[----:B------:R-:W-:Y:S06]  /*2770*/  BRA `(.L_x_248) ;  /* 0x00000000000c7947 */ /* 0x000fec0003800000 */
.L_x_241:
[----:B------:R-:W0:Y:S01]  /*2780*/  MUFU.RSQ R8, -QNAN ;  /* 0xffc0000000087908 */ /* 0x000e220000001400 */
[----:B------:R-:W-:Y:S05]  /*2790*/  BRA `(.L_x_248) ;  /* 0x0000000000047947 */ /* 0x000fea0003800000 */
.L_x_240:
[----:B------:R-:W-:-:S07]  /*27a0*/  FADD.FTZ R8, R8, R9 ;  /* 0x0000000908087221 */ /* 0x000fce0000010000 */
.L_x_248:
[----:B------:R-:W-:Y:S05]  /*27b0*/  BSYNC.RECONVERGENT B0 ;  /* 0x0000000000007941 */ /* 0x000fea0003800200 */
.L_x_238:
[----:B------:R-:W-:Y:S02]  /*27c0*/  HFMA2 R11, -RZ, RZ, 0, 0 ;  /* 0x00000000ff0b7431 */ /* 0x000fe400000001ff */
[----:B0-----:R-:W-:Y:S02]  /*27d0*/  IMAD.MOV.U32 R21, RZ, RZ, R8 ;  /* 0x000000ffff157224 */ /* 0x001fe400078e0008 */
[----:B------:R-:W-:Y:S05]  /*27e0*/  RET.REL.NODEC R10 `(_Z15attn_softmax_v2ILi2EEvPfS0_iiiii) ;  /* 0xffffffd80a047950 */ /* 0x000fea0003c3ffff */
.L_x_249:
        /* <DEDUP_REMOVED lines=9> */
.L_x_285:


//--------------------- .text._Z15attn_softmax_v2ILi1EEvPfS0_iiiii --------------------------
	.section	.text._Z15attn_softmax_v2ILi1EEvPfS0_iiiii,"ax",@progbits
	.align	128
        .global         _Z15attn_softmax_v2ILi1EEvPfS0_iiiii
        .type           _Z15attn_softmax_v2ILi1EEvPfS0_iiiii,@function
        .size           _Z15attn_softmax_v2ILi1EEvPfS0_iiiii,(.L_x_286 - _Z15attn_softmax_v2ILi1EEvPfS0_iiiii)
        .other          _Z15attn_softmax_v2ILi1EEvPfS0_iiiii,@"STO_CUDA_ENTRY STV_DEFAULT"
_Z15attn_softmax_v2ILi1EEvPfS0_iiiii:
.text._Z15attn_softmax_v2ILi1EEvPfS0_iiiii:
        /* <DEDUP_REMOVED lines=17> */
[----:B0-----:R-:W-:Y:S02]  /*0110*/  IMAD.MOV.U32 R2, RZ, RZ, RZ ;  /* 0x000000ffff027224 */ /* 0x001fe400078e00ff */
[----:B-1----:R-:W-:-:S04]  /*0120*/  IMAD.MOV R6, RZ, RZ, -R3 ;  /* 0x000000ffff067224 */ /* 0x002fc800078e0a03 */
[----:B------:R-:W-:Y:S02]  /*0130*/  IMAD R9, R6, R7, RZ ;  /* 0x0000000706097224 */ /* 0x000fe400078e02ff */
[----:B------:R-:W-:Y:S02]  /*0140*/  IMAD.MOV.U32 R6, RZ, RZ, R8 ;  /* 0x000000ffff067224 */ /* 0x000fe400078e0008 */
[----:B------:R-:W-:Y:S01]  /*0150*/  IMAD.HI.U32 R3, R3, R9, R2 ;  /* 0x0000000903037227 */ /* 0x000fe200078e0002 */
[----:B------:R-:W-:-:S03]  /*0160*/  IADD3 R9, PT, PT, RZ, -R4, RZ ;  /* 0x80000004ff097210 */ /* 0x000fc60007ffe0ff */
[----:B------:R-:W-:Y:S02]  /*0170*/  IMAD.MOV.U32 R8, RZ, RZ, R10 ;  /* 0x000000ffff087224 */ /* 0x000fe400078e000a */
[----:B------:R-:W-:-:S04]  /*0180*/  IMAD.HI.U32 R2, R3, R6, RZ ;  /* 0x0000000603027227 */ /* 0x000fc800078e00ff */
[----:B------:R-:W-:-:S04]  /*0190*/  IMAD.HI.U32 R4, R3, R8, RZ ;  /* 0x0000000803047227 */ /* 0x000fc800078e00ff */
[-C--:B------:R-:W-:Y:S02]  /*01a0*/  IMAD R3, R2, R9.reuse, R6 ;  /* 0x0000000902037224 */ /* 0x080fe400078e0206 */
[----:B------:R-:W-:-:S03]  /*01b0*/  IMAD R6, R4, R9, R8 ;  /* 0x0000000904067224 */ /* 0x000fc600078e0208 */
[C---:B------:R-:W-:Y:S02]  /*01c0*/  ISETP.GT.U32.AND P2, PT, R7.reuse, R3, PT ;  /* 0x000000030700720c */ /* 0x040fe40003f44070 */
[----:B------:R-:W-:-:S11]  /*01d0*/  ISETP.GT.U32.AND P4, PT, R7, R6, PT ;  /* 0x000000060700720c */ /* 0x000fd60003f84070 */
[--C-:B------:R-:W-:Y:S01]  /*01e0*/  @!P2 IMAD.IADD R3, R3, 0x1, -R7.reuse ;  /* 0x000000010303a824 */ /* 0x100fe200078e0a07 */
[----:B------:R-:W-:Y:S01]  /*01f0*/  @!P2 IADD3 R2, PT, PT, R2, 0x1, RZ ;  /* 0x000000010202a810 */ /* 0x000fe20007ffe0ff */
[----:B------:R-:W-:Y:S02]  /*0200*/  @!P4 IMAD.IADD R6, R6, 0x1, -R7 ;  /* 0x000000010606c824 */ /* 0x000fe400078e0a07 */
[----:B------:R-:W-:Y:S01]  /*0210*/  @!P4 VIADD R4, R4, 0x1 ;  /* 0x000000010404c836 */ /* 0x000fe20000000000 */
[-C--:B------:R-:W-:Y:S02]  /*0220*/  ISETP.GE.U32.AND P0, PT, R3, R7.reuse, PT ;  /* 0x000000070300720c */ /* 0x080fe40003f06070 */
[----:B------:R-:W-:Y:S02]  /*0230*/  ISETP.GE.U32.AND P1, PT, R6, R7, PT ;  /* 0x000000070600720c */ /* 0x000fe40003f26070 */
[-C--:B------:R-:W-:Y:S02]  /*0240*/  LOP3.LUT R6, R27, R14.reuse, RZ, 0x3c, !PT ;  /* 0x0000000e1b067212 */ /* 0x080fe400078e3cff */
[----:B------:R-:W-:-:S02]  /*0250*/  LOP3.LUT R3, R25, R14, RZ, 0x3c, !PT ;  /* 0x0000000e19037212 */ /* 0x000fc400078e3cff */
[----:B------:R-:W-:Y:S02]  /*0260*/  ISETP.GE.AND P5, PT, R6, RZ, PT ;  /* 0x000000ff0600720c */ /* 0x000fe40003fa6270 */
[----:B------:R-:W-:Y:S02]  /*0270*/  ISETP.GE.AND P3, PT, R3, RZ, PT ;  /* 0x000000ff0300720c */ /* 0x000fe40003f66270 */
[----:B------:R-:W-:Y:S01]  /*0280*/  LOP3.LUT R3, RZ, R14, RZ, 0x33, !PT ;  /* 0x0000000eff037212 */ /* 0x000fe200078e33ff */
[----:B------:R-:W-:Y:S01]  /*0290*/  @P0 VIADD R2, R2, 0x1 ;  /* 0x0000000102020836 */ /* 0x000fe20000000000 */
[----:B------:R-:W-:Y:S01]  /*02a0*/  ISETP.NE.AND P0, PT, R14, RZ, PT ;  /* 0x000000ff0e00720c */ /* 0x000fe20003f05270 */
[----:B------:R-:W-:-:S06]  /*02b0*/  @P1 VIADD R4, R4, 0x1 ;  /* 0x0000000104041836 */ /* 0x000fcc0000000000 */
        /* <DEDUP_REMOVED lines=11> */
[----:B------:R-:W-:Y:S01]  /*0370*/  BSSY.RECONVERGENT B0, `(.L_x_250) ;  /* 0x0000062000007945 */ /* 0x000fe20003800200 */
[----:B------:R-:W-:Y:S01]  /*0380*/  LOP3.LUT R16, R5, 0x1f, RZ, 0xc0, !PT ;  /* 0x0000001f05107812 */ /* 0x000fe200078ec0ff */
[----:B------:R-:W3:Y:S03]  /*0390*/  LDCU.64 UR6, c[0x0][0x358] ;  /* 0x00006b00ff0677ac */ /* 0x000ee60008000a00 */
[----:B-1----:R-:W1:Y:S01]  /*03a0*/  MUFU.RCP R6, R6 ;  /* 0x0000000600067308 */ /* 0x002e620000001000 */
[----:B--2---:R-:W-:Y:S01]  /*03b0*/  UISETP.NE.U32.AND UP0, UPT, UR4, URZ, UPT ;  /* 0x000000ff0400728c */ /* 0x004fe2000bf05070 */
[----:B0-----:R-:W-:-:S03]  /*03c0*/  IABS R4, R3 ;  /* 0x0000000300047213 */ /* 0x001fc60000000000 */
[----:B------:R-:W-:-:S03]  /*03d0*/  UISETP.NE.AND.EX UP0, UPT, UR5, URZ, UPT, UP0 ;  /* 0x000000ff0500728c */ /* 0x000fc6000bf05300 */
[----:B------:R-:W0:Y:S01]  /*03e0*/  I2F.RP R12, R4 ;  /* 0x00000004000c7306 */ /* 0x000e220000209400 */
[----:B-1----:R-:W-:-:S07]  /*03f0*/  VIADD R8, R6, 0xffffffe ;  /* 0x0ffffffe06087836 */ /* 0x002fce0000000000 */
[----:B------:R1:W2:Y:S08]  /*0400*/  F2I.FTZ.U32.TRUNC.NTZ R9, R8 ;  /* 0x0000000800097305 */ /* 0x0002b0000021f000 */
[----:B0-----:R-:W0:Y:S01]  /*0410*/  MUFU.RCP R12, R12 ;  /* 0x0000000c000c7308 */ /* 0x001e220000001000 */
[----:B-1----:R-:W-:Y:S01]  /*0420*/  IMAD.MOV.U32 R8, RZ, RZ, RZ ;  /* 0x000000ffff087224 */ /* 0x002fe200078e00ff */
[----:B--2---:R-:W-:-:S05]  /*0430*/  IADD3 R13, PT, PT, RZ, -R9, RZ ;  /* 0x80000009ff0d7210 */ /* 0x004fca0007ffe0ff */
[----:B------:R-:W-:-:S04]  /*0440*/  IMAD R13, R13, R0, RZ ;  /* 0x000000000d0d7224 */ /* 0x000fc800078e02ff */
[----:B------:R-:W-:Y:S01]  /*0450*/  IMAD.HI.U32 R6, R9, R13, R8 ;  /* 0x0000000d09067227 */ /* 0x000fe200078e0008 */
[----:B------:R-:W-:-:S03]  /*0460*/  IABS R8, R7 ;  /* 0x0000000700087213 */ /* 0x000fc60000000000 */
[----:B0-----:R-:W-:Y:S02]  /*0470*/  VIADD R10, R12, 0xffffffe ;  /* 0x0ffffffe0c0a7836 */ /* 0x001fe40000000000 */
[----:B------:R-:W-:Y:S02]  /*0480*/  IMAD.HI.U32 R6, R6, R5, RZ ;  /* 0x0000000506067227 */ /* 0x000fe400078e00ff */
[----:B------:R0:W1:Y:S02]  /*0490*/  F2I.FTZ.U32.TRUNC.NTZ R11, R10 ;  /* 0x0000000a000b7305 */ /* 0x000064000021f000 */
[----:B------:R-:W-:Y:S02]  /*04a0*/  IMAD.MOV R6, RZ, RZ, -R6 ;  /* 0x000000ffff067224 */ /* 0x000fe400078e0a06 */
[----:B------:R-:W-:Y:S02]  /*04b0*/  IMAD R7, R7, R2, RZ ;  /* 0x0000000207077224 */ /* 0x000fe400078e02ff */
[----:B------:R-:W-:-:S02]  /*04c0*/  IMAD R19, R0, R6, R5 ;  /* 0x0000000600137224 */ /* 0x000fc400078e0205 */
[----:B0-----:R-:W-:-:S03]  /*04d0*/  IMAD.MOV.U32 R10, RZ, RZ, RZ ;  /* 0x000000ffff0a7224 */ /* 0x001fc600078e00ff */
[----:B------:R-:W-:Y:S01]  /*04e0*/  ISETP.GE.U32.AND P0, PT, R19, R0, PT ;  /* 0x000000001300720c */ /* 0x000fe20003f06070 */
[----:B-1----:R-:W-:-:S04]  /*04f0*/  IMAD.MOV R15, RZ, RZ, -R11 ;  /* 0x000000ffff0f7224 */ /* 0x002fc800078e0a0b */
[----:B------:R-:W-:-:S04]  /*0500*/  IMAD R9, R15, R4, RZ ;  /* 0x000000040f097224 */ /* 0x000fc800078e02ff */
[----:B------:R-:W-:Y:S01]  /*0510*/  IMAD.HI.U32 R10, R11, R9, R10 ;  /* 0x000000090b0a7227 */ /* 0x000fe200078e000a */
[----:B------:R-:W-:Y:S02]  /*0520*/  MOV R11, R8 ;  /* 0x00000008000b7202 */ /* 0x000fe40000000f00 */
[----:B------:R-:W0:Y:S01]  /*0530*/  LDC.64 R8, c[0x0][0x380] ;  /* 0x0000e000ff087b82 */ /* 0x000e220000000a00 */
[----:B------:R-:W-:Y:S02]  /*0540*/  @P0 IMAD.IADD R19, R19, 0x1, -R0 ;  /* 0x0000000113130824 */ /* 0x000fe400078e0a00 */
[----:B------:R-:W-:-:S03]  /*0550*/  IMAD.HI.U32 R10, R10, R11, RZ ;  /* 0x0000000b0a0a7227 */ /* 0x000fc600078e00ff */
[----:B------:R-:W-:Y:S01]  /*0560*/  ISETP.GE.U32.AND P0, PT, R19, R0, PT ;  /* 0x000000001300720c */ /* 0x000fe20003f06070 */
[----:B------:R-:W-:-:S04]  /*0570*/  IMAD.MOV R10, RZ, RZ, -R10 ;  /* 0x000000ffff0a7224 */ /* 0x000fc800078e0a0a */
[----:B------:R-:W-:-:S05]  /*0580*/  IMAD R11, R4, R10, R11 ;  /* 0x0000000a040b7224 */ /* 0x000fca00078e020b */
[----:B------:R-:W-:-:S03]  /*0590*/  ISETP.GT.U32.AND P1, PT, R4, R11, PT ;  /* 0x0000000b0400720c */ /* 0x000fc60003f24070 */
[----:B------:R-:W-:Y:S01]  /*05a0*/  @P0 IMAD.IADD R19, R19, 0x1, -R0 ;  /* 0x0000000113130824 */ /* 0x000fe200078e0a00 */
[----:B------:R-:W-:Y:S01]  /*05b0*/  ISETP.NE.AND P0, PT, R3, RZ, PT ;  /* 0x000000ff0300720c */ /* 0x000fe20003f05270 */
[----:B0-----:R-:W-:-:S08]  /*05c0*/  IMAD.WIDE R6, R7, 0x4, R8 ;  /* 0x0000000407067825 */ /* 0x001fd000078e0208 */
[----:B------:R-:W-:Y:S02]  /*05d0*/  @!P1 IADD3 R11, PT, PT, R11, -R4, RZ ;  /* 0x800000040b0b9210 */ /* 0x000fe40007ffe0ff */
[----:B------:R-:W-:Y:S02]  /*05e0*/  ISETP.NE.U32.AND P1, PT, R0, RZ, PT ;  /* 0x000000ff0000720c */ /* 0x000fe40003f25070 */
[----:B------:R-:W-:-:S11]  /*05f0*/  ISETP.GT.U32.AND P2, PT, R4, R11, PT ;  /* 0x0000000b0400720c */ /* 0x000fd60003f44070 */
[-C--:B------:R-:W-:Y:S02]  /*0600*/  @!P1 LOP3.LUT R19, RZ, R0.reuse, RZ, 0x33, !PT ;  /* 0x00000000ff139212 */ /* 0x080fe400078e33ff */
[----:B------:R-:W-:Y:S02]  /*0610*/  @!P2 IMAD.IADD R11, R11, 0x1, -R4 ;  /* 0x000000010b0ba824 */ /* 0x000fe400078e0a04 */
[----:B------:R-:W-:Y:S02]  /*0620*/  IADD3 R23, PT, PT, R19, R0, RZ ;  /* 0x0000000013177210 */ /* 0x000fe40007ffe0ff */
[----:B------:R-:W-:-:S03]  /*0630*/  IMAD.MOV.U32 R21, RZ, RZ, R11 ;  /* 0x000000ffff157224 */ /* 0x000fc600078e000b */
[--C-:B------:R-:W-:Y:S02]  /*0640*/  IMAD.IADD R17, R23, 0x1, R0.reuse ;  /* 0x0000000117117824 */ /* 0x100fe400078e0200 */
[----:B------:R-:W-:Y:S01]  /*0650*/  @!P3 IMAD.MOV R21, RZ, RZ, -R21 ;  /* 0x000000ffff15b224 */ /* 0x000fe200078e0a15 */
[----:B------:R-:W-:Y:S01]  /*0660*/  @!P0 LOP3.LUT R21, RZ, R3, RZ, 0x33, !PT ;  /* 0x00000003ff158212 */ /* 0x000fe200078e33ff */
[----:B------:R-:W-:Y:S02]  /*0670*/  IMAD.IADD R15, R17, 0x1, R0 ;  /* 0x00000001110f7824 */ /* 0x000fe400078e0200 */
[----:B------:R-:W-:-:S04]  /*0680*/  IMAD.WIDE R8, R23, 0x4, R6 ;  /* 0x0000000417087825 */ /* 0x000fc800078e0206 */
[----:B------:R-:W-:-:S04]  /*0690*/  IMAD.WIDE R10, R17, 0x4, R6 ;  /* 0x00000004110a7825 */ /* 0x000fc800078e0206 */
[----:B------:R-:W-:Y:S01]  /*06a0*/  IMAD.WIDE R12, R15, 0x4, R6 ;  /* 0x000000040f0c7825 */ /* 0x000fe200078e0206 */
[----:B---3--:R-:W-:Y:S06]  /*06b0*/  BRA.U !UP0, `(.L_x_251) ;  /* 0x0000000108807547 */ /* 0x008fec000b800000 */
[-C--:B------:R-:W-:Y:S01]  /*06c0*/  IMAD R4, R21, R2.reuse, RZ ;  /* 0x0000000215047224 */ /* 0x080fe200078e02ff */
[-C--:B------:R-:W-:Y:S02]  /*06d0*/  ISETP.GE.AND P0, PT, R19, R2.reuse, PT ;  /* 0x000000021300720c */ /* 0x080fe40003f06270 */
[----:B------:R-:W-:Y:S02]  /*06e0*/  ISETP.GE.AND P2, PT, R23, R2, PT ;  /* 0x000000021700720c */ /* 0x000fe40003f46270 */
[----:B------:R-:W-:-:S04]  /*06f0*/  IADD3 R3, P1, PT, R19, R4, RZ ;  /* 0x0000000413037210 */ /* 0x000fc80007f3e0ff */
[----:B------:R-:W-:Y:S02]  /*0700*/  LEA.HI.X.SX32 R4, R4, RZ, 0x1, P1 ;  /* 0x000000ff04047211 */ /* 0x000fe400008f0eff */
[----:B------:R-:W-:-:S03]  /*0710*/  LEA R20, P1, R3, UR4, 0x2 ;  /* 0x0000000403147c11 */ /* 0x000fc6000f8210ff */
[----:B------:R-:W-:Y:S02]  /*0720*/  @!P0 LEA R22, P3, R19, R6, 0x2 ;  /* 0x0000000613168211 */ /* 0x000fe400078610ff */
[----:B------:R-:W-:Y:S02]  /*0730*/  LEA.HI.X R21, R3, UR5, R4, 0x2, P1 ;  /* 0x0000000503157c11 */ /* 0x000fe400088f1404 */
[----:B------:R-:W-:Y:S01]  /*0740*/  ISETP.GE.AND P1, PT, R17, R2, PT ;  /* 0x000000021100720c */ /* 0x000fe20003f26270 */
[----:B------:R-:W2:Y:S01]  /*0750*/  @!P2 LDG.E R3, desc[UR6][R8.64] ;  /* 0x000000060803a981 */ /* 0x000ea2000c1e1900 */
[----:B------:R-:W-:Y:S01]  /*0760*/  @!P0 LEA.HI.X R23, R19, R7, RZ, 0x2, P3 ;  /* 0x0000000713178211 */ /* 0x000fe200018f14ff */
[C---:B------:R-:W-:Y:S02]  /*0770*/  IMAD.WIDE R4, R0.reuse, 0x4, R20 ;  /* 0x0000000400047825 */ /* 0x040fe400078e0214 */
[----:B------:R-:W3:Y:S02]  /*0780*/  @!P0 LDG.E R21, desc[UR6][R20.64] ;  /* 0x0000000614158981 */ /* 0x000ee4000c1e1900 */
[----:B------:R-:W-:-:S02]  /*0790*/  IMAD.WIDE R28, R0, 0x4, R4 ;  /* 0x00000004001c7825 */ /* 0x000fc400078e0204 */
[----:B------:R-:W3:Y:S04]  /*07a0*/  @!P0 LDG.E R22, desc[UR6][R22.64] ;  /* 0x0000000616168981 */ /* 0x000ee8000c1e1900 */
[----:B------:R-:W2:Y:S04]  /*07b0*/  @!P2 LDG.E R4, desc[UR6][R4.64] ;  /* 0x000000060404a981 */ /* 0x000ea8000c1e1900 */
[----:B------:R-:W4:Y:S04]  /*07c0*/  @!P1 LDG.E R26, desc[UR6][R10.64] ;  /* 0x000000060a1a9981 */ /* 0x000f28000c1e1900 */
[----:B------:R-:W4:Y:S01]  /*07d0*/  @!P1 LDG.E R5, desc[UR6][R28.64] ;  /* 0x000000061c059981 */ /* 0x000f22000c1e1900 */
[----:B------:R-:W-:Y:S01]  /*07e0*/  ISETP.GE.AND P3, PT, R15, R2, PT ;  /* 0x000000020f00720c */ /* 0x000fe20003f66270 */
[----:B------:R-:W-:-:S02]  /*07f0*/  HFMA2 R18, -RZ, RZ, -6.109375, 2 ;  /* 0xc61c4000ff127431 */ /* 0x000fc400000001ff */
[----:B------:R-:W-:Y:S02]  /*0800*/  IMAD.MOV.U32 R24, RZ, RZ, -0x39e3c000 ;  /* 0xc61c4000ff187424 */ /* 0x000fe400078e00ff */
[----:B---3--:R-:W-:Y:S01]  /*0810*/  @!P0 FADD R18, R22, R21 ;  /* 0x0000001516128221 */ /* 0x008fe20000000000 */
[----:B------:R-:W-:Y:S02]  /*0820*/  IMAD.MOV.U32 R22, RZ, RZ, -0x39e3c000 ;  /* 0xc61c4000ff167424 */ /* 0x000fe400078e00ff */
[----:B--2---:R-:W-:Y:S01]  /*0830*/  @!P2 FADD R24, R3, R4 ;  /* 0x000000040318a221 */ /* 0x004fe20000000000 */
[----:B------:R-:W-:Y:S02]  /*0840*/  IMAD.MOV.U32 R4, RZ, RZ, -0x39e3c000 ;  /* 0xc61c4000ff047424 */ /* 0x000fe400078e00ff */
[----:B----4-:R-:W-:Y:S02]  /*0850*/  @!P1 FADD R22, R26, R5 ;  /* 0x000000051a169221 */ /* 0x010fe40000000000 */
[----:B------:R-:W-:Y:S05]  /*0860*/  @P3 BRA `(.L_x_252) ;  /* 0x0000000000483947 */ /* 0x000fea0003800000 */
[----:B------:R-:W-:Y:S01]  /*0870*/  IMAD.WIDE R28, R0, 0x4, R28 ;  /* 0x00000004001c7825 */ /* 0x000fe200078e021c */
[----:B------:R-:W2:Y:S05]  /*0880*/  LDG.E R4, desc[UR6][R12.64] ;  /* 0x000000060c047981 */ /* 0x000eaa000c1e1900 */
[----:B------:R-:W2:Y:S02]  /*0890*/  LDG.E R29, desc[UR6][R28.64] ;  /* 0x000000061c1d7981 */ /* 0x000ea4000c1e1900 */
[----:B--2---:R-:W-:Y:S01]  /*08a0*/  FADD R4, R4, R29 ;  /* 0x0000001d04047221 */ /* 0x004fe20000000000 */
[----:B------:R-:W-:Y:S06]  /*08b0*/  BRA `(.L_x_252) ;  /* 0x0000000000347947 */ /* 0x000fec0003800000 */
.L_x_251:
[-C--:B------:R-:W-:Y:S01]  /*08c0*/  ISETP.GE.AND P0, PT, R19, R2.reuse, PT ;  /* 0x000000021300720c */ /* 0x080fe20003f06270 */
[----:B------:R-:W-:Y:S01]  /*08d0*/  IMAD.MOV.U32 R24, RZ, RZ, -0x39e3c000 ;  /* 0xc61c4000ff187424 */ /* 0x000fe200078e00ff */
[-C--:B------:R-:W-:Y:S01]  /*08e0*/  ISETP.GE.AND P2, PT, R23, R2.reuse, PT ;  /* 0x000000021700720c */ /* 0x080fe20003f46270 */
[----:B------:R-:W-:Y:S01]  /*08f0*/  IMAD.MOV.U32 R22, RZ, RZ, -0x39e3c000 ;  /* 0xc61c4000ff167424 */ /* 0x000fe200078e00ff */
[-C--:B------:R-:W-:Y:S01]  /*0900*/  ISETP.GE.AND P1, PT, R17, R2.reuse, PT ;  /* 0x000000021100720c */ /* 0x080fe20003f26270 */
[----:B------:R-:W-:Y:S01]  /*0910*/  IMAD.MOV.U32 R4, RZ, RZ, -0x39e3c000 ;  /* 0xc61c4000ff047424 */ /* 0x000fe200078e00ff */
[----:B------:R-:W-:Y:S02]  /*0920*/  ISETP.GE.AND P3, PT, R15, R2, PT ;  /* 0x000000020f00720c */ /* 0x000fe40003f66270 */
[----:B------:R-:W-:-:S05]  /*0930*/  MOV R18, 0xc61c4000 ;  /* 0xc61c400000127802 */ /* 0x000fca0000000f00 */
[----:B------:R-:W-:Y:S02]  /*0940*/  @!P0 IMAD.WIDE.U32 R2, R19, 0x4, R6 ;  /* 0x0000000413028825 */ /* 0x000fe400078e0006 */
[----:B------:R0:W5:Y:S04]  /*0950*/  @!P2 LDG.E R24, desc[UR6][R8.64] ;  /* 0x000000060818a981 */ /* 0x000168000c1e1900 */
[----:B------:R0:W5:Y:S04]  /*0960*/  @!P0 LDG.E R18, desc[UR6][R2.64] ;  /* 0x0000000602128981 */ /* 0x000168000c1e1900 */
[----:B------:R0:W5:Y:S04]  /*0970*/  @!P1 LDG.E R22, desc[UR6][R10.64] ;  /* 0x000000060a169981 */ /* 0x000168000c1e1900 */
[----:B------:R0:W5:Y:S02]  /*0980*/  @!P3 LDG.E R4, desc[UR6][R12.64] ;  /* 0x000000060c04b981 */ /* 0x000164000c1e1900 */
.L_x_252:
[----:B------:R-:W-:Y:S05]  /*0990*/  BSYNC.RECONVERGENT B0 ;  /* 0x0000000000007941 */ /* 0x000fea0003800200 */
.L_x_250:
[----:B0----5:R-:W-:Y:S01]  /*09a0*/  FMNMX R3, R18, -10000, !PT ;  /* 0xc61c400012037809 */ /* 0x021fe20007800000 */
[----:B------:R-:W0:Y:S01]  /*09b0*/  S2UR UR5, SR_CgaCtaId ;  /* 0x00000000000579c3 */ /* 0x000e220000008800 */
[----:B------:R-:W-:Y:S02]  /*09c0*/  UMOV UR4, 0x400 ;  /* 0x0000040000047882 */ /* 0x000fe40000000000 */
[----:B------:R-:W-:-:S04]  /*09d0*/  FSETP.GT.AND P1, PT, R24, R3, PT ;  /* 0x000000031800720b */ /* 0x000fc80003f24000 */
[----:B------:R-:W-:-:S04]  /*09e0*/  FSEL R3, R24, R3, P1 ;  /* 0x0000000318037208 */ /* 0x000fc80000800000 */
[----:B------:R-:W-:-:S04]  /*09f0*/  FSETP.GT.AND P1, PT, R22, R3, PT ;  /* 0x000000031600720b */ /* 0x000fc80003f24000 */
[----:B------:R-:W-:-:S04]  /*0a00*/  FSEL R3, R22, R3, P1 ;  /* 0x0000000316037208 */ /* 0x000fc80000800000 */
[----:B------:R-:W-:-:S04]  /*0a10*/  FSETP.GT.AND P1, PT, R4, R3, PT ;  /* 0x000000030400720b */ /* 0x000fc80003f24000 */
[----:B------:R-:W-:Y:S01]  /*0a20*/  FSEL R3, R4, R3, P1 ;  /* 0x0000000304037208 */ /* 0x000fe20000800000 */
[----:B0-----:R-:W-:Y:S01]  /*0a30*/  ULEA UR4, UR5, UR4, 0x18 ;  /* 0x0000000405047291 */ /* 0x001fe2000f8ec0ff */
[----:B------:R-:W-:-:S03]  /*0a40*/  ISETP.GE.AND P1, PT, R0, 0x21, PT ;  /* 0x000000210000780c */ /* 0x000fc60003f26270 */
[----:B------:R-:W0:Y:S02]  /*0a50*/  SHFL.BFLY PT, R2, R3, 0x10, 0x1f ;  /* 0x0e001f0003027f89 */ /* 0x000e2400000e0000 */
[----:B0-----:R-:W-:-:S05]  /*0a60*/  FMNMX R2, R3, R2, !PT ;  /* 0x0000000203027209 */ /* 0x001fca0007800000 */
[----:B------:R-:W0:Y:S02]  /*0a70*/  SHFL.BFLY PT, R5, R2, 0x8, 0x1f ;  /* 0x0d001f0002057f89 */ /* 0x000e2400000e0000 */
[----:B0-----:R-:W-:-:S05]  /*0a80*/  FMNMX R5, R2, R5, !PT ;  /* 0x0000000502057209 */ /* 0x001fca0007800000 */
[----:B------:R-:W0:Y:S02]  /*0a90*/  SHFL.BFLY PT, R20, R5, 0x4, 0x1f ;  /* 0x0c801f0005147f89 */ /* 0x000e2400000e0000 */
[----:B0-----:R-:W-:-:S05]  /*0aa0*/  FMNMX R23, R5, R20, !PT ;  /* 0x0000001405177209 */ /* 0x001fca0007800000 */
[----:B------:R-:W0:Y:S02]  /*0ab0*/  SHFL.BFLY PT, R20, R23, 0x2, 0x1f ;  /* 0x0c401f0017147f89 */ /* 0x000e2400000e0000 */
[----:B0-----:R-:W-:Y:S02]  /*0ac0*/  FMNMX R26, R23, R20, !PT ;  /* 0x00000014171a7209 */ /* 0x001fe40007800000 */
[----:B------:R-:W-:-:S03]  /*0ad0*/  LEA R20, R27, UR4, 0x2 ;  /* 0x000000041b147c11 */ /* 0x000fc6000f8e10ff */
        /* <DEDUP_REMOVED lines=12> */
[----:B------:R-:W-:-:S07]  /*0ba0*/  HFMA2 R0, -RZ, RZ, 0, 5.9604644775390625e-08 ;  /* 0x00000001ff007431 */ /* 0x000fce00000001ff */
.L_x_255:
[----:B-1----:R0:W1:Y:S02]  /*0bb0*/  SHFL.BFLY PT, R2, R3, R0, 0x1f ;  /* 0x0c001f0003027589 */ /* 0x00206400000e0000 */
[----:B0-----:R-:W-:-:S05]  /*0bc0*/  IMAD.SHL.U32 R0, R0, 0x2, RZ ;  /* 0x0000000200007824 */ /* 0x001fca00078e00ff */
[----:B------:R-:W-:Y:S02]  /*0bd0*/  ISETP.GE.AND P3, PT, R0, R14, PT ;  /* 0x0000000e0000720c */ /* 0x000fe40003f66270 */
[----:B-1----:R-:W-:-:S11]  /*0be0*/  FMNMX R3, R2, R3, !PT ;  /* 0x0000000302037209 */ /* 0x002fd60007800000 */
[----:B------:R-:W-:Y:S05]  /*0bf0*/  @!P3 BRA `(.L_x_255) ;  /* 0xfffffffc00ecb947 */ /* 0x000fea000383ffff */
.L_x_254:
[----:B-1----:R0:W1:Y:S02]  /*0c00*/  SHFL.IDX PT, R3, R3, R27, 0x1f ;  /* 0x00001f1b03037589 */ /* 0x00206400000e0000 */
.L_x_253:
[C---:B-1----:R-:W-:Y:S01]  /*0c10*/  FADD R18, -R3.reuse, R18 ;  /* 0x0000001203127221 */ /* 0x042fe20000000100 */
[C---:B------:R-:W-:Y:S01]  /*0c20*/  FADD R24, -R3.reuse, R24 ;  /* 0x0000001803187221 */ /* 0x040fe20000000100 */
[C---:B------:R-:W-:Y:S01]  /*0c30*/  FADD R22, -R3.reuse, R22 ;  /* 0x0000001603167221 */ /* 0x040fe20000000100 */
[----:B------:R-:W-:Y:S01]  /*0c40*/  FADD R3, -R3, R4 ;  /* 0x0000000403037221 */ /* 0x000fe20000000100 */
[----:B------:R-:W-:Y:S01]  /*0c50*/  FMUL R18, R18, 1.4426950216293334961 ;  /* 0x3fb8aa3b12127820 */ /* 0x000fe20000400000 */
[----:B------:R-:W-:Y:S01]  /*0c60*/  FMUL R24, R24, 1.4426950216293334961 ;  /* 0x3fb8aa3b18187820 */ /* 0x000fe20000400000 */
[----:B------:R-:W-:Y:S01]  /*0c70*/  FMUL R22, R22, 1.4426950216293334961 ;  /* 0x3fb8aa3b16167820 */ /* 0x000fe20000400000 */
[----:B------:R-:W-:Y:S02]  /*0c80*/  FMUL R5, R3, 1.4426950216293334961 ;  /* 0x3fb8aa3b03057820 */ /* 0x000fe40000400000 */
[----:B------:R-:W-:Y:S02]  /*0c90*/  FSETP.GEU.AND P3, PT, R18, -126, PT ;  /* 0xc2fc00001200780b */ /* 0x000fe40003f6e000 */
[----:B------:R-:W-:-:S02]  /*0ca0*/  FSETP.GEU.AND P4, PT, R24, -126, PT ;  /* 0xc2fc00001800780b */ /* 0x000fc40003f8e000 */
[----:B------:R-:W-:Y:S02]  /*0cb0*/  FSETP.GEU.AND P5, PT, R22, -126, PT ;  /* 0xc2fc00001600780b */ /* 0x000fe40003fae000 */
[----:B------:R-:W-:-:S07]  /*0cc0*/  FSETP.GEU.AND P6, PT, R5, -126, PT ;  /* 0xc2fc00000500780b */ /* 0x000fce0003fce000 */
[----:B------:R-:W-:Y:S02]  /*0cd0*/  @!P3 FMUL R18, R18, 0.5 ;  /* 0x3f0000001212b820 */ /* 0x000fe40000400000 */
[----:B------:R-:W-:Y:S02]  /*0ce0*/  @!P4 FMUL R24, R24, 0.5 ;  /* 0x3f0000001818c820 */ /* 0x000fe40000400000 */
[----:B------:R-:W1:Y:S01]  /*0cf0*/  MUFU.EX2 R4, R18 ;  /* 0x0000001200047308 */ /* 0x000e620000000800 */
[----:B------:R-:W-:Y:S01]  /*0d00*/  @!P5 FMUL R22, R22, 0.5 ;  /* 0x3f0000001616d820 */ /* 0x000fe20000400000 */
[----:B------:R-:W-:-:S06]  /*0d10*/  @!P6 FMUL R5, R5, 0.5 ;  /* 0x3f0000000505e820 */ /* 0x000fcc0000400000 */
[----:B------:R-:W2:Y:S08]  /*0d20*/  MUFU.EX2 R3, R24 ;  /* 0x0000001800037308 */ /* 0x000eb00000000800 */
[----:B------:R-:W3:Y:S01]  /*0d30*/  MUFU.EX2 R2, R22 ;  /* 0x0000001600027308 */ /* 0x000ee20000000800 */
[----:B-1----:R-:W-:-:S07]  /*0d40*/  @!P3 FMUL R4, R4, R4 ;  /* 0x000000040404b220 */ /* 0x002fce0000400000 */
[----:B------:R-:W1:Y:S01]  /*0d50*/  MUFU.EX2 R0, R5 ;  /* 0x0000000500007308 */ /* 0x000e620000000800 */
[----:B--2---:R-:W-:-:S04]  /*0d60*/  @!P4 FMUL R3, R3, R3 ;  /* 0x000000030303c220 */ /* 0x004fc80000400000 */
[----:B------:R-:W-:Y:S01]  /*0d70*/  FADD R23, R4, R3 ;  /* 0x0000000304177221 */ /* 0x000fe20000000000 */
[----:B---3--:R-:W-:-:S04]  /*0d80*/  @!P5 FMUL R2, R2, R2 ;  /* 0x000000020202d220 */ /* 0x008fc80000400000 */
[----:B------:R-:W-:Y:S01]  /*0d90*/  FADD R23, R2, R23 ;  /* 0x0000001702177221 */ /* 0x000fe20000000000 */
[----:B-1----:R-:W-:-:S04]  /*0da0*/  @!P6 FMUL R0, R0, R0 ;  /* 0x000000000000e220 */ /* 0x002fc80000400000 */
[----:B------:R-:W-:-:S04]  /*0db0*/  FADD R23, R0, R23 ;  /* 0x0000001700177221 */ /* 0x000fc80000000000 */
[----:B------:R-:W-:-:S05]  /*0dc0*/  FADD R23, RZ, R23 ;  /* 0x00000017ff177221 */ /* 0x000fca0000000000 */
        /* <DEDUP_REMOVED lines=20> */
.L_x_258:
[----:B--2---:R1:W2:Y:S02]  /*0f10*/  SHFL.BFLY PT, R18, R5, R16, 0x1f ;  /* 0x0c001f1005127589 */ /* 0x0042a400000e0000 */
[----:B-1----:R-:W-:-:S05]  /*0f20*/  IMAD.SHL.U32 R16, R16, 0x2, RZ ;  /* 0x0000000210107824 */ /* 0x002fca00078e00ff */
[----:B------:R-:W-:Y:S01]  /*0f30*/  ISETP.GE.AND P1, PT, R16, R14, PT ;  /* 0x0000000e1000720c */ /* 0x000fe20003f26270 */
[----:B--2---:R-:W-:-:S12]  /*0f40*/  FADD R5, R18, R5 ;  /* 0x0000000512057221 */ /* 0x004fd80000000000 */
[----:B------:R-:W-:Y:S05]  /*0f50*/  @!P1 BRA `(.L_x_258) ;  /* 0xfffffffc00ec9947 */ /* 0x000fea000383ffff */
.L_x_257:
[----:B--2---:R1:W2:Y:S02]  /*0f60*/  SHFL.IDX PT, R5, R5, R27, 0x1f ;  /* 0x00001f1b05057589 */ /* 0x0042a400000e0000 */
.L_x_256:
[----:B------:R-:W-:Y:S05]  /*0f70*/  @P0 EXIT ;  /* 0x000000000000094d */ /* 0x000fea0003800000 */
        /* <DEDUP_REMOVED lines=9> */
[----:B------:R-:W-:-:S07]  /*1010*/  MOV R14, 0x1030 ;  /* 0x00001030000e7802 */ /* 0x000fce0000000f00 */
[----:B01----:R-:W-:Y:S05]  /*1020*/  CALL.REL.NOINC `($__internal_3_$__cuda_sm3x_div_rn_noftz_f32_slowpath) ;  /* 0x0000000000f47944 */ /* 0x003fea0003c00000 */
[----:B------:R-:W-:-:S07]  /*1030*/  MOV R21, R4 ;  /* 0x0000000400157202 */ /* 0x000fce0000000f00 */
.L_x_260:
[----:B------:R-:W-:Y:S05]  /*1040*/  BSYNC.RECONVERGENT B0 ;  /* 0x0000000000007941 */ /* 0x000fea0003800200 */
.L_x_259:
[----:B------:R-:W-:Y:S01]  /*1050*/  IMAD.WIDE.U32 R6, R19, 0x4, R6 ;  /* 0x0000000413067825 */ /* 0x000fe200078e0006 */
[----:B------:R-:W-:Y:S04]  /*1060*/  BSSY.RECONVERGENT B0, `(.L_x_261) ;  /* 0x0000012000007945 */ /* 0x000fe80003800200 */
[----:B------:R2:W-:Y:S01]  /*1070*/  STG.E desc[UR6][R6.64], R21 ;  /* 0x0000001506007986 */ /* 0x0005e2000c101906 */
        /* <DEDUP_REMOVED lines=12> */
[----:B01----:R-:W-:Y:S05]  /*1140*/  CALL.REL.NOINC `($__internal_3_$__cuda_sm3x_div_rn_noftz_f32_slowpath) ;  /* 0x0000000000ac7944 */ /* 0x003fea0003c00000 */
[----:B------:R-:W-:-:S07]  /*1150*/  IMAD.MOV.U32 R7, RZ, RZ, R4 ;  /* 0x000000ffff077224 */ /* 0x000fce00078e0004 */
.L_x_264:
[----:B------:R-:W-:Y:S05]  /*1160*/  BSYNC.RECONVERGENT B1 ;  /* 0x0000000000017941 */ /* 0x000fea0003800200 */
.L_x_263:
[----:B------:R3:W-:Y:S02]  /*1170*/  STG.E desc[UR6][R8.64], R7 ;  /* 0x0000000708007986 */ /* 0x0007e4000c101906 */
.L_x_262:
[----:B------:R-:W-:Y:S05]  /*1180*/  BSYNC.RECONVERGENT B0 ;  /* 0x0000000000007941 */ /* 0x000fea0003800200 */
.L_x_261:
[----:B------:R-:W4:Y:S01]  /*1190*/  LDCU UR4, c[0x0][0x398] ;  /* 0x00007300ff0477ac */ /* 0x000f220008000800 */
[----:B------:R-:W-:Y:S01]  /*11a0*/  BSSY.RECONVERGENT B0, `(.L_x_265) ;  /* 0x0000012000007945 */ /* 0x000fe20003800200 */
[----:B----4-:R-:W-:-:S13]  /*11b0*/  ISETP.GE.AND P0, PT, R17, UR4, PT ;  /* 0x0000000411007c0c */ /* 0x010fda000bf06270 */
[----:B------:R-:W-:Y:S05]  /*11c0*/  @P0 BRA `(.L_x_266) ;  /* 0x00000000003c0947 */ /* 0x000fea0003800000 */
[----:B------:R-:W4:Y:S01]  /*11d0*/  MUFU.RCP R4, R5 ;  /* 0x0000000500047308 */ /* 0x000f220000001000 */
[----:B------:R-:W-:Y:S07]  /*11e0*/  BSSY.RECONVERGENT B1, `(.L_x_267) ;  /* 0x000000c000017945 */ /* 0x000fee0003800200 */
[----:B------:R-:W5:Y:S01]  /*11f0*/  FCHK P0, R2, R5 ;  /* 0x0000000502007302 */ /* 0x000f620000000000 */
[----:B----4-:R-:W-:-:S04]  /*1200*/  FFMA R3, R4, -R5, 1 ;  /* 0x3f80000004037423 */ /* 0x010fc80000000805 */
[----:B--2---:R-:W-:-:S04]  /*1210*/  FFMA R6, R4, R3, R4 ;  /* 0x0000000304067223 */ /* 0x004fc80000000004 */
[----:B------:R-:W-:-:S04]  /*1220*/  FFMA R3, R2, R6, RZ ;  /* 0x0000000602037223 */ /* 0x000fc800000000ff */
[----:B------:R-:W-:-:S04]  /*1230*/  FFMA R4, R3, -R5, R2 ;  /* 0x8000000503047223 */ /* 0x000fc80000000002 */
[----:B------:R-:W-:Y:S01]  /*1240*/  FFMA R3, R6, R4, R3 ;  /* 0x0000000406037223 */ /* 0x000fe20000000003 */
[----:B-----5:R-:W-:Y:S06]  /*1250*/  @!P0 BRA `(.L_x_268) ;  /* 0x0000000000108947 */ /* 0x020fec0003800000 */
[----:B------:R-:W-:Y:S01]  /*1260*/  IMAD.MOV.U32 R4, RZ, RZ, R2 ;  /* 0x000000ffff047224 */ /* 0x000fe200078e0002 */
[----:B------:R-:W-:-:S07]  /*1270*/  MOV R14, 0x1290 ;  /* 0x00001290000e7802 */ /* 0x000fce0000000f00 */
[----:B01-3--:R-:W-:Y:S05]  /*1280*/  CALL.REL.NOINC `($__internal_3_$__cuda_sm3x_div_rn_noftz_f32_slowpath) ;  /* 0x00000000005c7944 */ /* 0x00bfea0003c00000 */
[----:B------:R-:W-:-:S07]  /*1290*/  MOV R3, R4 ;  /* 0x0000000400037202 */ /* 0x000fce0000000f00 */
.L_x_268:
[----:B------:R-:W-:Y:S05]  /*12a0*/  BSYNC.RECONVERGENT B1 ;  /* 0x0000000000017941 */ /* 0x000fea0003800200 */
.L_x_267:
[----:B------:R4:W-:Y:S02]  /*12b0*/  STG.E desc[UR6][R10.64], R3 ;  /* 0x000000030a007986 */ /* 0x0009e4000c101906 */
.L_x_266:
[----:B------:R-:W-:Y:S05]  /*12c0*/  BSYNC.RECONVERGENT B0 ;  /* 0x0000000000007941 */ /* 0x000fea0003800200 */
.L_x_265:
[----:B------:R-:W5:Y:S02]  /*12d0*/  LDCU UR4, c[0x0][0x398] ;  /* 0x00007300ff0477ac */ /* 0x000f640008000800 */
[----:B-----5:R-:W-:-:S13]  /*12e0*/  ISETP.GE.AND P0, PT, R15, UR4, PT ;  /* 0x000000040f007c0c */ /* 0x020fda000bf06270 */
[----:B------:R-:W-:Y:S05]  /*12f0*/  @P0 EXIT ;  /* 0x000000000000094d */ /* 0x000fea0003800000 */
[----:B------:R-:W4:Y:S01]  /*1300*/  MUFU.RCP R2, R5 ;  /* 0x0000000500027308 */ /* 0x000f220000001000 */
[----:B------:R-:W-:Y:S07]  /*1310*/  BSSY.RECONVERGENT B0, `(.L_x_269) ;  /* 0x000000c000007945 */ /* 0x000fee0003800200 */
[----:B------:R-:W5:Y:S01]  /*1320*/  FCHK P0, R0, R5 ;  /* 0x0000000500007302 */ /* 0x000f620000000000 */
[----:B----4-:R-:W-:-:S04]  /*1330*/  FFMA R3, R2, -R5, 1 ;  /* 0x3f80000002037423 */ /* 0x010fc80000000805 */
[----:B------:R-:W-:-:S04]  /*1340*/  FFMA R4, R2, R3, R2 ;  /* 0x0000000302047223 */ /* 0x000fc80000000002 */
[----:B------:R-:W-:-:S04]  /*1350*/  FFMA R3, R0, R4, RZ ;  /* 0x0000000400037223 */ /* 0x000fc800000000ff */
[----:B------:R-:W-:-:S04]  /*1360*/  FFMA R2, R3, -R5, R0 ;  /* 0x8000000503027223 */ /* 0x000fc80000000000 */
[----:B------:R-:W-:Y:S01]  /*1370*/  FFMA R3, R4, R2, R3 ;  /* 0x0000000204037223 */ /* 0x000fe20000000003 */
[----:B-----5:R-:W-:Y:S06]  /*1380*/  @!P0 BRA `(.L_x_270) ;  /* 0x0000000000108947 */ /* 0x020fec0003800000 */
[----:B------:R-:W-:Y:S01]  /*1390*/  IMAD.MOV.U32 R4, RZ, RZ, R0 ;  /* 0x000000ffff047224 */ /* 0x000fe200078e0000 */
[----:B------:R-:W-:-:S07]  /*13a0*/  MOV R14, 0x13c0 ;  /* 0x000013c0000e7802 */ /* 0x000fce0000000f00 */
[----:B0123--:R-:W-:Y:S05]  /*13b0*/  CALL.REL.NOINC `($__internal_3_$__cuda_sm3x_div_rn_noftz_f32_slowpath) ;  /* 0x0000000000107944 */ /* 0x00ffea0003c00000 */
[----:B------:R-:W-:-:S07]  /*13c0*/  IMAD.MOV.U32 R3, RZ, RZ, R4 ;  /* 0x000000ffff037224 */ /* 0x000fce00078e0004 */
.L_x_270:
[----:B------:R-:W-:Y:S05]  /*13d0*/  BSYNC.RECONVERGENT B0 ;  /* 0x0000000000007941 */ /* 0x000fea0003800200 */
.L_x_269:
[----:B------:R-:W-:Y:S01]  /*13e0*/  STG.E desc[UR6][R12.64], R3 ;  /* 0x000000030c007986 */ /* 0x000fe2000c101906 */
[----:B------:R-:W-:Y:S05]  /*13f0*/  EXIT ;  /* 0x000000000000794d */ /* 0x000fea0003800000 */
        .weak           $__internal_3_$__cuda_sm3x_div_rn_noftz_f32_slowpath
        .type           $__internal_3_$__cuda_sm3x_div_rn_noftz_f32_slowpath,@function
        .size           $__internal_3_$__cuda_sm3x_div_rn_noftz_f32_slowpath,(.L_x_286 - $__internal_3_$__cuda_sm3x_div_rn_noftz_f32_slowpath)
$__internal_3_$__cuda_sm3x_div_rn_noftz_f32_slowpath:
[--C-:B------:R-:W-:Y:S01]  /*1400*/  SHF.R.U32.HI R16, RZ, 0x17, R5.reuse ;  /* 0x00000017ff107819 */ /* 0x100fe20000011605 */
[----:B------:R-:W-:Y:S01]  /*1410*/  BSSY.RECONVERGENT B2, `(.L_x_271) ;  /* 0x0000063000027945 */ /* 0x000fe20003800200 */
[----:B------:R-:W-:Y:S01]  /*1420*/  SHF.R.U32.HI R18, RZ, 0x17, R4 ;  /* 0x00000017ff127819 */ /* 0x000fe20000011604 */
[----:B------:R-:W-:Y:S01]  /*1430*/  IMAD.MOV.U32 R21, RZ, RZ, R5 ;  /* 0x000000ffff157224 */ /* 0x000fe200078e0005 */
[----:B------:R-:W-:Y:S02]  /*1440*/  LOP3.LUT R16, R16, 0xff, RZ, 0xc0, !PT ;  /* 0x000000ff10107812 */ /* 0x000fe400078ec0ff */
[----:B------:R-:W-:-:S03]  /*1450*/  LOP3.LUT R24, R18, 0xff, RZ, 0xc0, !PT ;  /* 0x000000ff12187812 */ /* 0x000fc600078ec0ff */
        /* <DEDUP_REMOVED lines=24> */
[----:B------:R-:W-:Y:S01]  /*15e0*/  @P0 IMAD.MOV.U32 R18, RZ, RZ, RZ ;  /* 0x000000ffff120224 */ /* 0x000fe200078e00ff */
[----:B------:R-:W-:Y:S01]  /*15f0*/  @!P0 MOV R18, 0xffffffc0 ;  /* 0xffffffc000128802 */ /* 0x000fe20000000f00 */
[----:B------:R-:W-:Y:S01]  /*1600*/  @!P0 FFMA R4, R4, 1.84467440737095516160e+19, RZ ;  /* 0x5f80000004048823 */ /* 0x000fe200000000ff */
[----:B------:R-:W-:-:S03]  /*1610*/  @!P1 FFMA R21, R5, 1.84467440737095516160e+19, RZ ;  /* 0x5f80000005159823 */ /* 0x000fc600000000ff */
[----:B------:R-:W-:-:S07]  /*1620*/  @!P1 VIADD R18, R18, 0x40 ;  /* 0x0000004012129836 */ /* 0x000fce0000000000 */
.L_x_272:
[----:B------:R-:W-:Y:S01]  /*1630*/  LEA R20, R16, 0xc0800000, 0x17 ;  /* 0xc080000010147811 */ /* 0x000fe200078eb8ff */
[----:B------:R-:W-:Y:S04]  /*1640*/  BSSY.RECONVERGENT B3, `(.L_x_277) ;  /* 0x0000036000037945 */ /* 0x000fe80003800200 */
[----:B------:R-:W-:Y:S02]  /*1650*/  IMAD.IADD R22, R21, 0x1, -R20 ;  /* 0x0000000115167824 */ /* 0x000fe400078e0a14 */
[----:B------:R-:W-:Y:S02]  /*1660*/  VIADD R21, R24, 0xffffff81 ;  /* 0xffffff8118157836 */ /* 0x000fe40000000000 */
[----:B------:R-:W0:Y:S01]  /*1670*/  MUFU.RCP R23, R22 ;  /* 0x0000001600177308 */ /* 0x000e220000001000 */
[----:B------:R-:W-:Y:S01]  /*1680*/  FADD.FTZ R25, -R22, -RZ ;  /* 0x800000ff16197221 */ /* 0x000fe20000010100 */
[C---:B------:R-:W-:Y:S01]  /*1690*/  IMAD R4, R21.reuse, -0x800000, R4 ;  /* 0xff80000015047824 */ /* 0x040fe200078e0204 */
[----:B------:R-:W-:-:S04]  /*16a0*/  IADD3 R21, PT, PT, R21, 0x7f, -R16 ;  /* 0x0000007f15157810 */ /* 0x000fc80007ffe810 */
[----:B------:R-:W-:Y:S01]  /*16b0*/  IADD3 R21, PT, PT, R21, R18, RZ ;  /* 0x0000001215157210 */ /* 0x000fe20007ffe0ff */
[----:B0-----:R-:W-:-:S04]  /*16c0*/  FFMA R20, R23, R25, 1 ;  /* 0x3f80000017147423 */ /* 0x001fc80000000019 */
        /* <DEDUP_REMOVED lines=8> */
[----:B------:R-:W-:-:S04]  /*1750*/  IMAD.IADD R22, R16, 0x1, R21 ;  /* 0x0000000110167824 */ /* 0x000fc800078e0215 */
[----:B------:R-:W-:-:S05]  /*1760*/  VIADD R16, R22, 0xffffffff ;  /* 0xffffffff16107836 */ /* 0x000fca0000000000 */
        /* <DEDUP_REMOVED lines=10> */
[C---:B------:R-:W-:Y:S01]  /*1810*/  VIADD R21, R22.reuse, 0x20 ;  /* 0x0000002016157836 */ /* 0x040fe20000000000 */
[C---:B------:R-:W-:Y:S02]  /*1820*/  ISETP.NE.AND P3, PT, R22.reuse, RZ, PT ;  /* 0x000000ff1600720c */ /* 0x040fe40003f65270 */
[----:B------:R-:W-:Y:S02]  /*1830*/  ISETP.NE.AND P1, PT, R22, RZ, PT ;  /* 0x000000ff1600720c */ /* 0x000fe40003f25270 */
[----:B------:R-:W-:Y:S01]  /*1840*/  LOP3.LUT R18, R16, 0x7fffff, RZ, 0xc0, !PT ;  /* 0x007fffff10127812 */ /* 0x000fe200078ec0ff */
[CCC-:B------:R-:W-:Y:S01]  /*1850*/  FFMA.RP R16, R23.reuse, R25.reuse, R20.reuse ;  /* 0x0000001917107223 */ /* 0x1c0fe20000008014 */
[----:B------:R-:W-:Y:S01]  /*1860*/  FFMA.RM R23, R23, R25, R20 ;  /* 0x0000001917177223 */ /* 0x000fe20000004014 */
[----:B------:R-:W-:Y:S02]  /*1870*/  IADD3 R20, PT, PT, -R22, RZ, RZ ;  /* 0x000000ff16147210 */ /* 0x000fe40007ffe1ff */
[----:B------:R-:W-:-:S02]  /*1880*/  LOP3.LUT R18, R18, 0x800000, RZ, 0xfc, !PT ;  /* 0x0080000012127812 */ /* 0x000fc400078efcff */
[----:B------:R-:W-:Y:S02]  /*1890*/  FSETP.NEU.FTZ.AND P0, PT, R16, R23, PT ;  /* 0x000000171000720b */ /* 0x000fe40003f1d000 */
[----:B------:R-:W-:Y:S02]  /*18a0*/  SHF.L.U32 R21, R18, R21, RZ ;  /* 0x0000001512157219 */ /* 0x000fe400000006ff */
[----:B------:R-:W-:Y:S02]  /*18b0*/  SEL R23, R20, RZ, P3 ;  /* 0x000000ff14177207 */ /* 0x000fe40001800000 */
[----:B------:R-:W-:Y:S02]  /*18c0*/  ISETP.NE.AND P1, PT, R21, RZ, P1 ;  /* 0x000000ff1500720c */ /* 0x000fe40000f25270 */
[----:B------:R-:W-:Y:S02]  /*18d0*/  SHF.R.U32.HI R23, RZ, R23, R18 ;  /* 0x00000017ff177219 */ /* 0x000fe40000011612 */
[----:B------:R-:W-:-:S02]  /*18e0*/  PLOP3.LUT P0, PT, P0, P1, PT, 0xf8, 0x8f ;  /* 0x00000000008f781c */ /* 0x000fc40000703f70 */
[----:B------:R-:W-:Y:S02]  /*18f0*/  SHF.R.U32.HI R21, RZ, 0x1, R23 ;  /* 0x00000001ff157819 */ /* 0x000fe40000011617 */
[----:B------:R-:W-:-:S04]  /*1900*/  SEL R16, RZ, 0x1, !P0 ;  /* 0x00000001ff107807 */ /* 0x000fc80004000000 */
[----:B------:R-:W-:-:S04]  /*1910*/  LOP3.LUT R16, R16, 0x1, R21, 0xf8, !PT ;  /* 0x0000000110107812 */ /* 0x000fc800078ef815 */
[----:B------:R-:W-:-:S05]  /*1920*/  LOP3.LUT R16, R16, R23, RZ, 0xc0, !PT ;  /* 0x0000001710107212 */ /* 0x000fca00078ec0ff */
[----:B------:R-:W-:-:S05]  /*1930*/  IMAD.IADD R21, R21, 0x1, R16 ;  /* 0x0000000115157824 */ /* 0x000fca00078e0210 */
[----:B------:R-:W-:Y:S01]  /*1940*/  LOP3.LUT R4, R21, R4, RZ, 0xfc, !PT ;  /* 0x0000000415047212 */ /* 0x000fe200078efcff */
[----:B------:R-:W-:Y:S06]  /*1950*/  BRA `(.L_x_280) ;  /* 0x0000000000107947 */ /* 0x000fec0003800000 */
.L_x_279:
[----:B------:R-:W-:-:S04]  /*1960*/  LOP3.LUT R4, R4, 0x80000000, RZ, 0xc0, !PT ;  /* 0x8000000004047812 */ /* 0x000fc800078ec0ff */
[----:B------:R-:W-:Y:S01]  /*1970*/  LOP3.LUT R4, R4, 0x7f800000, RZ, 0xfc, !PT ;  /* 0x7f80000004047812 */ /* 0x000fe200078efcff */
[----:B------:R-:W-:Y:S06]  /*1980*/  BRA `(.L_x_280) ;  /* 0x0000000000047947 */ /* 0x000fec0003800000 */
.L_x_278:
[----:B------:R-:W-:-:S07]  /*1990*/  IMAD R4, R21, 0x800000, R4 ;  /* 0x0080000015047824 */ /* 0x000fce00078e0204 */
.L_x_280:
[----:B------:R-:W-:Y:S05]  /*19a0*/  BSYNC.RECONVERGENT B3 ;  /* 0x0000000000037941 */ /* 0x000fea0003800200 */
.L_x_277:
[----:B------:R-:W-:Y:S05]  /*19b0*/  BRA `(.L_x_281) ;  /* 0x0000000000207947 */ /* 0x000fea0003800000 */
.L_x_276:
[----:B------:R-:W-:-:S04]  /*19c0*/  LOP3.LUT R4, R21, 0x80000000, R4, 0x48, !PT ;  /* 0x8000000015047812 */ /* 0x000fc800078e4804 */
[----:B------:R-:W-:Y:S01]  /*19d0*/  LOP3.LUT R4, R4, 0x7f800000, RZ, 0xfc, !PT ;  /* 0x7f80000004047812 */ /* 0x000fe200078efcff */
[----:B------:R-:W-:Y:S06]  /*19e0*/  BRA `(.L_x_281) ;  /* 0x0000000000147947 */ /* 0x000fec0003800000 */
.L_x_275:
[----:B------:R-:W-:Y:S01]  /*19f0*/  LOP3.LUT R4, R21, 0x80000000, R4, 0x48, !PT ;  /* 0x8000000015047812 */ /* 0x000fe200078e4804 */
[----:B------:R-:W-:Y:S06]  /*1a00*/  BRA `(.L_x_281) ;  /* 0x00000000000c7947 */ /* 0x000fec0003800000 */
.L_x_274:
[----:B------:R-:W0:Y:S01]  /*1a10*/  MUFU.RSQ R4, -QNAN ;  /* 0xffc0000000047908 */ /* 0x000e220000001400 */
[----:B------:R-:W-:Y:S05]  /*1a20*/  BRA `(.L_x_281) ;  /* 0x0000000000047947 */ /* 0x000fea0003800000 */
.L_x_273:
[----:B------:R-:W-:-:S07]  /*1a30*/  FADD.FTZ R4, R4, R5 ;  /* 0x0000000504047221 */ /* 0x000fce0000010000 */
.L_x_281:
[----:B------:R-:W-:Y:S05]  /*1a40*/  BSYNC.RECONVERGENT B2 ;  /* 0x0000000000027941 */ /* 0x000fea0003800200 */
.L_x_271:
[----:B------:R-:W-:Y:S01]  /*1a50*/  MOV R20, R14 ;  /* 0x0000000e00147202 */ /* 0x000fe20000000f00 */
[----:B------:R-:W-:-:S04]  /*1a60*/  IMAD.MOV.U32 R21, RZ, RZ, 0x0 ;  /* 0x00000000ff157424 */ /* 0x000fc800078e00ff */
[----:B0-----:R-:W-:Y:S05]  /*1a70*/  RET.REL.NODEC R20 `(_Z15attn_softmax_v2ILi1EEvPfS0_iiiii) ;  /* 0xffffffe414607950 */ /* 0x001fea0003c3ffff */
.L_x_282:
        /* <DEDUP_REMOVED lines=16> */
.L_x_286:


//--------------------- .nv.shared._Z15attn_softmax_v2ILi8EEvPfS0_iiiii --------------------------
	.section	.nv.shared._Z15attn_softmax_v2ILi8EEvPfS0_iiiii,"aw",@nobits
	.sectionflags	@""
	.align	4
.nv.shared._Z15attn_softmax_v2ILi8EEvPfS0_iiiii:
	.zero		1152


//--------------------- .nv.shared.reserved.0     --------------------------
	.section	.nv.shared.reserved.0,"aw",@nobits
	.weak		__nv_reservedSMEM_offset_0_alias
	.size		__nv_reservedSMEM_offset_0_alias, 0, 64
	.other		__nv_reservedSMEM_offset_0_alias,@"STO_CUDA_RESERVED_SHARED STV_DEFAULT"
__nv_reservedSMEM_offset_0_alias:
	.zero		0
	.zero		64


//--------------------- .nv.shared._Z15attn_softmax_v2ILi4EEvPfS0_iiiii --------------------------
	.section	.nv.shared._Z15attn_softmax_v2ILi4EEvPfS0_iiiii,"aw",@nobits
	.sectionflags	@""
	.align	4
.nv.shared._Z15attn_softmax_v2ILi4EEvPfS0_iiiii:
	.zero		1152


//--------------------- .nv.shared._Z15attn_softmax_v2ILi2EEvPfS0_iiiii --------------------------
	.section	.nv.shared._Z15attn_softmax_v2ILi2EEvPfS0_iiiii,"aw",@nobits
	.sectionflags	@""
	.align	4
.nv.shared._Z15attn_softmax_v2ILi2EEvPfS0_iiiii:
	.zero		1152


//--------------------- .nv.shared._Z15attn_softmax_v2ILi1EEvPfS0_iiiii --------------------------
	.section	.nv.shared._Z15attn_softmax_v2ILi1EEvPfS0_iiiii,"aw",@nobits
	.sectionflags	@""
	.align	4
.nv.shared._Z15attn_softmax_v2ILi1EEvPfS0_iiiii:
	.zero		1152


//--------------------- .nv.constant0._Z15attn_softmax_v2ILi8EEvPfS0_iiiii --------------------------
	.section	.nv.constant0._Z15attn_softmax_v2ILi8EEvPfS0_iiiii,"a",@progbits
	.sectionflags	@""
	.align	4
.nv.constant0._Z15attn_softmax_v2ILi8EEvPfS0_iiiii:
	.zero		932


//--------------------- .nv.constant0._Z15attn_softmax_v2ILi4EEvPfS0_iiiii --------------------------
	.section	.nv.constant0._Z15attn_softmax_v2ILi4EEvPfS0_iiiii,"a",@progbits
	.sectionflags	@""
	.align	4
.nv.constant0._Z15attn_softmax_v2ILi4EEvPfS0_iiiii:
	.zero		932


//--------------------- .nv.constant0._Z15attn_softmax_v2ILi2EEvPfS0_iiiii --------------------------
	.section	.nv.constant0._Z15attn_softmax_v2ILi2EEvPfS0_iiiii,"a",@progbits
	.sectionflags	@""
	.align	4
.nv.constant0._Z15attn_softmax_v2ILi2EEvPfS0_iiiii:
	.zero		932


//--------------------- .nv.constant0._Z15attn_softmax_v2ILi1EEvPfS0_iiiii --------------------------
	.section	.nv.constant0._Z15attn_softmax_v2ILi1EEvPfS0_iiiii,"a",@progbits
	.sectionflags	@""
	.align	4
.nv.constant0._Z15attn_softmax_v2ILi1EEvPfS0_iiiii:
	.zero		932


//--------------------- SYMBOLS --------------------------

	.type		.nv.reservedSmem.offset0,@object
	.size		.nv.reservedSmem.offset0,0x4
	.type		.nv.reservedSmem.cap,@object
	.size		.nv.reservedSmem.cap,0x4
